// auto-generated by cutlass_sweep.grouped_gemm — config: {"arch": "sm_100", "cluster_m": 2, "cluster_n": 1, "dtype": "fp16", "schedule": "2sm", "tile_k": 64, "tile_m": 128, "tile_n": 128}
#include "cutlass/cutlass.h"
#include "cutlass/gemm/group_array_problem_shape.hpp"
#include "cutlass/gemm/collective/collective_builder.hpp"
#include "cutlass/gemm/device/gemm_universal_adapter.h"
#include "cutlass/gemm/kernel/gemm_universal.hpp"
#include "cutlass/epilogue/collective/collective_builder.hpp"

using Elem = cutlass::half_t;
using Acc  = float;
using ElemC = cutlass::half_t;
using TileShape    = cute::Shape<cute::_128, cute::_128, cute::_64>;
using ClusterShape = cute::Shape<cute::_2, cute::_1, cute::_1>;
using ProblemShape = cutlass::gemm::GroupProblemShape<cute::Shape<int,int,int>>;

using CollectiveEpilogue = typename cutlass::epilogue::collective::CollectiveBuilder<
    cutlass::arch::Sm100, cutlass::arch::OpClassTensorOp,
    TileShape, ClusterShape,
    cutlass::epilogue::collective::EpilogueTileAuto,
    Acc, Acc,
    ElemC, cutlass::layout::ColumnMajor *, 128 / cutlass::sizeof_bits<ElemC>::value,
    ElemC, cutlass::layout::ColumnMajor *, 128 / cutlass::sizeof_bits<ElemC>::value,
    cutlass::epilogue::PtrArrayTmaWarpSpecialized2Sm
  >::CollectiveOp;

using CollectiveMainloop = typename cutlass::gemm::collective::CollectiveBuilder<
    cutlass::arch::Sm100, cutlass::arch::OpClassTensorOp,
    Elem, cutlass::layout::RowMajor *, 128 / cutlass::sizeof_bits<Elem>::value,
    Elem, cutlass::layout::ColumnMajor *, 128 / cutlass::sizeof_bits<Elem>::value,
    Acc,
    TileShape, ClusterShape,
    cutlass::gemm::collective::StageCountAutoCarveout<
        static_cast<int>(sizeof(typename CollectiveEpilogue::SharedStorage))>,
    cutlass::gemm::KernelPtrArrayTmaWarpSpecialized2SmSm100
  >::CollectiveOp;

using GemmKernel = cutlass::gemm::kernel::GemmUniversal<
    ProblemShape, CollectiveMainloop, CollectiveEpilogue>;
using Gemm = cutlass::gemm::device::GemmUniversalAdapter<GemmKernel>;

auto* _anchor = &cutlass::device_kernel<GemmKernel>;


// ===== COMPILED SASS (sm_100a) =====

	.target	sm_100a

	.elftype	@"ET_EXEC"


//--------------------- .note.nv.tkinfo           --------------------------
	.section	.note.nv.tkinfo,"",@"SHT_NOTE"
	.sectionflags	@"SHF_NOTE_NV_TKINFO"
	.tkinfo
        /*0018*/ 	.word	0x00000002
        /*0030*/ 	.string	""
        /*0030*/ 	.string	"ptxas"
        /*0030*/ 	.string	"Cuda compilation tools, release 13.0, V13.0.88"
        /*0030*/ 	.string	"Build cuda_13.0.r13.0/compiler.36424714_0"
        /*0030*/ 	.string	"-arch sm_100a -m 64 "



//--------------------- .note.nv.cuinfo           --------------------------
	.section	.note.nv.cuinfo,"",@"SHT_NOTE"
	.sectionflags	@"SHF_NOTE_NV_CUINFO"
        /*0018*/ 	.short	0x0002
        /*001a*/ 	.short	0x0064
        /*001c*/ 	.short	0x0082
	.zero		2


//--------------------- .nv.info                  --------------------------
	.section	.nv.info,"",@"SHT_CUDA_INFO"
	.align	4


	//----- nvinfo : EIATTR_REGCOUNT
	.align		4
        /*0000*/ 	.byte	0x04, 0x2f
        /*0002*/ 	.short	(.L_19 - .L_18)
	.align		4
.L_18:
        /*0004*/ 	.word	index@(_ZN7cutlass13device_kernelINS_4gemm6kernel13GemmUniversalINS1_17GroupProblemShapeIN4cute5tupleIJiiiEEEEENS1_10collective13CollectiveMmaINS1_40MainloopSm100ArrayTmaUmmaWarpSpecializedILi12ELi8ELi4ENS6_IJNS5_1CILi2EEENSC_ILi1EEESE_EEEEENS6_IJNSC_ILi128EEESH_NSC_ILi64EEEEEENS_6half_tEPNS6_IJlSE_NSC_ILi0EEEEEESK_SN_NS5_8TiledMMAINS5_8MMA_AtomIJNS5_26SM100_MMA_F16BF16_2x1SM_SSISK_SK_fLi128ELi128ELNS5_4UMMA5MajorE0ELSS_0ELNSR_7ScaleInE0ELST_0EEEEEENS5_6LayoutINS6_IJSE_SE_SE_EEENS6_IJSL_SL_SL_EEEEENS6_IJNS5_10UnderscoreES10_S10_EEEEENS5_18SM100_TMA_2SM_LOADENS5_14ComposedLayoutINS5_7SwizzleILi3ELi4ELi3EEENS5_18smem_ptr_flag_bitsILi16EEENSW_INS6_IJNSC_ILi8EEESI_EEENS6_IJSI_SE_EEEEEEEvNS5_8identityES13_S1D_vS1E_EENS_8epilogue10collective18CollectiveEpilogueINS1G_31Sm100PtrArrayTmaWarpSpecializedILi4ELi2ELi16ELb1ELb0EEEJNS6_IJSI_SH_SI_EEENS6_IJNSW_ISI_SE_EENSW_INS6_IJNSC_ILi16EEESD_EEENS6_IJSE_SI_EEEEEEEESK_PNS6_IJSE_lSL_EEESK_S1T_NS1G_6fusion15FusionCallbacksIS1K_NS1U_17LinearCombinationISK_fSK_fLNS_15FloatRoundStyleE2EEES1L_S1R_JEEENS5_5SM1004TMEM4LOAD26SM100_TMEM_LOAD_16dp256b2xENS5_13SM90_TMA_LOADENS14_IS16_S18_NSW_INS6_IJSI_S19_EEES1P_EEEENS5_17SM75_U16x8_LDSM_TENS5_14SM90_TMA_STOREES27_NS5_17SM90_U16x8_STSM_TENS5_39AutoVectorizingCopyWithAssumedAlignmentILi128EEEEEEvvEEEEvNT_6ParamsE)
        /*0008*/ 	.word	0x000000a8


	//----- nvinfo : EIATTR_FRAME_SIZE
	.align		4
.L_19:
        /*000c*/ 	.byte	0x04, 0x11
        /*000e*/ 	.short	(.L_21 - .L_20)
	.align		4
.L_20:
        /*0010*/ 	.word	index@($__internal_3_$__cuda_sm20_div_u64)
        /*0014*/ 	.word	0x00000000


	//----- nvinfo : EIATTR_FRAME_SIZE
	.align		4
.L_21:
        /*0018*/ 	.byte	0x04, 0x11
        /*001a*/ 	.short	(.L_23 - .L_22)
	.align		4
.L_22:
        /*001c*/ 	.word	index@($__internal_2_$__cuda_sm10x_tcgen05_guardrail_trap_unallocated_columns_being_dealloced)
        /*0020*/ 	.word	0x00000000


	//----- nvinfo : EIATTR_FRAME_SIZE
	.align		4
.L_23:
        /*0024*/ 	.byte	0x04, 0x11
        /*0026*/ 	.short	(.L_25 - .L_24)
	.align		4
.L_24:
        /*0028*/ 	.word	index@($__internal_1_$__cuda_sm10x_tcgen05_guardrail_trap_phase_invalid_during_alloc)
        /*002c*/ 	.word	0x00000000


	//----- nvinfo : EIATTR_FRAME_SIZE
	.align		4
.L_25:
        /*0030*/ 	.byte	0x04, 0x11
        /*0032*/ 	.short	(.L_27 - .L_26)
	.align		4
.L_26:
        /*0034*/ 	.word	index@($__internal_0_$__cuda_sm10x_tcgen05_guardrail_trap_col_being_dealloced_not_returned_by_alloc)
        /*0038*/ 	.word	0x00000000


	//----- nvinfo : EIATTR_FRAME_SIZE
	.align		4
.L_27:
        /*003c*/ 	.byte	0x04, 0x11
        /*003e*/ 	.short	(.L_29 - .L_28)
	.align		4
.L_28:
        /*0040*/ 	.word	index@(_ZN7cutlass13device_kernelINS_4gemm6kernel13GemmUniversalINS1_17GroupProblemShapeIN4cute5tupleIJiiiEEEEENS1_10collective13CollectiveMmaINS1_40MainloopSm100ArrayTmaUmmaWarpSpecializedILi12ELi8ELi4ENS6_IJNS5_1CILi2EEENSC_ILi1EEESE_EEEEENS6_IJNSC_ILi128EEESH_NSC_ILi64EEEEEENS_6half_tEPNS6_IJlSE_NSC_ILi0EEEEEESK_SN_NS5_8TiledMMAINS5_8MMA_AtomIJNS5_26SM100_MMA_F16BF16_2x1SM_SSISK_SK_fLi128ELi128ELNS5_4UMMA5MajorE0ELSS_0ELNSR_7ScaleInE0ELST_0EEEEEENS5_6LayoutINS6_IJSE_SE_SE_EEENS6_IJSL_SL_SL_EEEEENS6_IJNS5_10UnderscoreES10_S10_EEEEENS5_18SM100_TMA_2SM_LOADENS5_14ComposedLayoutINS5_7SwizzleILi3ELi4ELi3EEENS5_18smem_ptr_flag_bitsILi16EEENSW_INS6_IJNSC_ILi8EEESI_EEENS6_IJSI_SE_EEEEEEEvNS5_8identityES13_S1D_vS1E_EENS_8epilogue10collective18CollectiveEpilogueINS1G_31Sm100PtrArrayTmaWarpSpecializedILi4ELi2ELi16ELb1ELb0EEEJNS6_IJSI_SH_SI_EEENS6_IJNSW_ISI_SE_EENSW_INS6_IJNSC_ILi16EEESD_EEENS6_IJSE_SI_EEEEEEEESK_PNS6_IJSE_lSL_EEESK_S1T_NS1G_6fusion15FusionCallbacksIS1K_NS1U_17LinearCombinationISK_fSK_fLNS_15FloatRoundStyleE2EEES1L_S1R_JEEENS5_5SM1004TMEM4LOAD26SM100_TMEM_LOAD_16dp256b2xENS5_13SM90_TMA_LOADENS14_IS16_S18_NSW_INS6_IJSI_S19_EEES1P_EEEENS5_17SM75_U16x8_LDSM_TENS5_14SM90_TMA_STOREES27_NS5_17SM90_U16x8_STSM_TENS5_39AutoVectorizingCopyWithAssumedAlignmentILi128EEEEEEvvEEEEvNT_6ParamsE)
        /*0044*/ 	.word	0x00000000


	//----- nvinfo : EIATTR_MIN_STACK_SIZE
	.align		4
.L_29:
        /*0048*/ 	.byte	0x04, 0x12
        /*004a*/ 	.short	(.L_31 - .L_30)
	.align		4
.L_30:
        /*004c*/ 	.word	index@(_ZN7cutlass13device_kernelINS_4gemm6kernel13GemmUniversalINS1_17GroupProblemShapeIN4cute5tupleIJiiiEEEEENS1_10collective13CollectiveMmaINS1_40MainloopSm100ArrayTmaUmmaWarpSpecializedILi12ELi8ELi4ENS6_IJNS5_1CILi2EEENSC_ILi1EEESE_EEEEENS6_IJNSC_ILi128EEESH_NSC_ILi64EEEEEENS_6half_tEPNS6_IJlSE_NSC_ILi0EEEEEESK_SN_NS5_8TiledMMAINS5_8MMA_AtomIJNS5_26SM100_MMA_F16BF16_2x1SM_SSISK_SK_fLi128ELi128ELNS5_4UMMA5MajorE0ELSS_0ELNSR_7ScaleInE0ELST_0EEEEEENS5_6LayoutINS6_IJSE_SE_SE_EEENS6_IJSL_SL_SL_EEEEENS6_IJNS5_10UnderscoreES10_S10_EEEEENS5_18SM100_TMA_2SM_LOADENS5_14ComposedLayoutINS5_7SwizzleILi3ELi4ELi3EEENS5_18smem_ptr_flag_bitsILi16EEENSW_INS6_IJNSC_ILi8EEESI_EEENS6_IJSI_SE_EEEEEEEvNS5_8identityES13_S1D_vS1E_EENS_8epilogue10collective18CollectiveEpilogueINS1G_31Sm100PtrArrayTmaWarpSpecializedILi4ELi2ELi16ELb1ELb0EEEJNS6_IJSI_SH_SI_EEENS6_IJNSW_ISI_SE_EENSW_INS6_IJNSC_ILi16EEESD_EEENS6_IJSE_SI_EEEEEEEESK_PNS6_IJSE_lSL_EEESK_S1T_NS1G_6fusion15FusionCallbacksIS1K_NS1U_17LinearCombinationISK_fSK_fLNS_15FloatRoundStyleE2EEES1L_S1R_JEEENS5_5SM1004TMEM4LOAD26SM100_TMEM_LOAD_16dp256b2xENS5_13SM90_TMA_LOADENS14_IS16_S18_NSW_INS6_IJSI_S19_EEES1P_EEEENS5_17SM75_U16x8_LDSM_TENS5_14SM90_TMA_STOREES27_NS5_17SM90_U16x8_STSM_TENS5_39AutoVectorizingCopyWithAssumedAlignmentILi128EEEEEEvvEEEEvNT_6ParamsE)
        /*0050*/ 	.word	0x00000000
.L_31:


//--------------------- .nv.compat                --------------------------
	.section	.nv.compat,"",@"SHT_CUDA_COMPAT_INFO"
	.align	4
        /*0000*/ 	.byte	0x02, 0x09, 0x01, 0x00, 0x02, 0x02, 0x02, 0x00, 0x02, 0x05, 0x05, 0x00, 0x03, 0x07, 0x01, 0x01
        /*0010*/ 	.byte	0x02, 0x03, 0x03, 0x00, 0x02, 0x06, 0x01, 0x00, 0x04, 0x0b, 0x08, 0x00, 0x09, 0x00, 0x00, 0x00
        /*0020*/ 	.byte	0x00, 0x00, 0x00, 0x00


//--------------------- .nv.info._ZN7cutlass13device_kernelINS_4gemm6kernel13GemmUniversalINS1_17GroupProblemShapeIN4cute5tupleIJiiiEEEEENS1_10collective13CollectiveMmaINS1_40MainloopSm100ArrayTmaUmmaWarpSpecializedILi12ELi8ELi4ENS6_IJNS5_1CILi2EEENSC_ILi1EEESE_EEEEENS6_IJNSC_ILi128EEESH_NSC_ILi64EEEEEENS_6half_tEPNS6_IJlSE_NSC_ILi0EEEEEESK_SN_NS5_8TiledMMAINS5_8MMA_AtomIJNS5_26SM100_MMA_F16BF16_2x1SM_SSISK_SK_fLi128ELi128ELNS5_4UMMA5MajorE0ELSS_0ELNSR_7ScaleInE0ELST_0EEEEEENS5_6LayoutINS6_IJSE_SE_SE_EEENS6_IJSL_SL_SL_EEEEENS6_IJNS5_10UnderscoreES10_S10_EEEEENS5_18SM100_TMA_2SM_LOADENS5_14ComposedLayoutINS5_7SwizzleILi3ELi4ELi3EEENS5_18smem_ptr_flag_bitsILi16EEENSW_INS6_IJNSC_ILi8EEESI_EEENS6_IJSI_SE_EEEEEEEvNS5_8identityES13_S1D_vS1E_EENS_8epilogue10collective18CollectiveEpilogueINS1G_31Sm100PtrArrayTmaWarpSpecializedILi4ELi2ELi16ELb1ELb0EEEJNS6_IJSI_SH_SI_EEENS6_IJNSW_ISI_SE_EENSW_INS6_IJNSC_ILi16EEESD_EEENS6_IJSE_SI_EEEEEEEESK_PNS6_IJSE_lSL_EEESK_S1T_NS1G_6fusion15FusionCallbacksIS1K_NS1U_17LinearCombinationISK_fSK_fLNS_15FloatRoundStyleE2EEES1L_S1R_JEEENS5_5SM1004TMEM4LOAD26SM100_TMEM_LOAD_16dp256b2xENS5_13SM90_TMA_LOADENS14_IS16_S18_NSW_INS6_IJSI_S19_EEES1P_EEEENS5_17SM75_U16x8_LDSM_TENS5_14SM90_TMA_STOREES27_NS5_17SM90_U16x8_STSM_TENS5_39AutoVectorizingCopyWithAssumedAlignmentILi128EEEEEEvvEEEEvNT_6ParamsE --------------------------
	.section	.nv.info._ZN7cutlass13device_kernelINS_4gemm6kernel13GemmUniversalINS1_17GroupProblemShapeIN4cute5tupleIJiiiEEEEENS1_10collective13CollectiveMmaINS1_40MainloopSm100ArrayTmaUmmaWarpSpecializedILi12ELi8ELi4ENS6_IJNS5_1CILi2EEENSC_ILi1EEESE_EEEEENS6_IJNSC_ILi128EEESH_NSC_ILi64EEEEEENS_6half_tEPNS6_IJlSE_NSC_ILi0EEEEEESK_SN_NS5_8TiledMMAINS5_8MMA_AtomIJNS5_26SM100_MMA_F16BF16_2x1SM_SSISK_SK_fLi128ELi128ELNS5_4UMMA5MajorE0ELSS_0ELNSR_7ScaleInE0ELST_0EEEEEENS5_6LayoutINS6_IJSE_SE_SE_EEENS6_IJSL_SL_SL_EEEEENS6_IJNS5_10UnderscoreES10_S10_EEEEENS5_18SM100_TMA_2SM_LOADENS5_14ComposedLayoutINS5_7SwizzleILi3ELi4ELi3EEENS5_18smem_ptr_flag_bitsILi16EEENSW_INS6_IJNSC_ILi8EEESI_EEENS6_IJSI_SE_EEEEEEEvNS5_8identityES13_S1D_vS1E_EENS_8epilogue10collective18CollectiveEpilogueINS1G_31Sm100PtrArrayTmaWarpSpecializedILi4ELi2ELi16ELb1ELb0EEEJNS6_IJSI_SH_SI_EEENS6_IJNSW_ISI_SE_EENSW_INS6_IJNSC_ILi16EEESD_EEENS6_IJSE_SI_EEEEEEEESK_PNS6_IJSE_lSL_EEESK_S1T_NS1G_6fusion15FusionCallbacksIS1K_NS1U_17LinearCombinationISK_fSK_fLNS_15FloatRoundStyleE2EEES1L_S1R_JEEENS5_5SM1004TMEM4LOAD26SM100_TMEM_LOAD_16dp256b2xENS5_13SM90_TMA_LOADENS14_IS16_S18_NSW_INS6_IJSI_S19_EEES1P_EEEENS5_17SM75_U16x8_LDSM_TENS5_14SM90_TMA_STOREES27_NS5_17SM90_U16x8_STSM_TENS5_39AutoVectorizingCopyWithAssumedAlignmentILi128EEEEEEvvEEEEvNT_6ParamsE,"",@"SHT_CUDA_INFO"
	.sectionflags	@""
	.align	4


	//----- nvinfo : EIATTR_CUDA_API_VERSION
	.align		4
        /*0000*/ 	.byte	0x04, 0x37
        /*0002*/ 	.short	(.L_33 - .L_32)
.L_32:
        /*0004*/ 	.word	0x00000082


	//----- nvinfo : EIATTR_KPARAM_INFO
	.align		4
.L_33:
        /*0008*/ 	.byte	0x04, 0x17
        /*000a*/ 	.short	(.L_35 - .L_34)
.L_34:
        /*000c*/ 	.word	0x00000000
        /*0010*/ 	.short	0x0000
        /*0012*/ 	.short	0x0000
        /*0014*/ 	.byte	0x00, 0xf0, 0x01, 0x24


	//----- nvinfo : EIATTR_AT_ENTRY_FRAGMENTS
	.align		4
.L_35:
        /*0018*/ 	.byte	0x04, 0x4f
        /*001a*/ 	.short	(.L_37 - .L_36)


	//   ....[0]....
.L_36:
        /*001c*/ 	.word	0x00000007


	//----- nvinfo : EIATTR_RESERVED_SMEM_USED
	.align		4
.L_37:
        /*0020*/ 	.byte	0x01, 0x41
	.zero		2


	//----- nvinfo : EIATTR_SPARSE_MMA_MASK
	.align		4
        /*0024*/ 	.byte	0x03, 0x50
        /*0026*/ 	.short	0x0000


	//----- nvinfo : EIATTR_TCGEN05_2CTA_USED
	.align		4
        /*0028*/ 	.byte	0x01, 0x52
	.zero		2


	//----- nvinfo : EIATTR_MAXREG_COUNT
	.align		4
        /*002c*/ 	.byte	0x03, 0x1b
        /*002e*/ 	.short	0x00a8


	//----- nvinfo : EIATTR_NUM_BARRIERS
	.align		4
        /*0030*/ 	.byte	0x02, 0x4c
        /*0032*/ 	.byte	0x07
	.zero		1


	//----- nvinfo : EIATTR_EXTERNS
	.align		4
        /*0034*/ 	.byte	0x04, 0x0f
        /*0036*/ 	.short	(.L_39 - .L_38)


	//   ....[0]....
	.align		4
.L_38:
        /*0038*/ 	.word	index@(__assertfail)


	//----- nvinfo : EIATTR_MERCURY_ISA_VERSION
	.align		4
.L_39:
        /*003c*/ 	.byte	0x03, 0x5f
        /*003e*/ 	.short	0x0101


	//----- nvinfo : EIATTR_INT_WARP_WIDE_INSTR_OFFSETS
	.align		4
        /*0040*/ 	.byte	0x04, 0x31
        /*0042*/ 	.short	(.L_41 - .L_40)


	//   ....[0]....
.L_40:
        /*0044*/ 	.word	0x00001250


	//   ....[1]....
        /*0048*/ 	.word	0x000012e0


	//   ....[2]....
        /*004c*/ 	.word	0x00010c90


	//   ....[3]....
        /*0050*/ 	.word	0x00010cb0


	//   ....[4]....
        /*0054*/ 	.word	0x00010ce0


	//----- nvinfo : EIATTR_COOP_GROUP_MASK_REGIDS
	.align		4
.L_41:
        /*0058*/ 	.byte	0x04, 0x29
        /*005a*/ 	.short	(.L_43 - .L_42)


	//   ....[0]....
.L_42:
        /*005c*/ 	.word	0xffffffff


	//   ....[1]....
        /*0060*/ 	.word	0xffffffff


	//   ....[2]....
        /*0064*/ 	.word	0xffffffff


	//   ....[3]....
        /*0068*/ 	.word	0xffffffff


	//   ....[4]....
        /*006c*/ 	.word	0xffffffff


	//   ....[5]....
        /*0070*/ 	.word	0xffffffff


	//   ....[6]....
        /*0074*/ 	.word	0xffffffff


	//   ....[7]....
        /*0078*/ 	.word	0xffffffff


	//   ....[8]....
        /*007c*/ 	.word	0xffffffff


	//   ....[9]....
        /*0080*/ 	.word	0xffffffff


	//   ....[10]....
        /*0084*/ 	.word	0xffffffff


	//   ....[11]....
        /*0088*/ 	.word	0xffffffff


	//   ....[12]....
        /*008c*/ 	.word	0xffffffff


	//   ....[13]....
        /*0090*/ 	.word	0xffffffff


	//   ....[14]....
        /*0094*/ 	.word	0xffffffff


	//   ....[15]....
        /*0098*/ 	.word	0xffffffff


	//   ....[16]....
        /*009c*/ 	.word	0xffffffff


	//   ....[17]....
        /*00a0*/ 	.word	0xffffffff


	//   ....[18]....
        /*00a4*/ 	.word	0xffffffff


	//   ....[19]....
        /*00a8*/ 	.word	0xffffffff


	//   ....[20]....
        /*00ac*/ 	.word	0xffffffff


	//   ....[21]....
        /*00b0*/ 	.word	0xffffffff


	//   ....[22]....
        /*00b4*/ 	.word	0xffffffff


	//   ....[23]....
        /*00b8*/ 	.word	0xffffffff


	//   ....[24]....
        /*00bc*/ 	.word	0xffffffff


	//   ....[25]....
        /*00c0*/ 	.word	0xffffffff


	//   ....[26]....
        /*00c4*/ 	.word	0xffffffff


	//   ....[27]....
        /*00c8*/ 	.word	0xffffffff


	//   ....[28]....
        /*00cc*/ 	.word	0xffffffff


	//   ....[29]....
        /*00d0*/ 	.word	0xffffffff


	//   ....[30]....
        /*00d4*/ 	.word	0xffffffff


	//   ....[31]....
        /*00d8*/ 	.word	0xffffffff


	//   ....[32]....
        /*00dc*/ 	.word	0xffffffff


	//   ....[33]....
        /*00e0*/ 	.word	0xffffffff


	//   ....[34]....
        /*00e4*/ 	.word	0xffffffff


	//   ....[35]....
        /*00e8*/ 	.word	0xffffffff


	//   ....[36]....
        /*00ec*/ 	.word	0xffffffff


	//   ....[37]....
        /*00f0*/ 	.word	0xffffffff


	//   ....[38]....
        /*00f4*/ 	.word	0xffffffff


	//   ....[39]....
        /*00f8*/ 	.word	0xffffffff


	//   ....[40]....
        /*00fc*/ 	.word	0xffffffff


	//   ....[41]....
        /*0100*/ 	.word	0xffffffff


	//   ....[42]....
        /*0104*/ 	.word	0xffffffff


	//   ....[43]....
        /*0108*/ 	.word	0xffffffff


	//   ....[44]....
        /*010c*/ 	.word	0xffffffff


	//   ....[45]....
        /*0110*/ 	.word	0xffffffff


	//   ....[46]....
        /*0114*/ 	.word	0xffffffff


	//   ....[47]....
        /*0118*/ 	.word	0xffffffff


	//   ....[48]....
        /*011c*/ 	.word	0xffffffff


	//   ....[49]....
        /*0120*/ 	.word	0xffffffff


	//   ....[50]....
        /*0124*/ 	.word	0xffffffff


	//   ....[51]....
        /*0128*/ 	.word	0xffffffff


	//   ....[52]....
        /*012c*/ 	.word	0xffffffff


	//   ....[53]....
        /*0130*/ 	.word	0xffffffff


	//   ....[54]....
        /*0134*/ 	.word	0xffffffff


	//   ....[55]....
        /*0138*/ 	.word	0xffffffff


	//   ....[56]....
        /*013c*/ 	.word	0xffffffff


	//   ....[57]....
        /*0140*/ 	.word	0xffffffff


	//   ....[58]....
        /*0144*/ 	.word	0xffffffff


	//   ....[59]....
        /*0148*/ 	.word	0xffffffff


	//   ....[60]....
        /*014c*/ 	.word	0xffffffff


	//   ....[61]....
        /*0150*/ 	.word	0xffffffff


	//   ....[62]....
        /*0154*/ 	.word	0xffffffff


	//   ....[63]....
        /*0158*/ 	.word	0xffffffff


	//   ....[64]....
        /*015c*/ 	.word	0xffffffff


	//   ....[65]....
        /*0160*/ 	.word	0xffffffff


	//   ....[66]....
        /*0164*/ 	.word	0xffffffff


	//   ....[67]....
        /*0168*/ 	.word	0xffffffff


	//   ....[68]....
        /*016c*/ 	.word	0xffffffff


	//   ....[69]....
        /*0170*/ 	.word	0xffffffff


	//   ....[70]....
        /*0174*/ 	.word	0xffffffff


	//   ....[71]....
        /*0178*/ 	.word	0xffffffff


	//   ....[72]....
        /*017c*/ 	.word	0xffffffff


	//   ....[73]....
        /*0180*/ 	.word	0xffffffff


	//   ....[74]....
        /*0184*/ 	.word	0xffffffff


	//   ....[75]....
        /*0188*/ 	.word	0xffffffff


	//   ....[76]....
        /*018c*/ 	.word	0xffffffff


	//   ....[77]....
        /*0190*/ 	.word	0xffffffff


	//   ....[78]....
        /*0194*/ 	.word	0xffffffff


	//   ....[79]....
        /*0198*/ 	.word	0xffffffff


	//   ....[80]....
        /*019c*/ 	.word	0xffffffff


	//   ....[81]....
        /*01a0*/ 	.word	0xffffffff


	//   ....[82]....
        /*01a4*/ 	.word	0xffffffff


	//   ....[83]....
        /*01a8*/ 	.word	0xffffffff


	//   ....[84]....
        /*01ac*/ 	.word	0xffffffff


	//   ....[85]....
        /*01b0*/ 	.word	0xffffffff


	//   ....[86]....
        /*01b4*/ 	.word	0xffffffff


	//   ....[87]....
        /*01b8*/ 	.word	0xffffffff


	//   ....[88]....
        /*01bc*/ 	.word	0xffffffff


	//   ....[89]....
        /*01c0*/ 	.word	0xffffffff


	//   ....[90]....
        /*01c4*/ 	.word	0xffffffff


	//   ....[91]....
        /*01c8*/ 	.word	0xffffffff


	//   ....[92]....
        /*01cc*/ 	.word	0xffffffff


	//   ....[93]....
        /*01d0*/ 	.word	0xffffffff


	//   ....[94]....
        /*01d4*/ 	.word	0xffffffff


	//   ....[95]....
        /*01d8*/ 	.word	0xffffffff


	//   ....[96]....
        /*01dc*/ 	.word	0xffffffff


	//   ....[97]....
        /*01e0*/ 	.word	0xffffffff


	//   ....[98]....
        /*01e4*/ 	.word	0xffffffff


	//   ....[99]....
        /*01e8*/ 	.word	0xffffffff


	//   ....[100]....
        /*01ec*/ 	.word	0xffffffff


	//   ....[101]....
        /*01f0*/ 	.word	0xffffffff


	//   ....[102]....
        /*01f4*/ 	.word	0xffffffff


	//   ....[103]....
        /*01f8*/ 	.word	0xffffffff


	//   ....[104]....
        /*01fc*/ 	.word	0xffffffff


	//   ....[105]....
        /*0200*/ 	.word	0xffffffff


	//   ....[106]....
        /*0204*/ 	.word	0xffffffff


	//   ....[107]....
        /*0208*/ 	.word	0xffffffff


	//   ....[108]....
        /*020c*/ 	.word	0xffffffff


	//   ....[109]....
        /*0210*/ 	.word	0xffffffff


	//   ....[110]....
        /*0214*/ 	.word	0xffffffff


	//   ....[111]....
        /*0218*/ 	.word	0xffffffff


	//   ....[112]....
        /*021c*/ 	.word	0xffffffff


	//   ....[113]....
        /*0220*/ 	.word	0xffffffff


	//   ....[114]....
        /*0224*/ 	.word	0xffffffff


	//   ....[115]....
        /*0228*/ 	.word	0xffffffff


	//   ....[116]....
        /*022c*/ 	.word	0xffffffff


	//   ....[117]....
        /*0230*/ 	.word	0xffffffff


	//   ....[118]....
        /*0234*/ 	.word	0xffffffff


	//   ....[119]....
        /*0238*/ 	.word	0xffffffff


	//   ....[120]....
        /*023c*/ 	.word	0xffffffff


	//----- nvinfo : EIATTR_COOP_GROUP_INSTR_OFFSETS
	.align		4
.L_43:
        /*0240*/ 	.byte	0x04, 0x28
        /*0242*/ 	.short	(.L_45 - .L_44)


	//   ....[0]....
.L_44:
        /*0244*/ 	.word	0x000000b0


	//   ....[1]....
        /*0248*/ 	.word	0x00000520


	//   ....[2]....
        /*024c*/ 	.word	0x00000730


	//   ....[3]....
        /*0250*/ 	.word	0x00000740


	//   ....[4]....
        /*0254*/ 	.word	0x00000a10


	//   ....[5]....
        /*0258*/ 	.word	0x00000ba0


	//   ....[6]....
        /*025c*/ 	.word	0x00000c90


	//   ....[7]....
        /*0260*/ 	.word	0x00000ea0


	//   ....[8]....
        /*0264*/ 	.word	0x000010b0


	//   ....[9]....
        /*0268*/ 	.word	0x00001350


	//   ....[10]....
        /*026c*/ 	.word	0x00002700


	//   ....[11]....
        /*0270*/ 	.word	0x00002730


	//   ....[12]....
        /*0274*/ 	.word	0x000027b0


	//   ....[13]....
        /*0278*/ 	.word	0x000027c0


	//   ....[14]....
        /*027c*/ 	.word	0x00002800


	//   ....[15]....
        /*0280*/ 	.word	0x00002820


	//   ....[16]....
        /*0284*/ 	.word	0x00002860


	//   ....[17]....
        /*0288*/ 	.word	0x00002880


	//   ....[18]....
        /*028c*/ 	.word	0x000028d0


	//   ....[19]....
        /*0290*/ 	.word	0x000028f0


	//   ....[20]....
        /*0294*/ 	.word	0x00002990


	//   ....[21]....
        /*0298*/ 	.word	0x00002aa0


	//   ....[22]....
        /*029c*/ 	.word	0x00002ad0


	//   ....[23]....
        /*02a0*/ 	.word	0x000030a0


	//   ....[24]....
        /*02a4*/ 	.word	0x000030b0


	//   ....[25]....
        /*02a8*/ 	.word	0x00003100


	//   ....[26]....
        /*02ac*/ 	.word	0x00003110


	//   ....[27]....
        /*02b0*/ 	.word	0x00003160


	//   ....[28]....
        /*02b4*/ 	.word	0x00003170


	//   ....[29]....
        /*02b8*/ 	.word	0x000031c0


	//   ....[30]....
        /*02bc*/ 	.word	0x000031d0


	//   ....[31]....
        /*02c0*/ 	.word	0x00003230


	//   ....[32]....
        /*02c4*/ 	.word	0x00003240


	//   ....[33]....
        /*02c8*/ 	.word	0x000032d0


	//   ....[34]....
        /*02cc*/ 	.word	0x00003320


	//   ....[35]....
        /*02d0*/ 	.word	0x000033a0


	//   ....[36]....
        /*02d4*/ 	.word	0x000033c0


	//   ....[37]....
        /*02d8*/ 	.word	0x000033d0


	//   ....[38]....
        /*02dc*/ 	.word	0x000033e0


	//   ....[39]....
        /*02e0*/ 	.word	0x000033f0


	//   ....[40]....
        /*02e4*/ 	.word	0x00003400


	//   ....[41]....
        /*02e8*/ 	.word	0x00003ff0


	//   ....[42]....
        /*02ec*/ 	.word	0x000049a0


	//   ....[43]....
        /*02f0*/ 	.word	0x00005bf0


	//   ....[44]....
        /*02f4*/ 	.word	0x00005c20


	//   ....[45]....
        /*02f8*/ 	.word	0x00005ca0


	//   ....[46]....
        /*02fc*/ 	.word	0x00005cb0


	//   ....[47]....
        /*0300*/ 	.word	0x00005cf0


	//   ....[48]....
        /*0304*/ 	.word	0x00005d10


	//   ....[49]....
        /*0308*/ 	.word	0x00005d60


	//   ....[50]....
        /*030c*/ 	.word	0x00005d70


	//   ....[51]....
        /*0310*/ 	.word	0x00005db0


	//   ....[52]....
        /*0314*/ 	.word	0x00005dd0


	//   ....[53]....
        /*0318*/ 	.word	0x00005e70


	//   ....[54]....
        /*031c*/ 	.word	0x00005f60


	//   ....[55]....
        /*0320*/ 	.word	0x00005f90


	//   ....[56]....
        /*0324*/ 	.word	0x00006550


	//   ....[57]....
        /*0328*/ 	.word	0x00006580


	//   ....[58]....
        /*032c*/ 	.word	0x000065d0


	//   ....[59]....
        /*0330*/ 	.word	0x000065e0


	//   ....[60]....
        /*0334*/ 	.word	0x00006630


	//   ....[61]....
        /*0338*/ 	.word	0x00006640


	//   ....[62]....
        /*033c*/ 	.word	0x00006690


	//   ....[63]....
        /*0340*/ 	.word	0x000066b0


	//   ....[64]....
        /*0344*/ 	.word	0x00006700


	//   ....[65]....
        /*0348*/ 	.word	0x00006710


	//   ....[66]....
        /*034c*/ 	.word	0x000067a0


	//   ....[67]....
        /*0350*/ 	.word	0x000067f0


	//   ....[68]....
        /*0354*/ 	.word	0x00006870


	//   ....[69]....
        /*0358*/ 	.word	0x00006890


	//   ....[70]....
        /*035c*/ 	.word	0x000068a0


	//   ....[71]....
        /*0360*/ 	.word	0x000068b0


	//   ....[72]....
        /*0364*/ 	.word	0x000068c0


	//   ....[73]....
        /*0368*/ 	.word	0x000068d0


	//   ....[74]....
        /*036c*/ 	.word	0x000077e0


	//   ....[75]....
        /*0370*/ 	.word	0x00007810


	//   ....[76]....
        /*0374*/ 	.word	0x00007890


	//   ....[77]....
        /*0378*/ 	.word	0x000078a0


	//   ....[78]....
        /*037c*/ 	.word	0x000078e0


	//   ....[79]....
        /*0380*/ 	.word	0x00007900


	//   ....[80]....
        /*0384*/ 	.word	0x00007950


	//   ....[81]....
        /*0388*/ 	.word	0x00007970


	//   ....[82]....
        /*038c*/ 	.word	0x000079b0


	//   ....[83]....
        /*0390*/ 	.word	0x000079d0


	//   ....[84]....
        /*0394*/ 	.word	0x00007a60


	//   ....[85]....
        /*0398*/ 	.word	0x00007b50


	//   ....[86]....
        /*039c*/ 	.word	0x00007b80


	//   ....[87]....
        /*03a0*/ 	.word	0x00008140


	//   ....[88]....
        /*03a4*/ 	.word	0x00008170


	//   ....[89]....
        /*03a8*/ 	.word	0x000081c0


	//   ....[90]....
        /*03ac*/ 	.word	0x000081d0


	//   ....[91]....
        /*03b0*/ 	.word	0x00008220


	//   ....[92]....
        /*03b4*/ 	.word	0x00008230


	//   ....[93]....
        /*03b8*/ 	.word	0x00008280


	//   ....[94]....
        /*03bc*/ 	.word	0x00008290


	//   ....[95]....
        /*03c0*/ 	.word	0x000082e0


	//   ....[96]....
        /*03c4*/ 	.word	0x00008300


	//   ....[97]....
        /*03c8*/ 	.word	0x00008390


	//   ....[98]....
        /*03cc*/ 	.word	0x000083e0


	//   ....[99]....
        /*03d0*/ 	.word	0x00008460


	//   ....[100]....
        /*03d4*/ 	.word	0x00008480


	//   ....[101]....
        /*03d8*/ 	.word	0x00008490


	//   ....[102]....
        /*03dc*/ 	.word	0x000084a0


	//   ....[103]....
        /*03e0*/ 	.word	0x000084b0


	//   ....[104]....
        /*03e4*/ 	.word	0x000084c0


	//   ....[105]....
        /*03e8*/ 	.word	0x00009210


	//   ....[106]....
        /*03ec*/ 	.word	0x0000a050


	//   ....[107]....
        /*03f0*/ 	.word	0x0000a430


	//   ....[108]....
        /*03f4*/ 	.word	0x0000a930


	//   ....[109]....
        /*03f8*/ 	.word	0x0000dbf0


	//   ....[110]....
        /*03fc*/ 	.word	0x0000e040


	//   ....[111]....
        /*0400*/ 	.word	0x0000e290


	//   ....[112]....
        /*0404*/ 	.word	0x0000e430


	//   ....[113]....
        /*0408*/ 	.word	0x0000ec40


	//   ....[114]....
        /*040c*/ 	.word	0x0000f0e0


	//   ....[115]....
        /*0410*/ 	.word	0x0000f4b0


	//   ....[116]....
        /*0414*/ 	.word	0x0000f880


	//   ....[117]....
        /*0418*/ 	.word	0x0000fd70


	//   ....[118]....
        /*041c*/ 	.word	0x0000fda0


	//   ....[119]....
        /*0420*/ 	.word	0x00010b90


	//   ....[120]....
        /*0424*/ 	.word	0x00010da0


	//----- nvinfo : EIATTR_REG_RECONFIG
	.align		4
.L_45:
        /*0428*/ 	.byte	0x01, 0x54
	.zero		2


	//----- nvinfo : EIATTR_VRC_CTA_INIT_COUNT
	.align		4
        /*042c*/ 	.byte	0x02, 0x4a
        /*042e*/ 	.byte	0x80
	.zero		1


	//----- nvinfo : EIATTR_SYSCALL_OFFSETS
	.align		4
        /*0430*/ 	.byte	0x04, 0x46
        /*0432*/ 	.short	(.L_47 - .L_46)


	//   ....[0]....
.L_46:
        /*0434*/ 	.word	0x0000acf0


	//   ....[1]....
        /*0438*/ 	.word	0x0000ade0


	//   ....[2]....
        /*043c*/ 	.word	0x0000b470


	//   ....[3]....
        /*0440*/ 	.word	0x0000b5e0


	//   ....[4]....
        /*0444*/ 	.word	0x0000be80


	//   ....[5]....
        /*0448*/ 	.word	0x0000bff0


	//   ....[6]....
        /*044c*/ 	.word	0x0000c840


	//   ....[7]....
        /*0450*/ 	.word	0x0000c9b0


	//   ....[8]....
        /*0454*/ 	.word	0x0000d240


	//   ....[9]....
        /*0458*/ 	.word	0x0000d3b0


	//----- nvinfo : EIATTR_MBARRIER_INSTR_OFFSETS
	.align		4
.L_47:
        /*045c*/ 	.byte	0x04, 0x39
        /*045e*/ 	.short	(.L_49 - .L_48)


	//   ....[0]....
.L_48:
        /*0460*/ 	.word	0x00000870
        /*0464*/ 	.word	0x000000ff
        /*0468*/ 	.word	0x00000000
        /*046c*/ 	.short	0x0100
        /*046e*/ 	.byte	0x05
	.zero		1


	//   ....[1]....
        /*0470*/ 	.word	0x00000880
        /*0474*/ 	.word	0x000000ff
        /*0478*/ 	.word	0x00000060
        /*047c*/ 	.short	0x0100
        /*047e*/ 	.byte	0x05
	.zero		1


	//   ....[2]....
        /*0480*/ 	.word	0x00000890
        /*0484*/ 	.word	0x000000ff
        /*0488*/ 	.word	0x00000008
        /*048c*/ 	.short	0x0100
        /*048e*/ 	.byte	0x05
	.zero		1


	//   ....[3]....
        /*0490*/ 	.word	0x000008a0
        /*0494*/ 	.word	0x000000ff
        /*0498*/ 	.word	0x00000068
        /*049c*/ 	.short	0x0100
        /*049e*/ 	.byte	0x05
	.zero		1


	//   ....[4]....
        /*04a0*/ 	.word	0x000008b0
        /*04a4*/ 	.word	0x000000ff
        /*04a8*/ 	.word	0x00000010
        /*04ac*/ 	.short	0x0100
        /*04ae*/ 	.byte	0x05
	.zero		1


	//   ....[5]....
        /*04b0*/ 	.word	0x000008c0
        /*04b4*/ 	.word	0x000000ff
        /*04b8*/ 	.word	0x00000070
        /*04bc*/ 	.short	0x0100
        /*04be*/ 	.byte	0x05
	.zero		1


	//   ....[6]....
        /*04c0*/ 	.word	0x000008d0
        /*04c4*/ 	.word	0x000000ff
        /*04c8*/ 	.word	0x00000018
        /*04cc*/ 	.short	0x0100
        /*04ce*/ 	.byte	0x05
	.zero		1


	//   ....[7]....
        /*04d0*/ 	.word	0x000008e0
        /*04d4*/ 	.word	0x000000ff
        /*04d8*/ 	.word	0x00000078
        /*04dc*/ 	.short	0x0100
        /*04de*/ 	.byte	0x05
	.zero		1


	//   ....[8]....
        /*04e0*/ 	.word	0x000008f0
        /*04e4*/ 	.word	0x000000ff
        /*04e8*/ 	.word	0x00000020
        /*04ec*/ 	.short	0x0100
        /*04ee*/ 	.byte	0x05
	.zero		1


	//   ....[9]....
        /*04f0*/ 	.word	0x00000900
        /*04f4*/ 	.word	0x000000ff
        /*04f8*/ 	.word	0x00000080
        /*04fc*/ 	.short	0x0100
        /*04fe*/ 	.byte	0x05
	.zero		1


	//   ....[10]....
        /*0500*/ 	.word	0x00000910
        /*0504*/ 	.word	0x000000ff
        /*0508*/ 	.word	0x00000028
        /*050c*/ 	.short	0x0100
        /*050e*/ 	.byte	0x05
	.zero		1


	//   ....[11]....
        /*0510*/ 	.word	0x00000920
        /*0514*/ 	.word	0x000000ff
        /*0518*/ 	.word	0x00000088
        /*051c*/ 	.short	0x0100
        /*051e*/ 	.byte	0x05
	.zero		1


	//   ....[12]....
        /*0520*/ 	.word	0x00000930
        /*0524*/ 	.word	0x000000ff
        /*0528*/ 	.word	0x00000030
        /*052c*/ 	.short	0x0100
        /*052e*/ 	.byte	0x05
	.zero		1


	//   ....[13]....
        /*0530*/ 	.word	0x00000940
        /*0534*/ 	.word	0x000000ff
        /*0538*/ 	.word	0x00000090
        /*053c*/ 	.short	0x0100
        /*053e*/ 	.byte	0x05
	.zero		1


	//   ....[14]....
        /*0540*/ 	.word	0x00000950
        /*0544*/ 	.word	0x000000ff
        /*0548*/ 	.word	0x00000038
        /*054c*/ 	.short	0x0100
        /*054e*/ 	.byte	0x05
	.zero		1


	//   ....[15]....
        /*0550*/ 	.word	0x00000960
        /*0554*/ 	.word	0x000000ff
        /*0558*/ 	.word	0x00000098
        /*055c*/ 	.short	0x0100
        /*055e*/ 	.byte	0x05
	.zero		1


	//   ....[16]....
        /*0560*/ 	.word	0x00000970
        /*0564*/ 	.word	0x000000ff
        /*0568*/ 	.word	0x00000040
        /*056c*/ 	.short	0x0100
        /*056e*/ 	.byte	0x05
	.zero		1


	//   ....[17]....
        /*0570*/ 	.word	0x00000980
        /*0574*/ 	.word	0x000000ff
        /*0578*/ 	.word	0x000000a0
        /*057c*/ 	.short	0x0100
        /*057e*/ 	.byte	0x05
	.zero		1


	//   ....[18]....
        /*0580*/ 	.word	0x00000990
        /*0584*/ 	.word	0x000000ff
        /*0588*/ 	.word	0x00000048
        /*058c*/ 	.short	0x0100
        /*058e*/ 	.byte	0x05
	.zero		1


	//   ....[19]....
        /*0590*/ 	.word	0x000009a0
        /*0594*/ 	.word	0x000000ff
        /*0598*/ 	.word	0x000000a8
        /*059c*/ 	.short	0x0100
        /*059e*/ 	.byte	0x05
	.zero		1


	//   ....[20]....
        /*05a0*/ 	.word	0x000009b0
        /*05a4*/ 	.word	0x000000ff
        /*05a8*/ 	.word	0x00000050
        /*05ac*/ 	.short	0x0100
        /*05ae*/ 	.byte	0x05
	.zero		1


	//   ....[21]....
        /*05b0*/ 	.word	0x000009c0
        /*05b4*/ 	.word	0x000000ff
        /*05b8*/ 	.word	0x000000b0
        /*05bc*/ 	.short	0x0100
        /*05be*/ 	.byte	0x05
	.zero		1


	//   ....[22]....
        /*05c0*/ 	.word	0x000009d0
        /*05c4*/ 	.word	0x000000ff
        /*05c8*/ 	.word	0x00000058
        /*05cc*/ 	.short	0x0100
        /*05ce*/ 	.byte	0x05
	.zero		1


	//   ....[23]....
        /*05d0*/ 	.word	0x000009e0
        /*05d4*/ 	.word	0x000000ff
        /*05d8*/ 	.word	0x000000b8
        /*05dc*/ 	.short	0x0100
        /*05de*/ 	.byte	0x05
	.zero		1


	//   ....[24]....
        /*05e0*/ 	.word	0x00000b10
        /*05e4*/ 	.word	0x000000ff
        /*05e8*/ 	.word	0x000000c0
        /*05ec*/ 	.short	0x0100
        /*05ee*/ 	.byte	0x06
	.zero		1


	//   ....[25]....
        /*05f0*/ 	.word	0x00000b20
        /*05f4*/ 	.word	0x000000ff
        /*05f8*/ 	.word	0x000000e0
        /*05fc*/ 	.short	0x0100
        /*05fe*/ 	.byte	0x06
	.zero		1


	//   ....[26]....
        /*0600*/ 	.word	0x00000b30
        /*0604*/ 	.word	0x000000ff
        /*0608*/ 	.word	0x000000c8
        /*060c*/ 	.short	0x0100
        /*060e*/ 	.byte	0x06
	.zero		1


	//   ....[27]....
        /*0610*/ 	.word	0x00000b40
        /*0614*/ 	.word	0x000000ff
        /*0618*/ 	.word	0x000000e8
        /*061c*/ 	.short	0x0100
        /*061e*/ 	.byte	0x06
	.zero		1


	//   ....[28]....
        /*0620*/ 	.word	0x00000b50
        /*0624*/ 	.word	0x000000ff
        /*0628*/ 	.word	0x000000d0
        /*062c*/ 	.short	0x0100
        /*062e*/ 	.byte	0x06
	.zero		1


	//   ....[29]....
        /*0630*/ 	.word	0x00000b60
        /*0634*/ 	.word	0x000000ff
        /*0638*/ 	.word	0x000000f0
        /*063c*/ 	.short	0x0100
        /*063e*/ 	.byte	0x06
	.zero		1


	//   ....[30]....
        /*0640*/ 	.word	0x00000b70
        /*0644*/ 	.word	0x000000ff
        /*0648*/ 	.word	0x000000d8
        /*064c*/ 	.short	0x0100
        /*064e*/ 	.byte	0x06
	.zero		1


	//   ....[31]....
        /*0650*/ 	.word	0x00000b80
        /*0654*/ 	.word	0x000000ff
        /*0658*/ 	.word	0x000000f8
        /*065c*/ 	.short	0x0100
        /*065e*/ 	.byte	0x06
	.zero		1


	//   ....[32]....
        /*0660*/ 	.word	0x00000c60
        /*0664*/ 	.word	0x000000ff
        /*0668*/ 	.word	0x00000100
        /*066c*/ 	.short	0x0100
        /*066e*/ 	.byte	0x05
	.zero		1


	//   ....[33]....
        /*0670*/ 	.word	0x00000c70
        /*0674*/ 	.word	0x000000ff
        /*0678*/ 	.word	0x00000108
        /*067c*/ 	.short	0x0100
        /*067e*/ 	.byte	0x05
	.zero		1


	//   ....[34]....
        /*0680*/ 	.word	0x00000d90
        /*0684*/ 	.word	0x000000ff
        /*0688*/ 	.word	0x00000110
        /*068c*/ 	.short	0x0100
        /*068e*/ 	.byte	0x06
	.zero		1


	//   ....[35]....
        /*0690*/ 	.word	0x00000da0
        /*0694*/ 	.word	0x000000ff
        /*0698*/ 	.word	0x00000150
        /*069c*/ 	.short	0x0100
        /*069e*/ 	.byte	0x06
	.zero		1


	//   ....[36]....
        /*06a0*/ 	.word	0x00000db0
        /*06a4*/ 	.word	0x000000ff
        /*06a8*/ 	.word	0x00000118
        /*06ac*/ 	.short	0x0100
        /*06ae*/ 	.byte	0x06
	.zero		1


	//   ....[37]....
        /*06b0*/ 	.word	0x00000dc0
        /*06b4*/ 	.word	0x000000ff
        /*06b8*/ 	.word	0x00000158
        /*06bc*/ 	.short	0x0100
        /*06be*/ 	.byte	0x06
	.zero		1


	//   ....[38]....
        /*06c0*/ 	.word	0x00000dd0
        /*06c4*/ 	.word	0x000000ff
        /*06c8*/ 	.word	0x00000120
        /*06cc*/ 	.short	0x0100
        /*06ce*/ 	.byte	0x06
	.zero		1


	//   ....[39]....
        /*06d0*/ 	.word	0x00000de0
        /*06d4*/ 	.word	0x000000ff
        /*06d8*/ 	.word	0x00000160
        /*06dc*/ 	.short	0x0100
        /*06de*/ 	.byte	0x06
	.zero		1


	//   ....[40]....
        /*06e0*/ 	.word	0x00000df0
        /*06e4*/ 	.word	0x000000ff
        /*06e8*/ 	.word	0x00000128
        /*06ec*/ 	.short	0x0100
        /*06ee*/ 	.byte	0x06
	.zero		1


	//   ....[41]....
        /*06f0*/ 	.word	0x00000e00
        /*06f4*/ 	.word	0x000000ff
        /*06f8*/ 	.word	0x00000168
        /*06fc*/ 	.short	0x0100
        /*06fe*/ 	.byte	0x06
	.zero		1


	//   ....[42]....
        /*0700*/ 	.word	0x00000e10
        /*0704*/ 	.word	0x000000ff
        /*0708*/ 	.word	0x00000130
        /*070c*/ 	.short	0x0100
        /*070e*/ 	.byte	0x06
	.zero		1


	//   ....[43]....
        /*0710*/ 	.word	0x00000e20
        /*0714*/ 	.word	0x000000ff
        /*0718*/ 	.word	0x00000170
        /*071c*/ 	.short	0x0100
        /*071e*/ 	.byte	0x06
	.zero		1


	//   ....[44]....
        /*0720*/ 	.word	0x00000e30
        /*0724*/ 	.word	0x000000ff
        /*0728*/ 	.word	0x00000138
        /*072c*/ 	.short	0x0100
        /*072e*/ 	.byte	0x06
	.zero		1


	//   ....[45]....
        /*0730*/ 	.word	0x00000e40
        /*0734*/ 	.word	0x000000ff
        /*0738*/ 	.word	0x00000178
        /*073c*/ 	.short	0x0100
        /*073e*/ 	.byte	0x06
	.zero		1


	//   ....[46]....
        /*0740*/ 	.word	0x00000e50
        /*0744*/ 	.word	0x000000ff
        /*0748*/ 	.word	0x00000140
        /*074c*/ 	.short	0x0100
        /*074e*/ 	.byte	0x06
	.zero		1


	//   ....[47]....
        /*0750*/ 	.word	0x00000e60
        /*0754*/ 	.word	0x000000ff
        /*0758*/ 	.word	0x00000180
        /*075c*/ 	.short	0x0100
        /*075e*/ 	.byte	0x06
	.zero		1


	//   ....[48]....
        /*0760*/ 	.word	0x00000e70
        /*0764*/ 	.word	0x000000ff
        /*0768*/ 	.word	0x00000148
        /*076c*/ 	.short	0x0100
        /*076e*/ 	.byte	0x06
	.zero		1


	//   ....[49]....
        /*0770*/ 	.word	0x00000e80
        /*0774*/ 	.word	0x000000ff
        /*0778*/ 	.word	0x00000188
        /*077c*/ 	.short	0x0100
        /*077e*/ 	.byte	0x06
	.zero		1


	//   ....[50]....
        /*0780*/ 	.word	0x00000fa0
        /*0784*/ 	.word	0x000000ff
        /*0788*/ 	.word	0x000001f0
        /*078c*/ 	.short	0x0100
        /*078e*/ 	.byte	0x06
	.zero		1


	//   ....[51]....
        /*0790*/ 	.word	0x00000fb0
        /*0794*/ 	.word	0x000000ff
        /*0798*/ 	.word	0x00000230
        /*079c*/ 	.short	0x0100
        /*079e*/ 	.byte	0x06
	.zero		1


	//   ....[52]....
        /*07a0*/ 	.word	0x00000fc0
        /*07a4*/ 	.word	0x000000ff
        /*07a8*/ 	.word	0x000001f8
        /*07ac*/ 	.short	0x0100
        /*07ae*/ 	.byte	0x06
	.zero		1


	//   ....[53]....
        /*07b0*/ 	.word	0x00000fd0
        /*07b4*/ 	.word	0x000000ff
        /*07b8*/ 	.word	0x00000238
        /*07bc*/ 	.short	0x0100
        /*07be*/ 	.byte	0x06
	.zero		1


	//   ....[54]....
        /*07c0*/ 	.word	0x00000fe0
        /*07c4*/ 	.word	0x000000ff
        /*07c8*/ 	.word	0x00000200
        /*07cc*/ 	.short	0x0100
        /*07ce*/ 	.byte	0x06
	.zero		1


	//   ....[55]....
        /*07d0*/ 	.word	0x00000ff0
        /*07d4*/ 	.word	0x000000ff
        /*07d8*/ 	.word	0x00000240
        /*07dc*/ 	.short	0x0100
        /*07de*/ 	.byte	0x06
	.zero		1


	//   ....[56]....
        /*07e0*/ 	.word	0x00001000
        /*07e4*/ 	.word	0x000000ff
        /*07e8*/ 	.word	0x00000208
        /*07ec*/ 	.short	0x0100
        /*07ee*/ 	.byte	0x06
	.zero		1


	//   ....[57]....
        /*07f0*/ 	.word	0x00001010
        /*07f4*/ 	.word	0x000000ff
        /*07f8*/ 	.word	0x00000248
        /*07fc*/ 	.short	0x0100
        /*07fe*/ 	.byte	0x06
	.zero		1


	//   ....[58]....
        /*0800*/ 	.word	0x00001020
        /*0804*/ 	.word	0x000000ff
        /*0808*/ 	.word	0x00000210
        /*080c*/ 	.short	0x0100
        /*080e*/ 	.byte	0x06
	.zero		1


	//   ....[59]....
        /*0810*/ 	.word	0x00001030
        /*0814*/ 	.word	0x000000ff
        /*0818*/ 	.word	0x00000250
        /*081c*/ 	.short	0x0100
        /*081e*/ 	.byte	0x06
	.zero		1


	//   ....[60]....
        /*0820*/ 	.word	0x00001040
        /*0824*/ 	.word	0x000000ff
        /*0828*/ 	.word	0x00000218
        /*082c*/ 	.short	0x0100
        /*082e*/ 	.byte	0x06
	.zero		1


	//   ....[61]....
        /*0830*/ 	.word	0x00001050
        /*0834*/ 	.word	0x000000ff
        /*0838*/ 	.word	0x00000258
        /*083c*/ 	.short	0x0100
        /*083e*/ 	.byte	0x06
	.zero		1


	//   ....[62]....
        /*0840*/ 	.word	0x00001060
        /*0844*/ 	.word	0x000000ff
        /*0848*/ 	.word	0x00000220
        /*084c*/ 	.short	0x0100
        /*084e*/ 	.byte	0x06
	.zero		1


	//   ....[63]....
        /*0850*/ 	.word	0x00001070
        /*0854*/ 	.word	0x000000ff
        /*0858*/ 	.word	0x00000260
        /*085c*/ 	.short	0x0100
        /*085e*/ 	.byte	0x06
	.zero		1


	//   ....[64]....
        /*0860*/ 	.word	0x00001080
        /*0864*/ 	.word	0x000000ff
        /*0868*/ 	.word	0x00000228
        /*086c*/ 	.short	0x0100
        /*086e*/ 	.byte	0x06
	.zero		1


	//   ....[65]....
        /*0870*/ 	.word	0x00001090
        /*0874*/ 	.word	0x000000ff
        /*0878*/ 	.word	0x00000268
        /*087c*/ 	.short	0x0100
        /*087e*/ 	.byte	0x06
	.zero		1


	//   ....[66]....
        /*0880*/ 	.word	0x000011c0
        /*0884*/ 	.word	0x000000ff
        /*0888*/ 	.word	0x00000190
        /*088c*/ 	.short	0x0100
        /*088e*/ 	.byte	0x06
	.zero		1


	//   ....[67]....
        /*0890*/ 	.word	0x000011d0
        /*0894*/ 	.word	0x000000ff
        /*0898*/ 	.word	0x000001b0
        /*089c*/ 	.short	0x0100
        /*089e*/ 	.byte	0x06
	.zero		1


	//   ....[68]....
        /*08a0*/ 	.word	0x000011e0
        /*08a4*/ 	.word	0x000000ff
        /*08a8*/ 	.word	0x00000198
        /*08ac*/ 	.short	0x0100
        /*08ae*/ 	.byte	0x06
	.zero		1


	//   ....[69]....
        /*08b0*/ 	.word	0x000011f0
        /*08b4*/ 	.word	0x000000ff
        /*08b8*/ 	.word	0x000001b8
        /*08bc*/ 	.short	0x0100
        /*08be*/ 	.byte	0x06
	.zero		1


	//   ....[70]....
        /*08c0*/ 	.word	0x00001200
        /*08c4*/ 	.word	0x000000ff
        /*08c8*/ 	.word	0x000001a0
        /*08cc*/ 	.short	0x0100
        /*08ce*/ 	.byte	0x06
	.zero		1


	//   ....[71]....
        /*08d0*/ 	.word	0x00001210
        /*08d4*/ 	.word	0x000000ff
        /*08d8*/ 	.word	0x000001c0
        /*08dc*/ 	.short	0x0100
        /*08de*/ 	.byte	0x06
	.zero		1


	//   ....[72]....
        /*08e0*/ 	.word	0x00001220
        /*08e4*/ 	.word	0x000000ff
        /*08e8*/ 	.word	0x000001a8
        /*08ec*/ 	.short	0x0100
        /*08ee*/ 	.byte	0x06
	.zero		1


	//   ....[73]....
        /*08f0*/ 	.word	0x00001230
        /*08f4*/ 	.word	0x000000ff
        /*08f8*/ 	.word	0x000001c8
        /*08fc*/ 	.short	0x0100
        /*08fe*/ 	.byte	0x06
	.zero		1


	//   ....[74]....
        /*0900*/ 	.word	0x00001300
        /*0904*/ 	.word	0x000000ff
        /*0908*/ 	.word	0x000001e0
        /*090c*/ 	.short	0x0100
        /*090e*/ 	.byte	0x05
	.zero		1


	//   ....[75]....
        /*0910*/ 	.word	0x00004330
        /*0914*/ 	.word	0x000000ff
        /*0918*/ 	.word	0x00000060
        /*091c*/ 	.short	0x010a
        /*091e*/ 	.byte	0x05
	.zero		1


	//   ....[76]....
        /*0920*/ 	.word	0x000044a0
        /*0924*/ 	.word	0x000000ff
        /*0928*/ 	.word	0x00000060
        /*092c*/ 	.short	0x010a
        /*092e*/ 	.byte	0x09
	.zero		1


	//   ....[77]....
        /*0930*/ 	.word	0x00004620
        /*0934*/ 	.word	0x000000ff
        /*0938*/ 	.word	0x00000060
        /*093c*/ 	.short	0x010a
        /*093e*/ 	.byte	0x04
	.zero		1


	//   ....[78]....
        /*0940*/ 	.word	0x000046d0
        /*0944*/ 	.word	0x000000ff
        /*0948*/ 	.word	0x00000108
        /*094c*/ 	.short	0x0101
        /*094e*/ 	.byte	0x0c
	.zero		1


	//   ....[79]....
        /*0950*/ 	.word	0x000046f0
        /*0954*/ 	.word	0x000000ff
        /*0958*/ 	.word	0x00000060
        /*095c*/ 	.short	0x010a
        /*095e*/ 	.byte	0x04
	.zero		1


	//   ....[80]....
        /*0960*/ 	.word	0x00004770
        /*0964*/ 	.word	0x000000ff
        /*0968*/ 	.word	0x00000060
        /*096c*/ 	.short	0x010a
        /*096e*/ 	.byte	0x09
	.zero		1


	//   ....[81]....
        /*0970*/ 	.word	0x00004910
        /*0974*/ 	.word	0x000000ff
        /*0978*/ 	.word	0x00000060
        /*097c*/ 	.short	0x010a
        /*097e*/ 	.byte	0x04
	.zero		1


	//   ....[82]....
        /*0980*/ 	.word	0x000049f0
        /*0984*/ 	.word	0x000000ff
        /*0988*/ 	.word	0x000001f0
        /*098c*/ 	.short	0x010a
        /*098e*/ 	.byte	0x04
	.zero		1


	//   ....[83]....
        /*0990*/ 	.word	0x00004b80
        /*0994*/ 	.word	0x000000ff
        /*0998*/ 	.word	0x00000000
        /*099c*/ 	.short	0x0101
        /*099e*/ 	.byte	0x04
	.zero		1


	//   ....[84]....
        /*09a0*/ 	.word	0x00004bf0
        /*09a4*/ 	.word	0x000000ff
        /*09a8*/ 	.word	0x00000000
        /*09ac*/ 	.short	0x010a
        /*09ae*/ 	.byte	0x04
	.zero		1


	//   ....[85]....
        /*09b0*/ 	.word	0x00004c80
        /*09b4*/ 	.word	0x000000ff
        /*09b8*/ 	.word	0x00000000
        /*09bc*/ 	.short	0x010a
        /*09be*/ 	.byte	0x04
	.zero		1


	//   ....[86]....
        /*09c0*/ 	.word	0x00004d10
        /*09c4*/ 	.word	0x000000ff
        /*09c8*/ 	.word	0x00000000
        /*09cc*/ 	.short	0x010a
        /*09ce*/ 	.byte	0x04
	.zero		1


	//   ....[87]....
        /*09d0*/ 	.word	0x00004da0
        /*09d4*/ 	.word	0x000000ff
        /*09d8*/ 	.word	0x00000000
        /*09dc*/ 	.short	0x010a
        /*09de*/ 	.byte	0x04
	.zero		1


	//   ....[88]....
        /*09e0*/ 	.word	0x00004e30
        /*09e4*/ 	.word	0x000000ff
        /*09e8*/ 	.word	0x00000000
        /*09ec*/ 	.short	0x010a
        /*09ee*/ 	.byte	0x04
	.zero		1


	//   ....[89]....
        /*09f0*/ 	.word	0x00004ec0
        /*09f4*/ 	.word	0x000000ff
        /*09f8*/ 	.word	0x00000000
        /*09fc*/ 	.short	0x010a
        /*09fe*/ 	.byte	0x04
	.zero		1


	//   ....[90]....
        /*0a00*/ 	.word	0x00004f50
        /*0a04*/ 	.word	0x000000ff
        /*0a08*/ 	.word	0x00000000
        /*0a0c*/ 	.short	0x010a
        /*0a0e*/ 	.byte	0x04
	.zero		1


	//   ....[91]....
        /*0a10*/ 	.word	0x00004fe0
        /*0a14*/ 	.word	0x000000ff
        /*0a18*/ 	.word	0x00000000
        /*0a1c*/ 	.short	0x010a
        /*0a1e*/ 	.byte	0x04
	.zero		1


	//   ....[92]....
        /*0a20*/ 	.word	0x00005070
        /*0a24*/ 	.word	0x000000ff
        /*0a28*/ 	.word	0x00000000
        /*0a2c*/ 	.short	0x010a
        /*0a2e*/ 	.byte	0x04
	.zero		1


	//   ....[93]....
        /*0a30*/ 	.word	0x00005100
        /*0a34*/ 	.word	0x000000ff
        /*0a38*/ 	.word	0x00000000
        /*0a3c*/ 	.short	0x010a
        /*0a3e*/ 	.byte	0x04
	.zero		1


	//   ....[94]....
        /*0a40*/ 	.word	0x00005190
        /*0a44*/ 	.word	0x000000ff
        /*0a48*/ 	.word	0x00000000
        /*0a4c*/ 	.short	0x010a
        /*0a4e*/ 	.byte	0x04
	.zero		1


	//   ....[95]....
        /*0a50*/ 	.word	0x00005230
        /*0a54*/ 	.word	0x00000000
        /*0a58*/ 	.word	0x00000000
        /*0a5c*/ 	.short	0x010a
        /*0a5e*/ 	.byte	0xff
	.zero		1


	//   ....[96]....
        /*0a60*/ 	.word	0x00006dc0
        /*0a64*/ 	.word	0x000000ff
        /*0a68*/ 	.word	0x00000150
        /*0a6c*/ 	.short	0x010a
        /*0a6e*/ 	.byte	0x04
	.zero		1


	//   ....[97]....
        /*0a70*/ 	.word	0x00006f60
        /*0a74*/ 	.word	0x000000ff
        /*0a78*/ 	.word	0x00000110
        /*0a7c*/ 	.short	0x0101
        /*0a7e*/ 	.byte	0x04
	.zero		1


	//   ....[98]....
        /*0a80*/ 	.word	0x000089e0
        /*0a84*/ 	.word	0x000000ff
        /*0a88*/ 	.word	0x00000150
        /*0a8c*/ 	.short	0x010a
        /*0a8e*/ 	.byte	0x04
	.zero		1


	//   ....[99]....
        /*0a90*/ 	.word	0x00008b60
        /*0a94*/ 	.word	0x000000ff
        /*0a98*/ 	.word	0x00000110
        /*0a9c*/ 	.short	0x0101
        /*0a9e*/ 	.byte	0x04
	.zero		1


	//   ....[100]....
        /*0aa0*/ 	.word	0x00009280
        /*0aa4*/ 	.word	0x0000000f
        /*0aa8*/ 	.word	0x00000108
        /*0aac*/ 	.short	0x010a
        /*0aae*/ 	.byte	0xff
	.zero		1


	//   ....[101]....
        /*0ab0*/ 	.word	0x000094f0
        /*0ab4*/ 	.word	0x000000ff
        /*0ab8*/ 	.word	0x000000e0
        /*0abc*/ 	.short	0x010a
        /*0abe*/ 	.byte	0x18
	.zero		1


	//   ....[102]....
        /*0ac0*/ 	.word	0x00009610
        /*0ac4*/ 	.word	0x000000ff
        /*0ac8*/ 	.word	0x000000c0
        /*0acc*/ 	.short	0x010b
        /*0ace*/ 	.byte	0x18
	.zero		1


	//   ....[103]....
        /*0ad0*/ 	.word	0x00009680
        /*0ad4*/ 	.word	0x000000ff
        /*0ad8*/ 	.word	0x00000000
        /*0adc*/ 	.short	0x0101
        /*0ade*/ 	.byte	0x04
	.zero		1


	//   ....[104]....
        /*0ae0*/ 	.word	0x000096b0
        /*0ae4*/ 	.word	0x000000ff
        /*0ae8*/ 	.word	0x000000e8
        /*0aec*/ 	.short	0x010a
        /*0aee*/ 	.byte	0x18
	.zero		1


	//   ....[105]....
        /*0af0*/ 	.word	0x000097e0
        /*0af4*/ 	.word	0x000000ff
        /*0af8*/ 	.word	0x000000c8
        /*0afc*/ 	.short	0x010b
        /*0afe*/ 	.byte	0x18
	.zero		1


	//   ....[106]....
        /*0b00*/ 	.word	0x00009840
        /*0b04*/ 	.word	0x000000ff
        /*0b08*/ 	.word	0x00000000
        /*0b0c*/ 	.short	0x0101
        /*0b0e*/ 	.byte	0x04
	.zero		1


	//   ....[107]....
        /*0b10*/ 	.word	0x00009870
        /*0b14*/ 	.word	0x000000ff
        /*0b18*/ 	.word	0x000000f0
        /*0b1c*/ 	.short	0x010a
        /*0b1e*/ 	.byte	0x18
	.zero		1


	//   ....[108]....
        /*0b20*/ 	.word	0x000099a0
        /*0b24*/ 	.word	0x000000ff
        /*0b28*/ 	.word	0x000000d0
        /*0b2c*/ 	.short	0x010b
        /*0b2e*/ 	.byte	0x18
	.zero		1


	//   ....[109]....
        /*0b30*/ 	.word	0x00009a00
        /*0b34*/ 	.word	0x000000ff
        /*0b38*/ 	.word	0x00000000
        /*0b3c*/ 	.short	0x0101
        /*0b3e*/ 	.byte	0x04
	.zero		1


	//   ....[110]....
        /*0b40*/ 	.word	0x00009a30
        /*0b44*/ 	.word	0x000000ff
        /*0b48*/ 	.word	0x000000f8
        /*0b4c*/ 	.short	0x010a
        /*0b4e*/ 	.byte	0x18
	.zero		1


	//   ....[111]....
        /*0b50*/ 	.word	0x00009b60
        /*0b54*/ 	.word	0x000000ff
        /*0b58*/ 	.word	0x000000d8
        /*0b5c*/ 	.short	0x010b
        /*0b5e*/ 	.byte	0x18
	.zero		1


	//   ....[112]....
        /*0b60*/ 	.word	0x00009be0
        /*0b64*/ 	.word	0x000000ff
        /*0b68*/ 	.word	0x00000000
        /*0b6c*/ 	.short	0x0101
        /*0b6e*/ 	.byte	0x04
	.zero		1


	//   ....[113]....
        /*0b70*/ 	.word	0x00009c30
        /*0b74*/ 	.word	0x000000ff
        /*0b78*/ 	.word	0x000001f0
        /*0b7c*/ 	.short	0x010a
        /*0b7e*/ 	.byte	0x08
	.zero		1


	//   ....[114]....
        /*0b80*/ 	.word	0x00009d90
        /*0b84*/ 	.word	0x000000ff
        /*0b88*/ 	.word	0x00000000
        /*0b8c*/ 	.short	0x0101
        /*0b8e*/ 	.byte	0x08
	.zero		1


	//   ....[115]....
        /*0b90*/ 	.word	0x00009e40
        /*0b94*/ 	.word	0x000000ff
        /*0b98*/ 	.word	0x000000e0
        /*0b9c*/ 	.short	0x010a
        /*0b9e*/ 	.byte	0x18
	.zero		1


	//   ....[116]....
        /*0ba0*/ 	.word	0x00009e80
        /*0ba4*/ 	.word	0x000000ff
        /*0ba8*/ 	.word	0x000000e8
        /*0bac*/ 	.short	0x010a
        /*0bae*/ 	.byte	0x18
	.zero		1


	//   ....[117]....
        /*0bb0*/ 	.word	0x00009ec0
        /*0bb4*/ 	.word	0x000000ff
        /*0bb8*/ 	.word	0x000000f0
        /*0bbc*/ 	.short	0x010a
        /*0bbe*/ 	.byte	0x18
	.zero		1


	//   ....[118]....
        /*0bc0*/ 	.word	0x00009f20
        /*0bc4*/ 	.word	0x00000000
        /*0bc8*/ 	.word	0x000000f8
        /*0bcc*/ 	.short	0x010a
        /*0bce*/ 	.byte	0xff
	.zero		1


	//   ....[119]....
        /*0bd0*/ 	.word	0x0000a9d0
        /*0bd4*/ 	.word	0x000000ff
        /*0bd8*/ 	.word	0x000001f0
        /*0bdc*/ 	.short	0x010a
        /*0bde*/ 	.byte	0x06
	.zero		1


	//   ....[120]....
        /*0be0*/ 	.word	0x0000ab60
        /*0be4*/ 	.word	0x000000ff
        /*0be8*/ 	.word	0x00000000
        /*0bec*/ 	.short	0x0101
        /*0bee*/ 	.byte	0x04
	.zero		1


	//   ....[121]....
        /*0bf0*/ 	.word	0x0000b0d0
        /*0bf4*/ 	.word	0x000000ff
        /*0bf8*/ 	.word	0x000000c0
        /*0bfc*/ 	.short	0x010a
        /*0bfe*/ 	.byte	0x2b
	.zero		1


	//   ....[122]....
        /*0c00*/ 	.word	0x0000b150
        /*0c04*/ 	.word	0x00000044
        /*0c08*/ 	.word	0x00000190
        /*0c0c*/ 	.short	0x010a
        /*0c0e*/ 	.byte	0xff
	.zero		1


	//   ....[123]....
        /*0c10*/ 	.word	0x0000b170
        /*0c14*/ 	.word	0x000000ff
        /*0c18*/ 	.word	0x000000c0
        /*0c1c*/ 	.short	0x010a
        /*0c1e*/ 	.byte	0x2b
	.zero		1


	//   ....[124]....
        /*0c20*/ 	.word	0x0000b340
        /*0c24*/ 	.word	0x00000044
        /*0c28*/ 	.word	0x00000190
        /*0c2c*/ 	.short	0x010a
        /*0c2e*/ 	.byte	0xff
	.zero		1


	//   ....[125]....
        /*0c30*/ 	.word	0x0000bbc0
        /*0c34*/ 	.word	0x000000ff
        /*0c38*/ 	.word	0x00000000
        /*0c3c*/ 	.short	0x0101
        /*0c3e*/ 	.byte	0x04
	.zero		1


	//   ....[126]....
        /*0c40*/ 	.word	0x0000bc10
        /*0c44*/ 	.word	0x000000ff
        /*0c48*/ 	.word	0x000000c8
        /*0c4c*/ 	.short	0x010a
        /*0c4e*/ 	.byte	0x2b
	.zero		1


	//   ....[127]....
        /*0c50*/ 	.word	0x0000bc40
        /*0c54*/ 	.word	0x000000ff
        /*0c58*/ 	.word	0x000000c8
        /*0c5c*/ 	.short	0x010a
        /*0c5e*/ 	.byte	0x2b
	.zero		1


	//   ....[128]....
        /*0c60*/ 	.word	0x0000c5c0
        /*0c64*/ 	.word	0x000000ff
        /*0c68*/ 	.word	0x00000000
        /*0c6c*/ 	.short	0x0101
        /*0c6e*/ 	.byte	0x04
	.zero		1


	//   ....[129]....
        /*0c70*/ 	.word	0x0000c5e0
        /*0c74*/ 	.word	0x000000ff
        /*0c78*/ 	.word	0x000000d0
        /*0c7c*/ 	.short	0x010a
        /*0c7e*/ 	.byte	0x2b
	.zero		1


	//   ....[130]....
        /*0c80*/ 	.word	0x0000c600
        /*0c84*/ 	.word	0x000000ff
        /*0c88*/ 	.word	0x000000d0
        /*0c8c*/ 	.short	0x010a
        /*0c8e*/ 	.byte	0x2b
	.zero		1


	//   ....[131]....
        /*0c90*/ 	.word	0x0000cfc0
        /*0c94*/ 	.word	0x000000ff
        /*0c98*/ 	.word	0x00000000
        /*0c9c*/ 	.short	0x0101
        /*0c9e*/ 	.byte	0x04
	.zero		1


	//   ....[132]....
        /*0ca0*/ 	.word	0x0000cfe0
        /*0ca4*/ 	.word	0x000000ff
        /*0ca8*/ 	.word	0x000000d8
        /*0cac*/ 	.short	0x010a
        /*0cae*/ 	.byte	0x2b
	.zero		1


	//   ....[133]....
        /*0cb0*/ 	.word	0x0000d000
        /*0cb4*/ 	.word	0x000000ff
        /*0cb8*/ 	.word	0x000000d8
        /*0cbc*/ 	.short	0x010a
        /*0cbe*/ 	.byte	0x2b
	.zero		1


	//   ....[134]....
        /*0cc0*/ 	.word	0x0000d550
        /*0cc4*/ 	.word	0x00000044
        /*0cc8*/ 	.word	0x00000000
        /*0ccc*/ 	.short	0x0101
        /*0cce*/ 	.byte	0xff
	.zero		1


	//   ....[135]....
        /*0cd0*/ 	.word	0x0000dae0
        /*0cd4*/ 	.word	0x000000ff
        /*0cd8*/ 	.word	0x00000000
        /*0cdc*/ 	.short	0x0101
        /*0cde*/ 	.byte	0x04
	.zero		1


	//   ....[136]....
        /*0ce0*/ 	.word	0x0000db80
        /*0ce4*/ 	.word	0x000000ff
        /*0ce8*/ 	.word	0x00000000
        /*0cec*/ 	.short	0x0101
        /*0cee*/ 	.byte	0x04
	.zero		1


	//   ....[137]....
        /*0cf0*/ 	.word	0x0000e490
        /*0cf4*/ 	.word	0x000000ff
        /*0cf8*/ 	.word	0x00000110
        /*0cfc*/ 	.short	0x010a
        /*0cfe*/ 	.byte	0x18
	.zero		1


	//   ....[138]....
        /*0d00*/ 	.word	0x0000e5d0
        /*0d04*/ 	.word	0x000000ff
        /*0d08*/ 	.word	0x00000000
        /*0d0c*/ 	.short	0x0101
        /*0d0e*/ 	.byte	0x06
	.zero		1


	//   ....[139]....
        /*0d10*/ 	.word	0x0000e640
        /*0d14*/ 	.word	0x000000ff
        /*0d18*/ 	.word	0x00000230
        /*0d1c*/ 	.short	0x010a
        /*0d1e*/ 	.byte	0x18
	.zero		1


	//   ....[140]....
        /*0d20*/ 	.word	0x0000f780
        /*0d24*/ 	.word	0x000000ff
        /*0d28*/ 	.word	0x000001f0
        /*0d2c*/ 	.short	0x0101
        /*0d2e*/ 	.byte	0x18
	.zero		1


	//   ....[141]....
        /*0d30*/ 	.word	0x0000fa70
        /*0d34*/ 	.word	0x000000ff
        /*0d38*/ 	.word	0x00000008
        /*0d3c*/ 	.short	0x010a
        /*0d3e*/ 	.byte	0x06
	.zero		1


	//   ....[142]....
        /*0d40*/ 	.word	0x0000fa90
        /*0d44*/ 	.word	0x000000ff
        /*0d48*/ 	.word	0x00000008
        /*0d4c*/ 	.short	0x010a
        /*0d4e*/ 	.byte	0x06
	.zero		1


	//   ....[143]....
        /*0d50*/ 	.word	0x0000fc20
        /*0d54*/ 	.word	0x000000ff
        /*0d58*/ 	.word	0x00000008
        /*0d5c*/ 	.short	0x010a
        /*0d5e*/ 	.byte	0x06
	.zero		1


	//   ....[144]....
        /*0d60*/ 	.word	0x0000fc40
        /*0d64*/ 	.word	0x000000ff
        /*0d68*/ 	.word	0x00000008
        /*0d6c*/ 	.short	0x010a
        /*0d6e*/ 	.byte	0x06
	.zero		1


	//   ....[145]....
        /*0d70*/ 	.word	0x0000fd00
        /*0d74*/ 	.word	0x000000ff
        /*0d78*/ 	.word	0x00000000
        /*0d7c*/ 	.short	0x0101
        /*0d7e*/ 	.byte	0x05
	.zero		1


	//   ....[146]....
        /*0d80*/ 	.word	0x0000fff0
        /*0d84*/ 	.word	0x000000ff
        /*0d88*/ 	.word	0x00000000
        /*0d8c*/ 	.short	0x010a
        /*0d8e*/ 	.byte	0x06
	.zero		1


	//   ....[147]....
        /*0d90*/ 	.word	0x00010050
        /*0d94*/ 	.word	0x000000ff
        /*0d98*/ 	.word	0x000001b0
        /*0d9c*/ 	.short	0x010a
        /*0d9e*/ 	.byte	0x09
	.zero		1


	//   ....[148]....
        /*0da0*/ 	.word	0x000101b0
        /*0da4*/ 	.word	0x000000ff
        /*0da8*/ 	.word	0x00000000
        /*0dac*/ 	.short	0x010a
        /*0dae*/ 	.byte	0x06
	.zero		1


	//   ....[149]....
        /*0db0*/ 	.word	0x000102e0
        /*0db4*/ 	.word	0x000000ff
        /*0db8*/ 	.word	0x00000000
        /*0dbc*/ 	.short	0x010a
        /*0dbe*/ 	.byte	0x1e
	.zero		1


	//   ....[150]....
        /*0dc0*/ 	.word	0x00010580
        /*0dc4*/ 	.word	0x000000ff
        /*0dc8*/ 	.word	0x000001f0
        /*0dcc*/ 	.short	0x010a
        /*0dce*/ 	.byte	0x06
	.zero		1


	//   ....[151]....
        /*0dd0*/ 	.word	0x000106b0
        /*0dd4*/ 	.word	0x000000ff
        /*0dd8*/ 	.word	0x00000000
        /*0ddc*/ 	.short	0x0101
        /*0dde*/ 	.byte	0x06
	.zero		1


	//   ....[152]....
        /*0de0*/ 	.word	0x00010800
        /*0de4*/ 	.word	0x000000ff
        /*0de8*/ 	.word	0x000001b0
        /*0dec*/ 	.short	0x010a
        /*0dee*/ 	.byte	0x06
	.zero		1


	//   ....[153]....
        /*0df0*/ 	.word	0x000108c0
        /*0df4*/ 	.word	0x000000ff
        /*0df8*/ 	.word	0x000001b0
        /*0dfc*/ 	.short	0x010a
        /*0dfe*/ 	.byte	0x07
	.zero		1


	//   ....[154]....
        /*0e00*/ 	.word	0x00010980
        /*0e04*/ 	.word	0x000000ff
        /*0e08*/ 	.word	0x000001b0
        /*0e0c*/ 	.short	0x010a
        /*0e0e*/ 	.byte	0x07
	.zero		1


	//   ....[155]....
        /*0e10*/ 	.word	0x00010a40
        /*0e14*/ 	.word	0x00000000
        /*0e18*/ 	.word	0x000001b0
        /*0e1c*/ 	.short	0x010a
        /*0e1e*/ 	.byte	0xff
	.zero		1


	//   ....[156]....
        /*0e20*/ 	.word	0x00010a80
        /*0e24*/ 	.word	0x00000000
        /*0e28*/ 	.word	0x000001b0
        /*0e2c*/ 	.short	0x010a
        /*0e2e*/ 	.byte	0xff
	.zero		1


	//   ....[157]....
        /*0e30*/ 	.word	0x00010af0
        /*0e34*/ 	.word	0x000000ff
        /*0e38*/ 	.word	0x00000000
        /*0e3c*/ 	.short	0x0101
        /*0e3e*/ 	.byte	0x06
	.zero		1


	//   ....[158]....
        /*0e40*/ 	.word	0x00010b30
        /*0e44*/ 	.word	0x000000ff
        /*0e48*/ 	.word	0x000001e0
        /*0e4c*/ 	.short	0x010a
        /*0e4e*/ 	.byte	0x04
	.zero		1


	//   ....[159]....
        /*0e50*/ 	.word	0x00010b80
        /*0e54*/ 	.word	0x000000ff
        /*0e58*/ 	.word	0x00000000
        /*0e5c*/ 	.short	0x0101
        /*0e5e*/ 	.byte	0x06
	.zero		1


	//   ....[160]....
        /*0e60*/ 	.word	0x00010dd0
        /*0e64*/ 	.word	0x00000000
        /*0e68*/ 	.word	0x00000060
        /*0e6c*/ 	.short	0x010a
        /*0e6e*/ 	.byte	0xff
	.zero		1


	//   ....[161]....
        /*0e70*/ 	.word	0x00010e30
        /*0e74*/ 	.word	0x00000000
        /*0e78*/ 	.word	0x00000060
        /*0e7c*/ 	.short	0x010a
        /*0e7e*/ 	.byte	0xff
	.zero		1


	//   ....[162]....
        /*0e80*/ 	.word	0x00010e90
        /*0e84*/ 	.word	0x00000000
        /*0e88*/ 	.word	0x000001f0
        /*0e8c*/ 	.short	0x010a
        /*0e8e*/ 	.byte	0xff
	.zero		1


	//   ....[163]....
        /*0e90*/ 	.word	0x00010ef0
        /*0e94*/ 	.word	0x00000000
        /*0e98*/ 	.word	0x00000000
        /*0e9c*/ 	.short	0x010a
        /*0e9e*/ 	.byte	0xff
	.zero		1


	//   ....[164]....
        /*0ea0*/ 	.word	0x00010f50
        /*0ea4*/ 	.word	0x00000000
        /*0ea8*/ 	.word	0x00000000
        /*0eac*/ 	.short	0x010a
        /*0eae*/ 	.byte	0xff
	.zero		1


	//   ....[165]....
        /*0eb0*/ 	.word	0x00010fb0
        /*0eb4*/ 	.word	0x00000000
        /*0eb8*/ 	.word	0x00000000
        /*0ebc*/ 	.short	0x010a
        /*0ebe*/ 	.byte	0xff
	.zero		1


	//   ....[166]....
        /*0ec0*/ 	.word	0x00011010
        /*0ec4*/ 	.word	0x00000000
        /*0ec8*/ 	.word	0x00000000
        /*0ecc*/ 	.short	0x010a
        /*0ece*/ 	.byte	0xff
	.zero		1


	//   ....[167]....
        /*0ed0*/ 	.word	0x00011070
        /*0ed4*/ 	.word	0x00000000
        /*0ed8*/ 	.word	0x00000000
        /*0edc*/ 	.short	0x010a
        /*0ede*/ 	.byte	0xff
	.zero		1


	//   ....[168]....
        /*0ee0*/ 	.word	0x000110d0
        /*0ee4*/ 	.word	0x00000000
        /*0ee8*/ 	.word	0x00000000
        /*0eec*/ 	.short	0x010a
        /*0eee*/ 	.byte	0xff
	.zero		1


	//   ....[169]....
        /*0ef0*/ 	.word	0x00011130
        /*0ef4*/ 	.word	0x00000000
        /*0ef8*/ 	.word	0x00000000
        /*0efc*/ 	.short	0x010a
        /*0efe*/ 	.byte	0xff
	.zero		1


	//   ....[170]....
        /*0f00*/ 	.word	0x00011190
        /*0f04*/ 	.word	0x00000000
        /*0f08*/ 	.word	0x00000000
        /*0f0c*/ 	.short	0x010a
        /*0f0e*/ 	.byte	0xff
	.zero		1


	//   ....[171]....
        /*0f10*/ 	.word	0x000111f0
        /*0f14*/ 	.word	0x00000000
        /*0f18*/ 	.word	0x00000000
        /*0f1c*/ 	.short	0x010a
        /*0f1e*/ 	.byte	0xff
	.zero		1


	//   ....[172]....
        /*0f20*/ 	.word	0x00011250
        /*0f24*/ 	.word	0x00000000
        /*0f28*/ 	.word	0x00000000
        /*0f2c*/ 	.short	0x010a
        /*0f2e*/ 	.byte	0xff
	.zero		1


	//   ....[173]....
        /*0f30*/ 	.word	0x000112b0
        /*0f34*/ 	.word	0x00000000
        /*0f38*/ 	.word	0x00000000
        /*0f3c*/ 	.short	0x010a
        /*0f3e*/ 	.byte	0xff
	.zero		1


	//   ....[174]....
        /*0f40*/ 	.word	0x00011310
        /*0f44*/ 	.word	0x00000014
        /*0f48*/ 	.word	0x00000150
        /*0f4c*/ 	.short	0x010a
        /*0f4e*/ 	.byte	0xff
	.zero		1


	//   ....[175]....
        /*0f50*/ 	.word	0x00011370
        /*0f54*/ 	.word	0x0000000b
        /*0f58*/ 	.word	0x00000150
        /*0f5c*/ 	.short	0x010a
        /*0f5e*/ 	.byte	0xff
	.zero		1


	//   ....[176]....
        /*0f60*/ 	.word	0x000113c0
        /*0f64*/ 	.word	0x0000000f
        /*0f68*/ 	.word	0x00000108
        /*0f6c*/ 	.short	0x010a
        /*0f6e*/ 	.byte	0xff
	.zero		1


	//   ....[177]....
        /*0f70*/ 	.word	0x00011420
        /*0f74*/ 	.word	0x00000000
        /*0f78*/ 	.word	0x000000e0
        /*0f7c*/ 	.short	0x010a
        /*0f7e*/ 	.byte	0xff
	.zero		1


	//   ....[178]....
        /*0f80*/ 	.word	0x00011480
        /*0f84*/ 	.word	0x00000000
        /*0f88*/ 	.word	0x000000e8
        /*0f8c*/ 	.short	0x010a
        /*0f8e*/ 	.byte	0xff
	.zero		1


	//   ....[179]....
        /*0f90*/ 	.word	0x000114e0
        /*0f94*/ 	.word	0x00000000
        /*0f98*/ 	.word	0x000000f0
        /*0f9c*/ 	.short	0x010a
        /*0f9e*/ 	.byte	0xff
	.zero		1


	//   ....[180]....
        /*0fa0*/ 	.word	0x00011540
        /*0fa4*/ 	.word	0x00000000
        /*0fa8*/ 	.word	0x000000f8
        /*0fac*/ 	.short	0x010a
        /*0fae*/ 	.byte	0xff
	.zero		1


	//   ....[181]....
        /*0fb0*/ 	.word	0x000115a0
        /*0fb4*/ 	.word	0x00000000
        /*0fb8*/ 	.word	0x000001f0
        /*0fbc*/ 	.short	0x010a
        /*0fbe*/ 	.byte	0xff
	.zero		1


	//   ....[182]....
        /*0fc0*/ 	.word	0x00011600
        /*0fc4*/ 	.word	0x00000000
        /*0fc8*/ 	.word	0x000000e0
        /*0fcc*/ 	.short	0x010a
        /*0fce*/ 	.byte	0xff
	.zero		1


	//   ....[183]....
        /*0fd0*/ 	.word	0x00011660
        /*0fd4*/ 	.word	0x00000000
        /*0fd8*/ 	.word	0x000000e8
        /*0fdc*/ 	.short	0x010a
        /*0fde*/ 	.byte	0xff
	.zero		1


	//   ....[184]....
        /*0fe0*/ 	.word	0x000116c0
        /*0fe4*/ 	.word	0x00000000
        /*0fe8*/ 	.word	0x000000f0
        /*0fec*/ 	.short	0x010a
        /*0fee*/ 	.byte	0xff
	.zero		1


	//   ....[185]....
        /*0ff0*/ 	.word	0x00011720
        /*0ff4*/ 	.word	0x00000000
        /*0ff8*/ 	.word	0x000001f0
        /*0ffc*/ 	.short	0x010a
        /*0ffe*/ 	.byte	0xff
	.zero		1


	//   ....[186]....
        /*1000*/ 	.word	0x000117e0
        /*1004*/ 	.word	0x00000005
        /*1008*/ 	.word	0x000000c0
        /*100c*/ 	.short	0x010a
        /*100e*/ 	.byte	0xff
	.zero		1


	//   ....[187]....
        /*1010*/ 	.word	0x00011830
        /*1014*/ 	.word	0x00000044
        /*1018*/ 	.word	0x00000190
        /*101c*/ 	.short	0x010a
        /*101e*/ 	.byte	0xff
	.zero		1


	//   ....[188]....
        /*1020*/ 	.word	0x00011890
        /*1024*/ 	.word	0x00000000
        /*1028*/ 	.word	0x000000c8
        /*102c*/ 	.short	0x010a
        /*102e*/ 	.byte	0xff
	.zero		1


	//   ....[189]....
        /*1030*/ 	.word	0x000118f0
        /*1034*/ 	.word	0x00000000
        /*1038*/ 	.word	0x000000d0
        /*103c*/ 	.short	0x010a
        /*103e*/ 	.byte	0xff
	.zero		1


	//   ....[190]....
        /*1040*/ 	.word	0x00011950
        /*1044*/ 	.word	0x00000000
        /*1048*/ 	.word	0x000000d8
        /*104c*/ 	.short	0x010a
        /*104e*/ 	.byte	0xff
	.zero		1


	//   ....[191]....
        /*1050*/ 	.word	0x000119b0
        /*1054*/ 	.word	0x00000004
        /*1058*/ 	.word	0x00000110
        /*105c*/ 	.short	0x010a
        /*105e*/ 	.byte	0xff
	.zero		1


	//   ....[192]....
        /*1060*/ 	.word	0x00011a10
        /*1064*/ 	.word	0x00000004
        /*1068*/ 	.word	0x00000230
        /*106c*/ 	.short	0x010a
        /*106e*/ 	.byte	0xff
	.zero		1


	//   ....[193]....
        /*1070*/ 	.word	0x00011a70
        /*1074*/ 	.word	0x00000000
        /*1078*/ 	.word	0x00000008
        /*107c*/ 	.short	0x010a
        /*107e*/ 	.byte	0xff
	.zero		1


	//   ....[194]....
        /*1080*/ 	.word	0x00011b50
        /*1084*/ 	.word	0x00000000
        /*1088*/ 	.word	0x00000008
        /*108c*/ 	.short	0x010a
        /*108e*/ 	.byte	0xff
	.zero		1


	//   ....[195]....
        /*1090*/ 	.word	0x00011bb0
        /*1094*/ 	.word	0x00000003
        /*1098*/ 	.word	0x000001b0
        /*109c*/ 	.short	0x010a
        /*109e*/ 	.byte	0xff
	.zero		1


	//   ....[196]....
        /*10a0*/ 	.word	0x00011c10
        /*10a4*/ 	.word	0x00000003
        /*10a8*/ 	.word	0x00000000
        /*10ac*/ 	.short	0x010a
        /*10ae*/ 	.byte	0xff
	.zero		1


	//   ....[197]....
        /*10b0*/ 	.word	0x00011c70
        /*10b4*/ 	.word	0x00000003
        /*10b8*/ 	.word	0x000001f0
        /*10bc*/ 	.short	0x010a
        /*10be*/ 	.byte	0xff
	.zero		1


	//   ....[198]....
        /*10c0*/ 	.word	0x00011cd0
        /*10c4*/ 	.word	0x00000000
        /*10c8*/ 	.word	0x000001b0
        /*10cc*/ 	.short	0x010a
        /*10ce*/ 	.byte	0xff
	.zero		1


	//   ....[199]....
        /*10d0*/ 	.word	0x00011d30
        /*10d4*/ 	.word	0x00000000
        /*10d8*/ 	.word	0x000001b0
        /*10dc*/ 	.short	0x010a
        /*10de*/ 	.byte	0xff
	.zero		1


	//   ....[200]....
        /*10e0*/ 	.word	0x00011d90
        /*10e4*/ 	.word	0x00000000
        /*10e8*/ 	.word	0x000001b0
        /*10ec*/ 	.short	0x010a
        /*10ee*/ 	.byte	0xff
	.zero		1


	//   ....[201]....
        /*10f0*/ 	.word	0x00011df0
        /*10f4*/ 	.word	0x00000000
        /*10f8*/ 	.word	0x000001e0
        /*10fc*/ 	.short	0x010a
        /*10fe*/ 	.byte	0xff
	.zero		1


	//----- nvinfo : EIATTR_NUM_MBARRIERS
	.align		4
.L_49:
        /*1100*/ 	.byte	0x03, 0x38
        /*1102*/ 	.short	0x004b


	//----- nvinfo : EIATTR_EXIT_INSTR_OFFSETS
	.align		4
        /*1104*/ 	.byte	0x04, 0x1c
        /*1106*/ 	.short	(.L_51 - .L_50)


	//   ....[0]....
.L_50:
        /*1108*/ 	.word	0x00003930


	//   ....[1]....
        /*110c*/ 	.word	0x00005260


	//   ....[2]....
        /*1110*/ 	.word	0x00008c00


	//   ....[3]....
        /*1114*/ 	.word	0x00009f50


	//   ....[4]....
        /*1118*/ 	.word	0x0000db90


	//   ....[5]....
        /*111c*/ 	.word	0x0000dbc0


	//   ....[6]....
        /*1120*/ 	.word	0x0000f850


	//   ....[7]....
        /*1124*/ 	.word	0x00010db0


	//----- nvinfo : EIATTR_INDIRECT_BRANCH_TARGETS
	.align		4
.L_51:
        /*1128*/ 	.byte	0x04, 0x34
        /*112a*/ 	.short	(.L_53 - .L_52)


	//   ....[0]....
.L_52:
        /*112c*/ 	.word	.L_x_319@srel
        /*1130*/ 	.short	0x0
        /*1132*/ 	.short	0x0
        /*1134*/ 	.word	0xa
        /*1138*/ 	.word	.L_x_320@srel
        /* <DEDUP_REMOVED lines=9> */


	//----- nvinfo : EIATTR_MAX_THREADS
	.align		4
.L_53:
        /*1160*/ 	.byte	0x04, 0x05
        /*1162*/ 	.short	(.L_55 - .L_54)
.L_54:
        /*1164*/ 	.word	0x00000180
        /*1168*/ 	.word	0x00000001
        /*116c*/ 	.word	0x00000001


	//----- nvinfo : EIATTR_CRS_STACK_SIZE
	.align		4
.L_55:
        /*1170*/ 	.byte	0x04, 0x1e
        /*1172*/ 	.short	(.L_57 - .L_56)
.L_56:
        /*1174*/ 	.word	0x00000000


	//----- nvinfo : EIATTR_CBANK_PARAM_SIZE
	.align		4
.L_57:
        /*1178*/ 	.byte	0x03, 0x19
        /*117a*/ 	.short	0x0900


	//----- nvinfo : EIATTR_PARAM_CBANK
	.align		4
        /*117c*/ 	.byte	0x04, 0x0a
        /*117e*/ 	.short	(.L_59 - .L_58)
	.align		4
.L_58:
        /*1180*/ 	.word	index@(.nv.constant0._ZN7cutlass13device_kernelINS_4gemm6kernel13GemmUniversalINS1_17GroupProblemShapeIN4cute5tupleIJiiiEEEEENS1_10collective13CollectiveMmaINS1_40MainloopSm100ArrayTmaUmmaWarpSpecializedILi12ELi8ELi4ENS6_IJNS5_1CILi2EEENSC_ILi1EEESE_EEEEENS6_IJNSC_ILi128EEESH_NSC_ILi64EEEEEENS_6half_tEPNS6_IJlSE_NSC_ILi0EEEEEESK_SN_NS5_8TiledMMAINS5_8MMA_AtomIJNS5_26SM100_MMA_F16BF16_2x1SM_SSISK_SK_fLi128ELi128ELNS5_4UMMA5MajorE0ELSS_0ELNSR_7ScaleInE0ELST_0EEEEEENS5_6LayoutINS6_IJSE_SE_SE_EEENS6_IJSL_SL_SL_EEEEENS6_IJNS5_10UnderscoreES10_S10_EEEEENS5_18SM100_TMA_2SM_LOADENS5_14ComposedLayoutINS5_7SwizzleILi3ELi4ELi3EEENS5_18smem_ptr_flag_bitsILi16EEENSW_INS6_IJNSC_ILi8EEESI_EEENS6_IJSI_SE_EEEEEEEvNS5_8identityES13_S1D_vS1E_EENS_8epilogue10collective18CollectiveEpilogueINS1G_31Sm100PtrArrayTmaWarpSpecializedILi4ELi2ELi16ELb1ELb0EEEJNS6_IJSI_SH_SI_EEENS6_IJNSW_ISI_SE_EENSW_INS6_IJNSC_ILi16EEESD_EEENS6_IJSE_SI_EEEEEEEESK_PNS6_IJSE_lSL_EEESK_S1T_NS1G_6fusion15FusionCallbacksIS1K_NS1U_17LinearCombinationISK_fSK_fLNS_15FloatRoundStyleE2EEES1L_S1R_JEEENS5_5SM1004TMEM4LOAD26SM100_TMEM_LOAD_16dp256b2xENS5_13SM90_TMA_LOADENS14_IS16_S18_NSW_INS6_IJSI_S19_EEES1P_EEEENS5_17SM75_U16x8_LDSM_TENS5_14SM90_TMA_STOREES27_NS5_17SM90_U16x8_STSM_TENS5_39AutoVectorizingCopyWithAssumedAlignmentILi128EEEEEEvvEEEEvNT_6ParamsE)
        /*1184*/ 	.short	0x0380
        /*1186*/ 	.short	0x0900


	//----- nvinfo : EIATTR_SW_WAR
	.align		4
.L_59:
        /*1188*/ 	.byte	0x04, 0x36
        /*118a*/ 	.short	(.L_61 - .L_60)
.L_60:
        /*118c*/ 	.word	0x00000008
.L_61:


//--------------------- .nv.callgraph             --------------------------
	.section	.nv.callgraph,"",@"SHT_CUDA_CALLGRAPH"
	.align	4
	.sectionentsize	8
	.align		4
        /*0000*/ 	.word	0x00000000
	.align		4
        /*0004*/ 	.word	0xffffffff
	.align		4
        /*0008*/ 	.word	index@(_ZN7cutlass13device_kernelINS_4gemm6kernel13GemmUniversalINS1_17GroupProblemShapeIN4cute5tupleIJiiiEEEEENS1_10collective13CollectiveMmaINS1_40MainloopSm100ArrayTmaUmmaWarpSpecializedILi12ELi8ELi4ENS6_IJNS5_1CILi2EEENSC_ILi1EEESE_EEEEENS6_IJNSC_ILi128EEESH_NSC_ILi64EEEEEENS_6half_tEPNS6_IJlSE_NSC_ILi0EEEEEESK_SN_NS5_8TiledMMAINS5_8MMA_AtomIJNS5_26SM100_MMA_F16BF16_2x1SM_SSISK_SK_fLi128ELi128ELNS5_4UMMA5MajorE0ELSS_0ELNSR_7ScaleInE0ELST_0EEEEEENS5_6LayoutINS6_IJSE_SE_SE_EEENS6_IJSL_SL_SL_EEEEENS6_IJNS5_10UnderscoreES10_S10_EEEEENS5_18SM100_TMA_2SM_LOADENS5_14ComposedLayoutINS5_7SwizzleILi3ELi4ELi3EEENS5_18smem_ptr_flag_bitsILi16EEENSW_INS6_IJNSC_ILi8EEESI_EEENS6_IJSI_SE_EEEEEEEvNS5_8identityES13_S1D_vS1E_EENS_8epilogue10collective18CollectiveEpilogueINS1G_31Sm100PtrArrayTmaWarpSpecializedILi4ELi2ELi16ELb1ELb0EEEJNS6_IJSI_SH_SI_EEENS6_IJNSW_ISI_SE_EENSW_INS6_IJNSC_ILi16EEESD_EEENS6_IJSE_SI_EEEEEEEESK_PNS6_IJSE_lSL_EEESK_S1T_NS1G_6fusion15FusionCallbacksIS1K_NS1U_17LinearCombinationISK_fSK_fLNS_15FloatRoundStyleE2EEES1L_S1R_JEEENS5_5SM1004TMEM4LOAD26SM100_TMEM_LOAD_16dp256b2xENS5_13SM90_TMA_LOADENS14_IS16_S18_NSW_INS6_IJSI_S19_EEES1P_EEEENS5_17SM75_U16x8_LDSM_TENS5_14SM90_TMA_STOREES27_NS5_17SM90_U16x8_STSM_TENS5_39AutoVectorizingCopyWithAssumedAlignmentILi128EEEEEEvvEEEEvNT_6ParamsE)
	.align		4
        /*000c*/ 	.word	index@(__assertfail)
	.align		4
        /*0010*/ 	.word	0x00000000
	.align		4
        /*0014*/ 	.word	0xfffffffe
	.align		4
        /*0018*/ 	.word	0x00000000
	.align		4
        /*001c*/ 	.word	0xfffffffd
	.align		4
        /*0020*/ 	.word	0x00000000
	.align		4
        /*0024*/ 	.word	0xfffffffc


//--------------------- .nv.constant4             --------------------------
	.section	.nv.constant4,"a",@progbits
	.align	8
	.align		8
.nv.constant4:
        /*0000*/ 	.dword	__assertfail
	.align		8
        /*0008*/ 	.dword	__unnamed_1
	.align		8
        /*0010*/ 	.dword	__unnamed_2
	.align		8
        /*0018*/ 	.dword	_ZN39_INTERNAL_96631b34_4_k_cu_a53b8e95_27824cuda3std3__45__cpo5beginE
	.align		8
        /*0020*/ 	.dword	_ZN39_INTERNAL_96631b34_4_k_cu_a53b8e95_27824cuda3std3__45__cpo3endE
	.align		8
        /*0028*/ 	.dword	_ZN39_INTERNAL_96631b34_4_k_cu_a53b8e95_27824cuda3std3__45__cpo6cbeginE
	.align		8
        /*0030*/ 	.dword	_ZN39_INTERNAL_96631b34_4_k_cu_a53b8e95_27824cuda3std3__45__cpo4cendE
	.align		8
        /*0038*/ 	.dword	_ZN39_INTERNAL_96631b34_4_k_cu_a53b8e95_27824cuda3std3__441_GLOBAL__N__96631b34_4_k_cu_a53b8e95_27826ignoreE
	.align		8
        /*0040*/ 	.dword	_ZN39_INTERNAL_96631b34_4_k_cu_a53b8e95_27824cuda3std3__419piecewise_constructE
	.align		8
        /*0048*/ 	.dword	_ZN39_INTERNAL_96631b34_4_k_cu_a53b8e95_27824cuda3std3__48in_placeE
	.align		8
        /*0050*/ 	.dword	_ZN39_INTERNAL_96631b34_4_k_cu_a53b8e95_27824cuda3std6ranges3__45__cpo4swapE
	.align		8
        /*0058*/ 	.dword	_ZN39_INTERNAL_96631b34_4_k_cu_a53b8e95_27824cuda3std6ranges3__45__cpo9iter_moveE
	.align		8
        /*0060*/ 	.dword	_ZN39_INTERNAL_96631b34_4_k_cu_a53b8e95_27824cute7productE
	.align		8
        /*0068*/ 	.dword	_ZN39_INTERNAL_96631b34_4_k_cu_a53b8e95_27824cute1_E
	.align		8
        /*0070*/ 	.dword	$str$24
	.align		8
        /*0078*/ 	.dword	$str$25
	.align		8
        /*0080*/ 	.dword	$str$26
	.align		8
        /*0088*/ 	.dword	$str$27


//--------------------- .nv.constant2._ZN7cutlass13device_kernelINS_4gemm6kernel13GemmUniversalINS1_17GroupProblemShapeIN4cute5tupleIJiiiEEEEENS1_10collective13CollectiveMmaINS1_40MainloopSm100ArrayTmaUmmaWarpSpecializedILi12ELi8ELi4ENS6_IJNS5_1CILi2EEENSC_ILi1EEESE_EEEEENS6_IJNSC_ILi128EEESH_NSC_ILi64EEEEEENS_6half_tEPNS6_IJlSE_NSC_ILi0EEEEEESK_SN_NS5_8TiledMMAINS5_8MMA_AtomIJNS5_26SM100_MMA_F16BF16_2x1SM_SSISK_SK_fLi128ELi128ELNS5_4UMMA5MajorE0ELSS_0ELNSR_7ScaleInE0ELST_0EEEEEENS5_6LayoutINS6_IJSE_SE_SE_EEENS6_IJSL_SL_SL_EEEEENS6_IJNS5_10UnderscoreES10_S10_EEEEENS5_18SM100_TMA_2SM_LOADENS5_14ComposedLayoutINS5_7SwizzleILi3ELi4ELi3EEENS5_18smem_ptr_flag_bitsILi16EEENSW_INS6_IJNSC_ILi8EEESI_EEENS6_IJSI_SE_EEEEEEEvNS5_8identityES13_S1D_vS1E_EENS_8epilogue10collective18CollectiveEpilogueINS1G_31Sm100PtrArrayTmaWarpSpecializedILi4ELi2ELi16ELb1ELb0EEEJNS6_IJSI_SH_SI_EEENS6_IJNSW_ISI_SE_EENSW_INS6_IJNSC_ILi16EEESD_EEENS6_IJSE_SI_EEEEEEEESK_PNS6_IJSE_lSL_EEESK_S1T_NS1G_6fusion15FusionCallbacksIS1K_NS1U_17LinearCombinationISK_fSK_fLNS_15FloatRoundStyleE2EEES1L_S1R_JEEENS5_5SM1004TMEM4LOAD26SM100_TMEM_LOAD_16dp256b2xENS5_13SM90_TMA_LOADENS14_IS16_S18_NSW_INS6_IJSI_S19_EEES1P_EEEENS5_17SM75_U16x8_LDSM_TENS5_14SM90_TMA_STOREES27_NS5_17SM90_U16x8_STSM_TENS5_39AutoVectorizingCopyWithAssumedAlignmentILi128EEEEEEvvEEEEvNT_6ParamsE --------------------------
	.section	.nv.constant2._ZN7cutlass13device_kernelINS_4gemm6kernel13GemmUniversalINS1_17GroupProblemShapeIN4cute5tupleIJiiiEEEEENS1_10collective13CollectiveMmaINS1_40MainloopSm100ArrayTmaUmmaWarpSpecializedILi12ELi8ELi4ENS6_IJNS5_1CILi2EEENSC_ILi1EEESE_EEEEENS6_IJNSC_ILi128EEESH_NSC_ILi64EEEEEENS_6half_tEPNS6_IJlSE_NSC_ILi0EEEEEESK_SN_NS5_8TiledMMAINS5_8MMA_AtomIJNS5_26SM100_MMA_F16BF16_2x1SM_SSISK_SK_fLi128ELi128ELNS5_4UMMA5MajorE0ELSS_0ELNSR_7ScaleInE0ELST_0EEEEEENS5_6LayoutINS6_IJSE_SE_SE_EEENS6_IJSL_SL_SL_EEEEENS6_IJNS5_10UnderscoreES10_S10_EEEEENS5_18SM100_TMA_2SM_LOADENS5_14ComposedLayoutINS5_7SwizzleILi3ELi4ELi3EEENS5_18smem_ptr_flag_bitsILi16EEENSW_INS6_IJNSC_ILi8EEESI_EEENS6_IJSI_SE_EEEEEEEvNS5_8identityES13_S1D_vS1E_EENS_8epilogue10collective18CollectiveEpilogueINS1G_31Sm100PtrArrayTmaWarpSpecializedILi4ELi2ELi16ELb1ELb0EEEJNS6_IJSI_SH_SI_EEENS6_IJNSW_ISI_SE_EENSW_INS6_IJNSC_ILi16EEESD_EEENS6_IJSE_SI_EEEEEEEESK_PNS6_IJSE_lSL_EEESK_S1T_NS1G_6fusion15FusionCallbacksIS1K_NS1U_17LinearCombinationISK_fSK_fLNS_15FloatRoundStyleE2EEES1L_S1R_JEEENS5_5SM1004TMEM4LOAD26SM100_TMEM_LOAD_16dp256b2xENS5_13SM90_TMA_LOADENS14_IS16_S18_NSW_INS6_IJSI_S19_EEES1P_EEEENS5_17SM75_U16x8_LDSM_TENS5_14SM90_TMA_STOREES27_NS5_17SM90_U16x8_STSM_TENS5_39AutoVectorizingCopyWithAssumedAlignmentILi128EEEEEEvvEEEEvNT_6ParamsE,"a",@progbits
	.sectionflags	@""
	.align	4
.nv.constant2._ZN7cutlass13device_kernelINS_4gemm6kernel13GemmUniversalINS1_17GroupProblemShapeIN4cute5tupleIJiiiEEEEENS1_10collective13CollectiveMmaINS1_40MainloopSm100ArrayTmaUmmaWarpSpecializedILi12ELi8ELi4ENS6_IJNS5_1CILi2EEENSC_ILi1EEESE_EEEEENS6_IJNSC_ILi128EEESH_NSC_ILi64EEEEEENS_6half_tEPNS6_IJlSE_NSC_ILi0EEEEEESK_SN_NS5_8TiledMMAINS5_8MMA_AtomIJNS5_26SM100_MMA_F16BF16_2x1SM_SSISK_SK_fLi128ELi128ELNS5_4UMMA5MajorE0ELSS_0ELNSR_7ScaleInE0ELST_0EEEEEENS5_6LayoutINS6_IJSE_SE_SE_EEENS6_IJSL_SL_SL_EEEEENS6_IJNS5_10UnderscoreES10_S10_EEEEENS5_18SM100_TMA_2SM_LOADENS5_14ComposedLayoutINS5_7SwizzleILi3ELi4ELi3EEENS5_18smem_ptr_flag_bitsILi16EEENSW_INS6_IJNSC_ILi8EEESI_EEENS6_IJSI_SE_EEEEEEEvNS5_8identityES13_S1D_vS1E_EENS_8epilogue10collective18CollectiveEpilogueINS1G_31Sm100PtrArrayTmaWarpSpecializedILi4ELi2ELi16ELb1ELb0EEEJNS6_IJSI_SH_SI_EEENS6_IJNSW_ISI_SE_EENSW_INS6_IJNSC_ILi16EEESD_EEENS6_IJSE_SI_EEEEEEEESK_PNS6_IJSE_lSL_EEESK_S1T_NS1G_6fusion15FusionCallbacksIS1K_NS1U_17LinearCombinationISK_fSK_fLNS_15FloatRoundStyleE2EEES1L_S1R_JEEENS5_5SM1004TMEM4LOAD26SM100_TMEM_LOAD_16dp256b2xENS5_13SM90_TMA_LOADENS14_IS16_S18_NSW_INS6_IJSI_S19_EEES1P_EEEENS5_17SM75_U16x8_LDSM_TENS5_14SM90_TMA_STOREES27_NS5_17SM90_U16x8_STSM_TENS5_39AutoVectorizingCopyWithAssumedAlignmentILi128EEEEEEvvEEEEvNT_6ParamsE:
        /*0000*/ 	.byte	0x70, 0xf8, 0x00, 0x00, 0xe0, 0x52, 0x00, 0x00, 0xe0, 0x52, 0x00, 0x00, 0xe0, 0x52, 0x00, 0x00
        /*0010*/ 	.byte	0xe0, 0x52, 0x00, 0x00, 0xe0, 0x52, 0x00, 0x00, 0xe0, 0x52, 0x00, 0x00, 0xe0, 0x52, 0x00, 0x00
        /*0020*/ 	.byte	0xd0, 0xdb, 0x00, 0x00, 0xe0, 0x52, 0x00, 0x00


//--------------------- .text._ZN7cutlass13device_kernelINS_4gemm6kernel13GemmUniversalINS1_17GroupProblemShapeIN4cute5tupleIJiiiEEEEENS1_10collective13CollectiveMmaINS1_40MainloopSm100ArrayTmaUmmaWarpSpecializedILi12ELi8ELi4ENS6_IJNS5_1CILi2EEENSC_ILi1EEESE_EEEEENS6_IJNSC_ILi128EEESH_NSC_ILi64EEEEEENS_6half_tEPNS6_IJlSE_NSC_ILi0EEEEEESK_SN_NS5_8TiledMMAINS5_8MMA_AtomIJNS5_26SM100_MMA_F16BF16_2x1SM_SSISK_SK_fLi128ELi128ELNS5_4UMMA5MajorE0ELSS_0ELNSR_7ScaleInE0ELST_0EEEEEENS5_6LayoutINS6_IJSE_SE_SE_EEENS6_IJSL_SL_SL_EEEEENS6_IJNS5_10UnderscoreES10_S10_EEEEENS5_18SM100_TMA_2SM_LOADENS5_14ComposedLayoutINS5_7SwizzleILi3ELi4ELi3EEENS5_18smem_ptr_flag_bitsILi16EEENSW_INS6_IJNSC_ILi8EEESI_EEENS6_IJSI_SE_EEEEEEEvNS5_8identityES13_S1D_vS1E_EENS_8epilogue10collective18CollectiveEpilogueINS1G_31Sm100PtrArrayTmaWarpSpecializedILi4ELi2ELi16ELb1ELb0EEEJNS6_IJSI_SH_SI_EEENS6_IJNSW_ISI_SE_EENSW_INS6_IJNSC_ILi16EEESD_EEENS6_IJSE_SI_EEEEEEEESK_PNS6_IJSE_lSL_EEESK_S1T_NS1G_6fusion15FusionCallbacksIS1K_NS1U_17LinearCombinationISK_fSK_fLNS_15FloatRoundStyleE2EEES1L_S1R_JEEENS5_5SM1004TMEM4LOAD26SM100_TMEM_LOAD_16dp256b2xENS5_13SM90_TMA_LOADENS14_IS16_S18_NSW_INS6_IJSI_S19_EEES1P_EEEENS5_17SM75_U16x8_LDSM_TENS5_14SM90_TMA_STOREES27_NS5_17SM90_U16x8_STSM_TENS5_39AutoVectorizingCopyWithAssumedAlignmentILi128EEEEEEvvEEEEvNT_6ParamsE --------------------------
	.section	.text._ZN7cutlass13device_kernelINS_4gemm6kernel13GemmUniversalINS1_17GroupProblemShapeIN4cute5tupleIJiiiEEEEENS1_10collective13CollectiveMmaINS1_40MainloopSm100ArrayTmaUmmaWarpSpecializedILi12ELi8ELi4ENS6_IJNS5_1CILi2EEENSC_ILi1EEESE_EEEEENS6_IJNSC_ILi128EEESH_NSC_ILi64EEEEEENS_6half_tEPNS6_IJlSE_NSC_ILi0EEEEEESK_SN_NS5_8TiledMMAINS5_8MMA_AtomIJNS5_26SM100_MMA_F16BF16_2x1SM_SSISK_SK_fLi128ELi128ELNS5_4UMMA5MajorE0ELSS_0ELNSR_7ScaleInE0ELST_0EEEEEENS5_6LayoutINS6_IJSE_SE_SE_EEENS6_IJSL_SL_SL_EEEEENS6_IJNS5_10UnderscoreES10_S10_EEEEENS5_18SM100_TMA_2SM_LOADENS5_14ComposedLayoutINS5_7SwizzleILi3ELi4ELi3EEENS5_18smem_ptr_flag_bitsILi16EEENSW_INS6_IJNSC_ILi8EEESI_EEENS6_IJSI_SE_EEEEEEEvNS5_8identityES13_S1D_vS1E_EENS_8epilogue10collective18CollectiveEpilogueINS1G_31Sm100PtrArrayTmaWarpSpecializedILi4ELi2ELi16ELb1ELb0EEEJNS6_IJSI_SH_SI_EEENS6_IJNSW_ISI_SE_EENSW_INS6_IJNSC_ILi16EEESD_EEENS6_IJSE_SI_EEEEEEEESK_PNS6_IJSE_lSL_EEESK_S1T_NS1G_6fusion15FusionCallbacksIS1K_NS1U_17LinearCombinationISK_fSK_fLNS_15FloatRoundStyleE2EEES1L_S1R_JEEENS5_5SM1004TMEM4LOAD26SM100_TMEM_LOAD_16dp256b2xENS5_13SM90_TMA_LOADENS14_IS16_S18_NSW_INS6_IJSI_S19_EEES1P_EEEENS5_17SM75_U16x8_LDSM_TENS5_14SM90_TMA_STOREES27_NS5_17SM90_U16x8_STSM_TENS5_39AutoVectorizingCopyWithAssumedAlignmentILi128EEEEEEvvEEEEvNT_6ParamsE,"ax",@progbits
	.align	128
.text._ZN7cutlass13device_kernelINS_4gemm6kernel13GemmUniversalINS1_17GroupProblemShapeIN4cute5tupleIJiiiEEEEENS1_10collective13CollectiveMmaINS1_40MainloopSm100ArrayTmaUmmaWarpSpecializedILi12ELi8ELi4ENS6_IJNS5_1CILi2EEENSC_ILi1EEESE_EEEEENS6_IJNSC_ILi128EEESH_NSC_ILi64EEEEEENS_6half_tEPNS6_IJlSE_NSC_ILi0EEEEEESK_SN_NS5_8TiledMMAINS5_8MMA_AtomIJNS5_26SM100_MMA_F16BF16_2x1SM_SSISK_SK_fLi128ELi128ELNS5_4UMMA5MajorE0ELSS_0ELNSR_7ScaleInE0ELST_0EEEEEENS5_6LayoutINS6_IJSE_SE_SE_EEENS6_IJSL_SL_SL_EEEEENS6_IJNS5_10UnderscoreES10_S10_EEEEENS5_18SM100_TMA_2SM_LOADENS5_14ComposedLayoutINS5_7SwizzleILi3ELi4ELi3EEENS5_18smem_ptr_flag_bitsILi16EEENSW_INS6_IJNSC_ILi8EEESI_EEENS6_IJSI_SE_EEEEEEEvNS5_8identityES13_S1D_vS1E_EENS_8epilogue10collective18CollectiveEpilogueINS1G_31Sm100PtrArrayTmaWarpSpecializedILi4ELi2ELi16ELb1ELb0EEEJNS6_IJSI_SH_SI_EEENS6_IJNSW_ISI_SE_EENSW_INS6_IJNSC_ILi16EEESD_EEENS6_IJSE_SI_EEEEEEEESK_PNS6_IJSE_lSL_EEESK_S1T_NS1G_6fusion15FusionCallbacksIS1K_NS1U_17LinearCombinationISK_fSK_fLNS_15FloatRoundStyleE2EEES1L_S1R_JEEENS5_5SM1004TMEM4LOAD26SM100_TMEM_LOAD_16dp256b2xENS5_13SM90_TMA_LOADENS14_IS16_S18_NSW_INS6_IJSI_S19_EEES1P_EEEENS5_17SM75_U16x8_LDSM_TENS5_14SM90_TMA_STOREES27_NS5_17SM90_U16x8_STSM_TENS5_39AutoVectorizingCopyWithAssumedAlignmentILi128EEEEEEvvEEEEvNT_6ParamsE:
        .type           _ZN7cutlass13device_kernelINS_4gemm6kernel13GemmUniversalINS1_17GroupProblemShapeIN4cute5tupleIJiiiEEEEENS1_10collective13CollectiveMmaINS1_40MainloopSm100ArrayTmaUmmaWarpSpecializedILi12ELi8ELi4ENS6_IJNS5_1CILi2EEENSC_ILi1EEESE_EEEEENS6_IJNSC_ILi128EEESH_NSC_ILi64EEEEEENS_6half_tEPNS6_IJlSE_NSC_ILi0EEEEEESK_SN_NS5_8TiledMMAINS5_8MMA_AtomIJNS5_26SM100_MMA_F16BF16_2x1SM_SSISK_SK_fLi128ELi128ELNS5_4UMMA5MajorE0ELSS_0ELNSR_7ScaleInE0ELST_0EEEEEENS5_6LayoutINS6_IJSE_SE_SE_EEENS6_IJSL_SL_SL_EEEEENS6_IJNS5_10UnderscoreES10_S10_EEEEENS5_18SM100_TMA_2SM_LOADENS5_14ComposedLayoutINS5_7SwizzleILi3ELi4ELi3EEENS5_18smem_ptr_flag_bitsILi16EEENSW_INS6_IJNSC_ILi8EEESI_EEENS6_IJSI_SE_EEEEEEEvNS5_8identityES13_S1D_vS1E_EENS_8epilogue10collective18CollectiveEpilogueINS1G_31Sm100PtrArrayTmaWarpSpecializedILi4ELi2ELi16ELb1ELb0EEEJNS6_IJSI_SH_SI_EEENS6_IJNSW_ISI_SE_EENSW_INS6_IJNSC_ILi16EEESD_EEENS6_IJSE_SI_EEEEEEEESK_PNS6_IJSE_lSL_EEESK_S1T_NS1G_6fusion15FusionCallbacksIS1K_NS1U_17LinearCombinationISK_fSK_fLNS_15FloatRoundStyleE2EEES1L_S1R_JEEENS5_5SM1004TMEM4LOAD26SM100_TMEM_LOAD_16dp256b2xENS5_13SM90_TMA_LOADENS14_IS16_S18_NSW_INS6_IJSI_S19_EEES1P_EEEENS5_17SM75_U16x8_LDSM_TENS5_14SM90_TMA_STOREES27_NS5_17SM90_U16x8_STSM_TENS5_39AutoVectorizingCopyWithAssumedAlignmentILi128EEEEEEvvEEEEvNT_6ParamsE,@function
        .size           _ZN7cutlass13device_kernelINS_4gemm6kernel13GemmUniversalINS1_17GroupProblemShapeIN4cute5tupleIJiiiEEEEENS1_10collective13CollectiveMmaINS1_40MainloopSm100ArrayTmaUmmaWarpSpecializedILi12ELi8ELi4ENS6_IJNS5_1CILi2EEENSC_ILi1EEESE_EEEEENS6_IJNSC_ILi128EEESH_NSC_ILi64EEEEEENS_6half_tEPNS6_IJlSE_NSC_ILi0EEEEEESK_SN_NS5_8TiledMMAINS5_8MMA_AtomIJNS5_26SM100_MMA_F16BF16_2x1SM_SSISK_SK_fLi128ELi128ELNS5_4UMMA5MajorE0ELSS_0ELNSR_7ScaleInE0ELST_0EEEEEENS5_6LayoutINS6_IJSE_SE_SE_EEENS6_IJSL_SL_SL_EEEEENS6_IJNS5_10UnderscoreES10_S10_EEEEENS5_18SM100_TMA_2SM_LOADENS5_14ComposedLayoutINS5_7SwizzleILi3ELi4ELi3EEENS5_18smem_ptr_flag_bitsILi16EEENSW_INS6_IJNSC_ILi8EEESI_EEENS6_IJSI_SE_EEEEEEEvNS5_8identityES13_S1D_vS1E_EENS_8epilogue10collective18CollectiveEpilogueINS1G_31Sm100PtrArrayTmaWarpSpecializedILi4ELi2ELi16ELb1ELb0EEEJNS6_IJSI_SH_SI_EEENS6_IJNSW_ISI_SE_EENSW_INS6_IJNSC_ILi16EEESD_EEENS6_IJSE_SI_EEEEEEEESK_PNS6_IJSE_lSL_EEESK_S1T_NS1G_6fusion15FusionCallbacksIS1K_NS1U_17LinearCombinationISK_fSK_fLNS_15FloatRoundStyleE2EEES1L_S1R_JEEENS5_5SM1004TMEM4LOAD26SM100_TMEM_LOAD_16dp256b2xENS5_13SM90_TMA_LOADENS14_IS16_S18_NSW_INS6_IJSI_S19_EEES1P_EEEENS5_17SM75_U16x8_LDSM_TENS5_14SM90_TMA_STOREES27_NS5_17SM90_U16x8_STSM_TENS5_39AutoVectorizingCopyWithAssumedAlignmentILi128EEEEEEvvEEEEvNT_6ParamsE,(.L_x_330 - _ZN7cutlass13device_kernelINS_4gemm6kernel13GemmUniversalINS1_17GroupProblemShapeIN4cute5tupleIJiiiEEEEENS1_10collective13CollectiveMmaINS1_40MainloopSm100ArrayTmaUmmaWarpSpecializedILi12ELi8ELi4ENS6_IJNS5_1CILi2EEENSC_ILi1EEESE_EEEEENS6_IJNSC_ILi128EEESH_NSC_ILi64EEEEEENS_6half_tEPNS6_IJlSE_NSC_ILi0EEEEEESK_SN_NS5_8TiledMMAINS5_8MMA_AtomIJNS5_26SM100_MMA_F16BF16_2x1SM_SSISK_SK_fLi128ELi128ELNS5_4UMMA5MajorE0ELSS_0ELNSR_7ScaleInE0ELST_0EEEEEENS5_6LayoutINS6_IJSE_SE_SE_EEENS6_IJSL_SL_SL_EEEEENS6_IJNS5_10UnderscoreES10_S10_EEEEENS5_18SM100_TMA_2SM_LOADENS5_14ComposedLayoutINS5_7SwizzleILi3ELi4ELi3EEENS5_18smem_ptr_flag_bitsILi16EEENSW_INS6_IJNSC_ILi8EEESI_EEENS6_IJSI_SE_EEEEEEEvNS5_8identityES13_S1D_vS1E_EENS_8epilogue10collective18CollectiveEpilogueINS1G_31Sm100PtrArrayTmaWarpSpecializedILi4ELi2ELi16ELb1ELb0EEEJNS6_IJSI_SH_SI_EEENS6_IJNSW_ISI_SE_EENSW_INS6_IJNSC_ILi16EEESD_EEENS6_IJSE_SI_EEEEEEEESK_PNS6_IJSE_lSL_EEESK_S1T_NS1G_6fusion15FusionCallbacksIS1K_NS1U_17LinearCombinationISK_fSK_fLNS_15FloatRoundStyleE2EEES1L_S1R_JEEENS5_5SM1004TMEM4LOAD26SM100_TMEM_LOAD_16dp256b2xENS5_13SM90_TMA_LOADENS14_IS16_S18_NSW_INS6_IJSI_S19_EEES1P_EEEENS5_17SM75_U16x8_LDSM_TENS5_14SM90_TMA_STOREES27_NS5_17SM90_U16x8_STSM_TENS5_39AutoVectorizingCopyWithAssumedAlignmentILi128EEEEEEvvEEEEvNT_6ParamsE)
        .other          _ZN7cutlass13device_kernelINS_4gemm6kernel13GemmUniversalINS1_17GroupProblemShapeIN4cute5tupleIJiiiEEEEENS1_10collective13CollectiveMmaINS1_40MainloopSm100ArrayTmaUmmaWarpSpecializedILi12ELi8ELi4ENS6_IJNS5_1CILi2EEENSC_ILi1EEESE_EEEEENS6_IJNSC_ILi128EEESH_NSC_ILi64EEEEEENS_6half_tEPNS6_IJlSE_NSC_ILi0EEEEEESK_SN_NS5_8TiledMMAINS5_8MMA_AtomIJNS5_26SM100_MMA_F16BF16_2x1SM_SSISK_SK_fLi128ELi128ELNS5_4UMMA5MajorE0ELSS_0ELNSR_7ScaleInE0ELST_0EEEEEENS5_6LayoutINS6_IJSE_SE_SE_EEENS6_IJSL_SL_SL_EEEEENS6_IJNS5_10UnderscoreES10_S10_EEEEENS5_18SM100_TMA_2SM_LOADENS5_14ComposedLayoutINS5_7SwizzleILi3ELi4ELi3EEENS5_18smem_ptr_flag_bitsILi16EEENSW_INS6_IJNSC_ILi8EEESI_EEENS6_IJSI_SE_EEEEEEEvNS5_8identityES13_S1D_vS1E_EENS_8epilogue10collective18CollectiveEpilogueINS1G_31Sm100PtrArrayTmaWarpSpecializedILi4ELi2ELi16ELb1ELb0EEEJNS6_IJSI_SH_SI_EEENS6_IJNSW_ISI_SE_EENSW_INS6_IJNSC_ILi16EEESD_EEENS6_IJSE_SI_EEEEEEEESK_PNS6_IJSE_lSL_EEESK_S1T_NS1G_6fusion15FusionCallbacksIS1K_NS1U_17LinearCombinationISK_fSK_fLNS_15FloatRoundStyleE2EEES1L_S1R_JEEENS5_5SM1004TMEM4LOAD26SM100_TMEM_LOAD_16dp256b2xENS5_13SM90_TMA_LOADENS14_IS16_S18_NSW_INS6_IJSI_S19_EEES1P_EEEENS5_17SM75_U16x8_LDSM_TENS5_14SM90_TMA_STOREES27_NS5_17SM90_U16x8_STSM_TENS5_39AutoVectorizingCopyWithAssumedAlignmentILi128EEEEEEvvEEEEvNT_6ParamsE,@"STO_CUDA_ENTRY STV_DEFAULT"
_ZN7cutlass13device_kernelINS_4gemm6kernel13GemmUniversalINS1_17GroupProblemShapeIN4cute5tupleIJiiiEEEEENS1_10collective13CollectiveMmaINS1_40MainloopSm100ArrayTmaUmmaWarpSpecializedILi12ELi8ELi4ENS6_IJNS5_1CILi2EEENSC_ILi1EEESE_EEEEENS6_IJNSC_ILi128EEESH_NSC_ILi64EEEEEENS_6half_tEPNS6_IJlSE_NSC_ILi0EEEEEESK_SN_NS5_8TiledMMAINS5_8MMA_AtomIJNS5_26SM100_MMA_F16BF16_2x1SM_SSISK_SK_fLi128ELi128ELNS5_4UMMA5MajorE0ELSS_0ELNSR_7ScaleInE0ELST_0EEEEEENS5_6LayoutINS6_IJSE_SE_SE_EEENS6_IJSL_SL_SL_EEEEENS6_IJNS5_10UnderscoreES10_S10_EEEEENS5_18SM100_TMA_2SM_LOADENS5_14ComposedLayoutINS5_7SwizzleILi3ELi4ELi3EEENS5_18smem_ptr_flag_bitsILi16EEENSW_INS6_IJNSC_ILi8EEESI_EEENS6_IJSI_SE_EEEEEEEvNS5_8identityES13_S1D_vS1E_EENS_8epilogue10collective18CollectiveEpilogueINS1G_31Sm100PtrArrayTmaWarpSpecializedILi4ELi2ELi16ELb1ELb0EEEJNS6_IJSI_SH_SI_EEENS6_IJNSW_ISI_SE_EENSW_INS6_IJNSC_ILi16EEESD_EEENS6_IJSE_SI_EEEEEEEESK_PNS6_IJSE_lSL_EEESK_S1T_NS1G_6fusion15FusionCallbacksIS1K_NS1U_17LinearCombinationISK_fSK_fLNS_15FloatRoundStyleE2EEES1L_S1R_JEEENS5_5SM1004TMEM4LOAD26SM100_TMEM_LOAD_16dp256b2xENS5_13SM90_TMA_LOADENS14_IS16_S18_NSW_INS6_IJSI_S19_EEES1P_EEEENS5_17SM75_U16x8_LDSM_TENS5_14SM90_TMA_STOREES27_NS5_17SM90_U16x8_STSM_TENS5_39AutoVectorizingCopyWithAssumedAlignmentILi128EEEEEEvvEEEEvNT_6ParamsE:
[----:B------:R-:W1:Y:S01]  /*0000*/  LDC R1, c[0x0][0x37c] ;  /* 0x0000df00ff017b82 */ /* 0x000e620000000800 */
[----:B------:R-:W2:Y:S07]  /*0010*/  S2R R49, SR_TID.X ;  /* 0x0000000000317919 */ /* 0x000eae0000002100 */
[----:B------:R-:W3:Y:S01]  /*0020*/  S2UR UR31, SR_CgaCtaId ;  /* 0x00000000001f79c3 */ /* 0x000ee20000008800 */
[----:B------:R-:W-:Y:S01]  /*0030*/  UMOV UR37, 0x4 ;  /* 0x0000000400257882 */ /* 0x000fe20000000000 */
[----:B------:R-:W4:Y:S01]  /*0040*/  LDCU UR30, c[0x0][0x370] ;  /* 0x00006e00ff1e77ac */ /* 0x000f220008000800 */
[----:B------:R-:W-:-:S05]  /*0050*/  ELECT P3, URZ, PT ;  /* 0x0000000000ff782f */ /* 0x000fca0003860000 */
[----:B------:R-:W-:Y:S08]  /*0060*/  S2UR UR42, SR_CTAID.X ;  /* 0x00000000002a79c3 */ /* 0x000ff00000002500 */
[----:B------:R-:W4:Y:S01]  /*0070*/  S2UR UR58, SR_CTAID.Y ;  /* 0x00000000003a79c3 */ /* 0x000f220000002600 */
[----:B---3--:R-:W-:Y:S02]  /*0080*/  ULOP3.LUT UR44, UR31, 0x1, URZ, 0xc0, !UPT ;  /* 0x000000011f2c7892 */ /* 0x008fe4000f8ec0ff */
[----:B------:R-:W-:Y:S01]  /*0090*/  ULOP3.LUT UR43, UR31, 0x1, URZ, 0x3c, !UPT ;  /* 0x000000011f2b7892 */ /* 0x000fe2000f8e3cff */
[----:B--2---:R-:W-:-:S05]  /*00a0*/  SHF.R.U32.HI R48, RZ, 0x5, R49 ;  /* 0x00000005ff307819 */ /* 0x004fca0000011631 */
[----:B------:R-:W2:Y:S01]  /*00b0*/  SHFL.IDX PT, R0, R48, RZ, 0x1f ;  /* 0x00001fff30007589 */ /* 0x000ea200000e0000 */
[----:B----4-:R-:W-:Y:S01]  /*00c0*/  UIMAD UR28, UR58, UR30, UR42 ;  /* 0x0000001e3a1c72a4 */ /* 0x010fe2000f8e022a */
[----:B--2---:R-:W-:-:S13]  /*00d0*/  R2UR UR21, R0 ;  /* 0x00000000001572ca */ /* 0x004fda00000e0000 */
[----:B------:R-:W-:Y:S02]  /*00e0*/  UISETP.GE.AND UP0, UPT, UR21, 0x8, UPT ;  /* 0x000000081500788c */ /* 0x000fe4000bf06270 */
[----:B------:R-:W-:Y:S02]  /*00f0*/  UISETP.GT.AND UP1, UPT, UR21, 0x3, UPT ;  /* 0x000000031500788c */ /* 0x000fe4000bf24270 */
[----:B------:R-:W-:-:S04]  /*0100*/  USEL UR37, UR37, 0x8, !UP0 ;  /* 0x0000000825257887 */ /* 0x000fc8000c000000 */
[----:B------:R-:W-:Y:S02]  /*0110*/  USEL UR37, UR37, UR21, UP1 ;  /* 0x0000001525257287 */ /* 0x000fe40008800000 */
[----:B------:R-:W-:Y:S02]  /*0120*/  ULOP3.LUT UR21, UR21, 0xfffffffc, URZ, 0xc0, !UPT ;  /* 0xfffffffc15157892 */ /* 0x000fe4000f8ec0ff */
[----:B------:R-:W-:-:S09]  /*0130*/  UISETP.NE.AND UP0, UPT, UR37, 0x2, UPT ;  /* 0x000000022500788c */ /* 0x000fd2000bf05270 */
[----:B-1----:R-:W-:Y:S05]  /*0140*/  BRA.U UP0, `(.L_x_0) ;  /* 0x0000000100f87547 */ /* 0x002fea000b800000 */
[----:B------:R-:W1:Y:S01]  /*0150*/  LDCU UR34, c[0x0][0xc1c] ;  /* 0x00018380ff2277ac */ /* 0x000e620008000800 */
[----:B------:R-:W-:Y:S01]  /*0160*/  BSSY.RECONVERGENT B0, `(.L_x_1) ;  /* 0x000003b000007945 */ /* 0x000fe20003800200 */
[----:B------:R-:W2:Y:S01]  /*0170*/  LDCU.64 UR4, c[0x0][0x820] ;  /* 0x00010400ff0477ac */ /* 0x000ea20008000a00 */
[----:B------:R-:W-:Y:S01]  /*0180*/  ELECT P0, URZ, PT ;  /* 0x0000000000ff782f */ /* 0x000fe20003800000 */
[----:B------:R-:W-:Y:S02]  /*0190*/  UIMAD UR38, UR28, 0x16, URZ ;  /* 0x000000161c2678a4 */ /* 0x000fe4000f8e02ff */
[----:B-1----:R-:W-:-:S04]  /*01a0*/  UIADD3 UR34, UPT, UPT, UR28, UR34, URZ ;  /* 0x000000221c227290 */ /* 0x002fc8000fffe0ff */
[----:B------:R-:W-:Y:S02]  /*01b0*/  UIMAD UR34, UR34, 0x16, URZ ;  /* 0x00000016222278a4 */ /* 0x000fe4000f8e02ff */
[----:B--2---:R-:W-:Y:S02]  /*01c0*/  UIMAD.WIDE.U32 UR38, UR38, 0x80, UR4 ;  /* 0x00000080262678a5 */ /* 0x004fe4000f8e0004 */
[----:B------:R-:W-:Y:S02]  /*01d0*/  UIMAD.WIDE.U32 UR34, UR34, 0x80, UR4 ;  /* 0x00000080222278a5 */ /* 0x000fe4000f8e0004 */
[----:B------:R-:W-:Y:S10]  /*01e0*/  @!P0 BRA `(.L_x_2) ;  /* 0x0000000000c88947 */ /* 0x000ff40003800000 */
[----:B------:R-:W1:Y:S01]  /*01f0*/  LDC.64 R68, c[0x0][0x400] ;  /* 0x00010000ff447b82 */ /* 0x000e620000000a00 */
[----:B------:R-:W-:Y:S02]  /*0200*/  UMOV UR4, 0x400 ;  /* 0x0000040000047882 */ /* 0x000fe40000000000 */
[----:B------:R-:W-:-:S05]  /*0210*/  ULEA UR4, UR31, UR4, 0x18 ;  /* 0x000000041f047291 */ /* 0x000fca000f8ec0ff */
[----:B------:R-:W1:Y:S08]  /*0220*/  LDC.64 R70, c[0x0][0x408] ;  /* 0x00010200ff467b82 */ /* 0x000e700000000a00 */
[----:B------:R-:W2:Y:S08]  /*0230*/  LDC.64 R64, c[0x0][0x410] ;  /* 0x00010400ff407b82 */ /* 0x000eb00000000a00 */
[----:B------:R-:W2:Y:S08]  /*0240*/  LDC.64 R66, c[0x0][0x418] ;  /* 0x00010600ff427b82 */ /* 0x000eb00000000a00 */
[----:B------:R-:W3:Y:S01]  /*0250*/  LDC.64 R60, c[0x0][0x420] ;  /* 0x00010800ff3c7b82 */ /* 0x000ee20000000a00 */
[----:B-1----:R1:W-:Y:S07]  /*0260*/  STS.128 [UR4+0x500], R68 ;  /* 0x00050044ff007988 */ /* 0x0023ee0008000c04 */
[----:B------:R-:W3:Y:S08]  /*0270*/  LDC.64 R62, c[0x0][0x428] ;  /* 0x00010a00ff3e7b82 */ /* 0x000ef00000000a00 */
[----:B------:R-:W4:Y:S01]  /*0280*/  LDC.64 R56, c[0x0][0x430] ;  /* 0x00010c00ff387b82 */ /* 0x000f220000000a00 */
[----:B--2---:R1:W-:Y:S07]  /*0290*/  STS.128 [UR4+0x510], R64 ;  /* 0x00051040ff007988 */ /* 0x0043ee0008000c04 */
[----:B------:R-:W4:Y:S08]  /*02a0*/  LDC.64 R58, c[0x0][0x438] ;  /* 0x00010e00ff3a7b82 */ /* 0x000f300000000a00 */
[----:B------:R-:W2:Y:S01]  /*02b0*/  LDC.64 R52, c[0x0][0x440] ;  /* 0x00011000ff347b82 */ /* 0x000ea20000000a00 */
[----:B---3--:R1:W-:Y:S07]  /*02c0*/  STS.128 [UR4+0x520], R60 ;  /* 0x0005203cff007988 */ /* 0x0083ee0008000c04 */
[----:B------:R-:W2:Y:S08]  /*02d0*/  LDC.64 R54, c[0x0][0x448] ;  /* 0x00011200ff367b82 */ /* 0x000eb00000000a00 */
[----:B------:R-:W3:Y:S01]  /*02e0*/  LDC.64 R44, c[0x0][0x450] ;  /* 0x00011400ff2c7b82 */ /* 0x000ee20000000a00 */
[----:B----4-:R1:W-:Y:S07]  /*02f0*/  STS.128 [UR4+0x530], R56 ;  /* 0x00053038ff007988 */ /* 0x0103ee0008000c04 */
        /* <DEDUP_REMOVED lines=30> */
[----:B------:R-:W4:Y:S01]  /*04e0*/  LDC.64 R6, c[0x0][0x578] ;  /* 0x00015e00ff067b82 */ /* 0x000f220000000a00 */
[----:B---3--:R1:W-:Y:S04]  /*04f0*/  STS.128 [UR4+0x5e0], R8 ;  /* 0x0005e008ff007988 */ /* 0x0083e80008000c04 */
[----:B----4-:R1:W-:Y:S02]  /*0500*/  STS.128 [UR4+0x5f0], R4 ;  /* 0x0005f004ff007988 */ /* 0x0103e40008000c04 */
.L_x_2:
[----:B------:R-:W-:Y:S05]  /*0510*/  BSYNC.RECONVERGENT B0 ;  /* 0x0000000000007941 */ /* 0x000fea0003800200 */
.L_x_1:
[----:B------:R-:W-:Y:S01]  /*0520*/  NOP ;  /* 0x0000000000007918 */ /* 0x000fe20000000000 */
.L_x_0:
[----:B------:R-:W-:-:S09]  /*0530*/  UISETP.NE.AND UP0, UPT, UR37, 0x3, UPT ;  /* 0x000000032500788c */ /* 0x000fd2000bf05270 */
[----:B------:R-:W-:Y:S05]  /*0540*/  BRA.U UP0, `(.L_x_3) ;  /* 0x00000001007c7547 */ /* 0x000fea000b800000 */
[----:B-1----:R-:W1:Y:S01]  /*0550*/  LDC.64 R32, c[0x0][0x900] ;  /* 0x00024000ff207b82 */ /* 0x002e620000000a00 */
[----:B------:R-:W2:Y:S01]  /*0560*/  LDCU.64 UR6, c[0x0][0xb00] ;  /* 0x00016000ff0677ac */ /* 0x000ea20008000a00 */
[----:B------:R-:W-:Y:S01]  /*0570*/  ELECT P0, URZ, PT ;  /* 0x0000000000ff782f */ /* 0x000fe20003800000 */
[----:B------:R-:W-:-:S05]  /*0580*/  UMOV UR4, 0x400 ;  /* 0x0000040000047882 */ /* 0x000fca0000000000 */
[----:B------:R-:W1:Y:S01]  /*0590*/  LDC.64 R34, c[0x0][0x908] ;  /* 0x00024200ff227b82 */ /* 0x000e620000000a00 */
[----:B------:R-:W-:Y:S02]  /*05a0*/  ULEA UR4, UR31, UR4, 0x18 ;  /* 0x000000041f047291 */ /* 0x000fe4000f8ec0ff */
[----:B------:R-:W-:-:S05]  /*05b0*/  UIMAD UR22, UR28, 0xe, URZ ;  /* 0x0000000e1c1678a4 */ /* 0x000fca000f8e02ff */
[----:B------:R-:W3:Y:S01]  /*05c0*/  LDC.64 R28, c[0x0][0x910] ;  /* 0x00024400ff1c7b82 */ /* 0x000ee20000000a00 */
[----:B--2---:R-:W-:-:S07]  /*05d0*/  UIMAD.WIDE.U32 UR22, UR22, 0x80, UR6 ;  /* 0x00000080161678a5 */ /* 0x004fce000f8e0006 */
[----:B------:R-:W3:Y:S08]  /*05e0*/  LDC.64 R30, c[0x0][0x918] ;  /* 0x00024600ff1e7b82 */ /* 0x000ef00000000a00 */
[----:B------:R-:W2:Y:S01]  /*05f0*/  LDC.64 R24, c[0x0][0x920] ;  /* 0x00024800ff187b82 */ /* 0x000ea20000000a00 */
[----:B-1----:R4:W-:Y:S07]  /*0600*/  @P0 STS.128 [UR4+0x400], R32 ;  /* 0x00040020ff000988 */ /* 0x0029ee0008000c04 */
[----:B------:R-:W2:Y:S08]  /*0610*/  LDC.64 R26, c[0x0][0x928] ;  /* 0x00024a00ff1a7b82 */ /* 0x000eb00000000a00 */
[----:B------:R-:W1:Y:S01]  /*0620*/  LDC.64 R20, c[0x0][0x930] ;  /* 0x00024c00ff147b82 */ /* 0x000e620000000a00 */
[----:B---3--:R4:W-:Y:S07]  /*0630*/  @P0 STS.128 [UR4+0x410], R28 ;  /* 0x0004101cff000988 */ /* 0x0089ee0008000c04 */
[----:B------:R-:W1:Y:S08]  /*0640*/  LDC.64 R22, c[0x0][0x938] ;  /* 0x00024e00ff167b82 */ /* 0x000e700000000a00 */
[----:B------:R-:W3:Y:S01]  /*0650*/  LDC.64 R16, c[0x0][0x940] ;  /* 0x00025000ff107b82 */ /* 0x000ee20000000a00 */
[----:B--2---:R4:W-:Y:S07]  /*0660*/  @P0 STS.128 [UR4+0x420], R24 ;  /* 0x00042018ff000988 */ /* 0x0049ee0008000c04 */
        /* <DEDUP_REMOVED lines=9> */
[----:B------:R-:W3:Y:S01]  /*0700*/  LDC.64 R6, c[0x0][0x978] ;  /* 0x00025e00ff067b82 */ /* 0x000ee20000000a00 */
[----:B-1----:R4:W-:Y:S04]  /*0710*/  @P0 STS.128 [UR4+0x460], R8 ;  /* 0x00046008ff000988 */ /* 0x0029e80008000c04 */
[----:B---3--:R4:W-:Y:S01]  /*0720*/  @P0 STS.128 [UR4+0x470], R4 ;  /* 0x00047004ff000988 */ /* 0x0089e20008000c04 */
[----:B------:R-:W-:Y:S01]  /*0730*/  NOP ;  /* 0x0000000000007918 */ /* 0x000fe20000000000 */
.L_x_3:
[----:B------:R-:W2:Y:S01]  /*0740*/  SHFL.IDX PT, R0, R48, RZ, 0x1f ;  /* 0x00001fff30007589 */ /* 0x000ea200000e0000 */
[----:B------:R-:W-:Y:S02]  /*0750*/  UISETP.NE.AND UP1, UPT, UR37, 0x2, UPT ;  /* 0x000000022500788c */ /* 0x000fe4000bf25270 */
[----:B------:R-:W-:Y:S02]  /*0760*/  UISETP.NE.AND UP0, UPT, UR37, URZ, UPT ;  /* 0x000000ff2500728c */ /* 0x000fe4000bf05270 */
[----:B------:R-:W-:Y:S02]  /*0770*/  UISETP.EQ.AND UP2, UPT, UR44, URZ, !UP1 ;  /* 0x000000ff2c00728c */ /* 0x000fe4000cf42270 */
[----:B------:R-:W-:-:S04]  /*0780*/  USEL UR20, URZ, 0x1, UP1 ;  /* 0x00000001ff147887 */ /* 0x000fc80008800000 */
[----:B------:R-:W-:Y:S01]  /*0790*/  USEL UR29, UR20, 0x2, UP0 ;  /* 0x00000002141d7887 */ /* 0x000fe20008000000 */
[----:B------:R-:W-:Y:S02]  /*07a0*/  PLOP3.LUT P2, PT, P3, PT, UP2, 0x80, 0x8 ;  /* 0x000000000008781c */ /* 0x000fe40001f4f028 */
[----:B--2---:R-:W-:-:S13]  /*07b0*/  ISETP.NE.AND P0, PT, R0, RZ, PT ;  /* 0x000000ff0000720c */ /* 0x004fda0003f05270 */
[----:B------:R-:W-:Y:S05]  /*07c0*/  @P0 BRA `(.L_x_4) ;  /* 0x0000000000900947 */ /* 0x000fea0003800000 */
[----:B------:R-:W-:Y:S01]  /*07d0*/  ELECT P0, URZ, PT ;  /* 0x0000000000ff782f */ /* 0x000fe20003800000 */
[----:B------:R-:W-:-:S12]  /*07e0*/  BSSY.RECONVERGENT B0, `(.L_x_4) ;  /* 0x0000022000007945 */ /* 0x000fd80003800200 */
[----:B------:R-:W-:Y:S05]  /*07f0*/  @!P0 BRA `(.L_x_5) ;  /* 0x0000000000808947 */ /* 0x000fea0003800000 */
[----:B------:R-:W-:Y:S01]  /*0800*/  UMOV UR5, 0x400 ;  /* 0x0000040000057882 */ /* 0x000fe20000000000 */
[----:B------:R-:W-:Y:S01]  /*0810*/  UMOV UR4, 0x1 ;  /* 0x0000000100047882 */ /* 0x000fe20000000000 */
[----:B------:R-:W-:Y:S02]  /*0820*/  ULEA UR5, UR31, UR5, 0x18 ;  /* 0x000000051f057291 */ /* 0x000fe4000f8ec0ff */
[----:B------:R-:W-:-:S04]  /*0830*/  UIADD3 UR6, UPT, UPT, -UR4, 0x100000, URZ ;  /* 0x0010000004067890 */ /* 0x000fc8000fffe1ff */
[----:B------:R-:W-:Y:S02]  /*0840*/  USHF.L.U32 UR7, UR6, 0xb, URZ ;  /* 0x0000000b06077899 */ /* 0x000fe400080006ff */
[----:B------:R-:W-:Y:S01]  /*0850*/  USHF.L.U32 UR6, UR6, 0x1, URZ ;  /* 0x0000000106067899 */ /* 0x000fe200080006ff */
[----:B------:R-:W2:Y:S11]  /*0860*/  FENCE.VIEW.ASYNC.S ;  /* 0x00000000000073c6 */ /* 0x000eb60000000000 */
[----:B--2---:R2:W3:Y:S01]  /*0870*/  SYNCS.EXCH.64 URZ, [UR5], UR6 ;  /* 0x0000000605ff75b2 */ /* 0x0044e20008000100 */
[----:B------:R2:W1:Y:S01]  /*0880*/  SYNCS.EXCH.64 URZ, [UR5+0x60], UR6 ;  /* 0x0000600605ff75b2 */ /* 0x0004620008000100 */
        /* <DEDUP_REMOVED lines=21> */
[----:B------:R2:W1:Y:S02]  /*09e0*/  SYNCS.EXCH.64 URZ, [UR5+0xb8], UR6 ;  /* 0x0000b80605ff75b2 */ /* 0x0004640008000100 */
[----:B--23--:R-:W-:Y:S01]  /*09f0*/  NOP ;  /* 0x0000000000007918 */ /* 0x00cfe20000000000 */
.L_x_5:
[----:B------:R-:W-:Y:S05]  /*0a00*/  BSYNC.RECONVERGENT B0 ;  /* 0x0000000000007941 */ /* 0x000fea0003800200 */
.L_x_4:
[----:B------:R-:W2:Y:S01]  /*0a10*/  SHFL.IDX PT, R0, R48, RZ, 0x1f ;  /* 0x00001fff30007589 */ /* 0x000ea200000e0000 */
[----:B------:R-:W-:Y:S01]  /*0a20*/  NOP ;  /* 0x0000000000007918 */ /* 0x000fe20000000000 */
[----:B--2---:R-:W-:-:S13]  /*0a30*/  ISETP.NE.AND P0, PT, R0, 0x1, PT ;  /* 0x000000010000780c */ /* 0x004fda0003f05270 */
[----:B------:R-:W-:Y:S05]  /*0a40*/  @P0 BRA `(.L_x_6) ;  /* 0x0000000000540947 */ /* 0x000fea0003800000 */
[----:B------:R-:W-:Y:S01]  /*0a50*/  UMOV UR6, 0x400 ;  /* 0x0000040000067882 */ /* 0x000fe20000000000 */
[----:B------:R-:W-:Y:S01]  /*0a60*/  UMOV UR5, 0x20 ;  /* 0x0000002000057882 */ /* 0x000fe20000000000 */
[----:B------:R-:W-:Y:S01]  /*0a70*/  UMOV UR4, 0x80 ;  /* 0x0000008000047882 */ /* 0x000fe20000000000 */
[----:B------:R-:W-:Y:S02]  /*0a80*/  ULEA UR6, UR31, UR6, 0x18 ;  /* 0x000000061f067291 */ /* 0x000fe4000f8ec0ff */
[----:B------:R-:W-:-:S04]  /*0a90*/  UIADD3 UR8, UPT, UPT, -UR5, 0x100000, URZ ;  /* 0x0010000005087890 */ /* 0x000fc8000fffe1ff */
[----:B------:R-:W-:Y:S02]  /*0aa0*/  USHF.L.U32 UR9, UR8, 0xb, URZ ;  /* 0x0000000b08097899 */ /* 0x000fe400080006ff */
[----:B------:R-:W-:Y:S02]  /*0ab0*/  USHF.L.U32 UR8, UR8, 0x1, URZ ;  /* 0x0000000108087899 */ /* 0x000fe400080006ff */
[----:B------:R-:W-:-:S04]  /*0ac0*/  UIADD3 UR4, UPT, UPT, -UR4, 0x100000, URZ ;  /* 0x0010000004047890 */ /* 0x000fc8000fffe1ff */
[----:B------:R-:W-:Y:S02]  /*0ad0*/  USHF.L.U32 UR5, UR4, 0xb, URZ ;  /* 0x0000000b04057899 */ /* 0x000fe400080006ff */
[----:B------:R-:W-:Y:S01]  /*0ae0*/  USHF.L.U32 UR4, UR4, 0x1, URZ ;  /* 0x0000000104047899 */ /* 0x000fe200080006ff */
[----:B------:R-:W-:Y:S01]  /*0af0*/  ELECT P0, URZ, PT ;  /* 0x0000000000ff782f */ /* 0x000fe20003800000 */
[----:B------:R-:W2:Y:S02]  /*0b00*/  FENCE.VIEW.ASYNC.S ;  /* 0x00000000000073c6 */ /* 0x000ea40000000000 */
[----:B--2---:R2:W3:Y:S08]  /*0b10*/  SYNCS.EXCH.64 URZ, [UR6+0xc0], UR8 ;  /* 0x0000c00806ff75b2 */ /* 0x0044f00008000100 */
[----:B------:R2:W1:Y:S01]  /*0b20*/  SYNCS.EXCH.64 URZ, [UR6+0xe0], UR4 ;  /* 0x0000e00406ff75b2 */ /* 0x0004620008000100 */
[----:B------:R2:W1:Y:S01]  /*0b30*/  SYNCS.EXCH.64 URZ, [UR6+0xc8], UR8 ;  /* 0x0000c80806ff75b2 */ /* 0x0004620008000100 */
[----:B------:R2:W1:Y:S01]  /*0b40*/  SYNCS.EXCH.64 URZ, [UR6+0xe8], UR4 ;  /* 0x0000e80406ff75b2 */ /* 0x0004620008000100 */
[----:B------:R2:W1:Y:S01]  /*0b50*/  SYNCS.EXCH.64 URZ, [UR6+0xd0], UR8 ;  /* 0x0000d00806ff75b2 */ /* 0x0004620008000100 */
[----:B------:R2:W1:Y:S01]  /*0b60*/  SYNCS.EXCH.64 URZ, [UR6+0xf0], UR4 ;  /* 0x0000f00406ff75b2 */ /* 0x0004620008000100 */
[----:B------:R2:W1:Y:S01]  /*0b70*/  SYNCS.EXCH.64 URZ, [UR6+0xd8], UR8 ;  /* 0x0000d80806ff75b2 */ /* 0x0004620008000100 */
[----:B------:R2:W1:Y:S01]  /*0b80*/  SYNCS.EXCH.64 URZ, [UR6+0xf8], UR4 ;  /* 0x0000f80406ff75b2 */ /* 0x0004620008000100 */
[----:B------:R-:W-:Y:S01]  /*0b90*/  NOP ;  /* 0x0000000000007918 */ /* 0x000fe20000000000 */
.L_x_6:
[----:B------:R-:W5:Y:S01]  /*0ba0*/  SHFL.IDX PT, R0, R48, RZ, 0x1f ;  /* 0x00001fff30007589 */ /* 0x000f6200000e0000 */
[----:B------:R-:W-:Y:S01]  /*0bb0*/  NOP ;  /* 0x0000000000007918 */ /* 0x000fe20000000000 */
[----:B-----5:R-:W-:-:S13]  /*0bc0*/  ISETP.NE.AND P0, PT, R0, 0x3, PT ;  /* 0x000000030000780c */ /* 0x020fda0003f05270 */
[----:B------:R-:W-:Y:S05]  /*0bd0*/  @P0 BRA `(.L_x_7) ;  /* 0x00000000002c0947 */ /* 0x000fea0003800000 */
[----:B--2---:R-:W-:Y:S01]  /*0be0*/  UMOV UR5, 0x400 ;  /* 0x0000040000057882 */ /* 0x004fe20000000000 */
[----:B------:R-:W-:Y:S01]  /*0bf0*/  UMOV UR4, 0x20 ;  /* 0x0000002000047882 */ /* 0x000fe20000000000 */
[----:B------:R-:W-:Y:S02]  /*0c00*/  ULEA UR5, UR31, UR5, 0x18 ;  /* 0x000000051f057291 */ /* 0x000fe4000f8ec0ff */
[----:B------:R-:W-:-:S04]  /*0c10*/  UIADD3 UR6, UPT, UPT, -UR4, 0x100000, URZ ;  /* 0x0010000004067890 */ /* 0x000fc8000fffe1ff */
[----:B------:R-:W-:Y:S02]  /*0c20*/  USHF.L.U32 UR7, UR6, 0xb, URZ ;  /* 0x0000000b06077899 */ /* 0x000fe400080006ff */
[----:B------:R-:W-:Y:S01]  /*0c30*/  USHF.L.U32 UR6, UR6, 0x1, URZ ;  /* 0x0000000106067899 */ /* 0x000fe200080006ff */
[----:B------:R-:W-:Y:S01]  /*0c40*/  ELECT P0, URZ, PT ;  /* 0x0000000000ff782f */ /* 0x000fe20003800000 */
[----:B------:R-:W2:Y:S10]  /*0c50*/  FENCE.VIEW.ASYNC.S ;  /* 0x00000000000073c6 */ /* 0x000eb40000000000 */
[----:B--2---:R2:W1:Y:S01]  /*0c60*/  SYNCS.EXCH.64 URZ, [UR5+0x100], UR6 ;  /* 0x0001000605ff75b2 */ /* 0x0044620008000100 */
[----:B------:R2:W1:Y:S01]  /*0c70*/  SYNCS.EXCH.64 URZ, [UR5+0x108], UR6 ;  /* 0x0001080605ff75b2 */ /* 0x0004620008000100 */
[----:B------:R-:W-:Y:S01]  /*0c80*/  NOP ;  /* 0x0000000000007918 */ /* 0x000fe20000000000 */
.L_x_7:
[----:B------:R-:W5:Y:S01]  /*0c90*/  SHFL.IDX PT, R0, R48, RZ, 0x1f ;  /* 0x00001fff30007589 */ /* 0x000f6200000e0000 */
[----:B------:R-:W-:Y:S01]  /*0ca0*/  NOP ;  /* 0x0000000000007918 */ /* 0x000fe20000000000 */
[----:B-----5:R-:W-:-:S13]  /*0cb0*/  ISETP.NE.AND P0, PT, R0, 0x4, PT ;  /* 0x000000040000780c */ /* 0x020fda0003f05270 */
[----:B------:R-:W-:Y:S05]  /*0cc0*/  @P0 BRA `(.L_x_8) ;  /* 0x0000000000740947 */ /* 0x000fea0003800000 */
[----:B--2---:R-:W-:Y:S01]  /*0cd0*/  UMOV UR6, 0x400 ;  /* 0x0000040000067882 */ /* 0x004fe20000000000 */
        /* <DEDUP_REMOVED lines=11> */
[----:B--2---:R2:W1:Y:S08]  /*0d90*/  SYNCS.EXCH.64 URZ, [UR6+0x110], UR8 ;  /* 0x0001100806ff75b2 */ /* 0x0044700008000100 */
        /* <DEDUP_REMOVED lines=15> */
[----:B--2---:R-:W-:Y:S01]  /*0e90*/  NOP ;  /* 0x0000000000007918 */ /* 0x004fe20000000000 */
.L_x_8:
        /* <DEDUP_REMOVED lines=33> */
.L_x_9:
[----:B------:R-:W5:Y:S01]  /*10b0*/  SHFL.IDX PT, R0, R48, RZ, 0x1f ;  /* 0x00001fff30007589 */ /* 0x000f6200000e0000 */
[----:B------:R-:W-:Y:S01]  /*10c0*/  ISETP.NE.OR P0, PT, RZ, UR37, !P3 ;  /* 0x00000025ff007c0c */ /* 0x000fe2000df05670 */
        /* <DEDUP_REMOVED lines=24> */
.L_x_10:
[----:B------:R-:W-:Y:S01]  /*1250*/  VOTEU.ALL UP0, P0 ;  /* 0x0000000000ff7886 */ /* 0x000fe20000000000 */
[----:B--2---:R-:W-:Y:S01]  /*1260*/  UMOV UR4, 0x20 ;  /* 0x0000002000047882 */ /* 0x004fe20000000000 */
[----:B------:R-:W-:-:S03]  /*1270*/  NOP ;  /* 0x0000000000007918 */ /* 0x000fc60000000000 */
[----:B------:R-:W-:-:S04]  /*1280*/  @!UP0 UIADD3 UR6, UPT, UPT, -UR4, 0x100000, URZ ;  /* 0x0010000004068890 */ /* 0x000fc8000fffe1ff */
[----:B------:R-:W-:Y:S02]  /*1290*/  @!UP0 USHF.L.U32 UR7, UR6, 0xb, URZ ;  /* 0x0000000b06078899 */ /* 0x000fe400080006ff */
[----:B------:R-:W-:Y:S01]  /*12a0*/  @!UP0 USHF.L.U32 UR6, UR6, 0x1, URZ ;  /* 0x0000000106068899 */ /* 0x000fe200080006ff */
[----:B------:R-:W2:Y:S01]  /*12b0*/  LDCU UR4, c[0x0][0x36c] ;  /* 0x00006d80ff0477ac */ /* 0x000ea20008000800 */
[----:B------:R-:W-:Y:S02]  /*12c0*/  @!UP0 UMOV UR5, 0x400 ;  /* 0x0000040000058882 */ /* 0x000fe40000000000 */
[----:B------:R-:W-:Y:S01]  /*12d0*/  @!UP0 ULEA UR5, UR31, UR5, 0x18 ;  /* 0x000000051f058291 */ /* 0x000fe2000f8ec0ff */
[----:B------:R-:W-:Y:S01]  /*12e0*/  VOTEU.ALL UP0, P0 ;  /* 0x0000000000ff7886 */ /* 0x000fe20000000000 */
[----:B------:R-:W5:Y:S10]  /*12f0*/  FENCE.VIEW.ASYNC.S ;  /* 0x00000000000073c6 */ /* 0x000f740000000000 */
[----:B-----5:R1:W1:Y:S01]  /*1300*/  @!UP0 SYNCS.EXCH.64 URZ, [UR5+0x1e0], UR6 ;  /* 0x0001e00605ff85b2 */ /* 0x0202620008000100 */
[----:B--2---:R-:W-:-:S09]  /*1310*/  UISETP.EQ.U32.AND UP0, UPT, UR4, 0x1, UPT ;  /* 0x000000010400788c */ /* 0x004fd2000bf02070 */
[----:B------:R-:W-:Y:S05]  /*1320*/  BRA.U !UP0, `(.L_x_11) ;  /* 0x0000000108087547 */ /* 0x000fea000b800000 */
[----:B-1-3--:R-:W-:Y:S01]  /*1330*/  UCGABAR_ARV ;  /* 0x00000000000079c7 */ /* 0x00afe20008000000 */
[----:B------:R-:W-:Y:S05]  /*1340*/  BRA `(.L_x_12) ;  /* 0x0000000000047947 */ /* 0x000fea0003800000 */
.L_x_11:
[----:B-1-3--:R-:W-:Y:S01]  /*1350*/  NOP ;  /* 0x0000000000007918 */ /* 0x00afe20000000000 */
.L_x_12:
[----:B----4-:R-:W1:Y:S01]  /*1360*/  LDC.64 R14, c[0x0][0xbf0] ;  /* 0x0002fc00ff0e7b82 */ /* 0x010e620000000a00 */
[----:B------:R-:W1:Y:S01]  /*1370*/  LDCU.64 UR50, c[0x0][0x358] ;  /* 0x00006b00ff3277ac */ /* 0x000e620008000a00 */
[----:B------:R-:W2:Y:S01]  /*1380*/  LDCU UR27, c[0x0][0xc0c] ;  /* 0x00018180ff1b77ac */ /* 0x000ea20008000800 */
[----:B------:R-:W2:Y:S01]  /*1390*/  LDCU UR4, c[0x0][0xbdc] ;  /* 0x00017b80ff0477ac */ /* 0x000ea20008000800 */
[----:B------:R-:W3:Y:S01]  /*13a0*/  LDCU UR26, c[0x0][0xc10] ;  /* 0x00018200ff1a77ac */ /* 0x000ee20008000800 */
[----:B------:R-:W4:Y:S01]  /*13b0*/  LDCU.128 UR12, c[0x0][0xba0] ;  /* 0x00017400ff0c77ac */ /* 0x000f220008000c00 */
[----:B------:R-:W4:Y:S01]  /*13c0*/  LDCU.128 UR8, c[0x0][0xbb0] ;  /* 0x00017600ff0877ac */ /* 0x000f220008000c00 */
[----:B-1----:R-:W4:Y:S01]  /*13d0*/  LDG.E R8, desc[UR50][R14.64] ;  /* 0x000000320e087981 */ /* 0x002f22000c1e1900 */
[----:B------:R-:W1:Y:S03]  /*13e0*/  LDCU UR45, c[0x0][0xbe8] ;  /* 0x00017d00ff2d77ac */ /* 0x000e660008000800 */
[----:B------:R1:W4:Y:S01]  /*13f0*/  LDG.E R3, desc[UR50][R14.64+0x4] ;  /* 0x000004320e037981 */ /* 0x000322000c1e1900 */
[----:B--2---:R-:W-:Y:S01]  /*1400*/  USHF.L.U32 UR27, UR27, UR4, URZ ;  /* 0x000000041b1b7299 */ /* 0x004fe200080006ff */
[----:B------:R-:W-:Y:S01]  /*1410*/  LOP3.LUT R7, R49, 0x1f, RZ, 0xc0, !PT ;  /* 0x0000001f31077812 */ /* 0x000fe200078ec0ff */
[----:B---3--:R-:W-:Y:S01]  /*1420*/  USHF.L.U32 UR26, UR26, UR4, URZ ;  /* 0x000000041a1a7299 */ /* 0x008fe200080006ff */
[----:B------:R-:W-:Y:S01]  /*1430*/  IMAD.MOV.U32 R5, RZ, RZ, RZ ;  /* 0x000000ffff057224 */ /* 0x000fe200078e00ff */
[----:B------:R-:W2:Y:S01]  /*1440*/  LDCU.128 UR4, c[0x0][0xbc0] ;  /* 0x00017800ff0477ac */ /* 0x000ea20008000c00 */
[----:B------:R-:W-:-:S02]  /*1450*/  IMAD.MOV.U32 R6, RZ, RZ, RZ ;  /* 0x000000ffff067224 */ /* 0x000fc400078e00ff */
[----:B------:R-:W-:Y:S01]  /*1460*/  IMAD.U32 R4, RZ, RZ, UR27 ;  /* 0x0000001bff047e24 */ /* 0x000fe2000f8e00ff */
[----:B------:R-:W-:Y:S01]  /*1470*/  UMOV UR36, 0x400 ;  /* 0x0000040000247882 */ /* 0x000fe20000000000 */
[----:B------:R-:W-:Y:S01]  /*1480*/  IMAD.U32 R0, RZ, RZ, UR26 ;  /* 0x0000001aff007e24 */ /* 0x000fe2000f8e00ff */
[----:B------:R-:W-:Y:S02]  /*1490*/  UISETP.NE.AND UP5, UPT, UR37, 0x8, UPT ;  /* 0x000000082500788c */ /* 0x000fe4000bfa5270 */
[----:B------:R-:W-:Y:S01]  /*14a0*/  IABS R2, R4 ;  /* 0x0000000400027213 */ /* 0x000fe20000000000 */
[----:B----4-:R-:W-:Y:S01]  /*14b0*/  UISETP.NE.U32.AND UP3, UPT, UR14, URZ, UPT ;  /* 0x000000ff0e00728c */ /* 0x010fe2000bf65070 */
[----:B-1----:R-:W-:Y:S01]  /*14c0*/  ISETP.GE.AND P0, PT, R7, UR45, PT ;  /* 0x0000002d07007c0c */ /* 0x002fe2000bf06270 */
[----:B------:R-:W1:Y:S01]  /*14d0*/  LDCU UR40, c[0x0][0xbe0] ;  /* 0x00017c00ff2877ac */ /* 0x000e620008000800 */
[----:B------:R-:W-:Y:S02]  /*14e0*/  R2UR UR48, R2 ;  /* 0x00000000023072ca */ /* 0x000fe400000e0000 */
[----:B------:R-:W-:Y:S01]  /*14f0*/  IABS R2, R0 ;  /* 0x0000000000027213 */ /* 0x000fe20000000000 */
[----:B------:R-:W-:Y:S01]  /*1500*/  UISETP.NE.AND UP1, UPT, UR37, 0x1, UPT ;  /* 0x000000012500788c */ /* 0x000fe2000bf25270 */
[----:B------:R-:W-:-:S05]  /*1510*/  CS2R.32 R23, SR_CgaSize ;  /* 0x0000000000177805 */ /* 0x000fca0000008a00 */
[----:B------:R-:W-:-:S05]  /*1520*/  IMAD R23, R23, -0xa0, RZ ;  /* 0xffffff6017177824 */ /* 0x000fca00078e02ff */
[----:B------:R-:W-:-:S14]  /*1530*/  R2UR UR33, R23 ;  /* 0x00000000172172ca */ /* 0x000fdc00000e0000 */
[----:B------:R-:W3:Y:S01]  /*1540*/  LDCU UR33, c[0x0][UR33+0x2b0] ;  /* 0x00005600212177ac */ /* 0x000ee20008000800 */
[----:B------:R-:W-:Y:S01]  /*1550*/  R2UR UR47, R2 ;  /* 0x00000000022f72ca */ /* 0x000fe200000e0000 */
[----:B------:R-:W-:Y:S02]  /*1560*/  UISETP.NE.AND.EX UP3, UPT, UR15, URZ, UPT, UP3 ;  /* 0x000000ff0f00728c */ /* 0x000fe4000bf65330 */
[----:B------:R-:W-:Y:S01]  /*1570*/  ULEA UR36, UR31, UR36, 0x18 ;  /* 0x000000241f247291 */ /* 0x000fe2000f8ec0ff */
[----:B------:R-:W4:Y:S01]  /*1580*/  @!P0 LDC.64 R12, c[0x0][0xbf0] ;  /* 0x0002fc00ff0c8b82 */ /* 0x000f220000000a00 */
[----:B------:R-:W2:Y:S01]  /*1590*/  I2F.RP R2, UR48 ;  /* 0x0000003000027d06 */ /* 0x000ea20008209400 */
[----:B------:R-:W-:-:S05]  /*15a0*/  CS2R.32 R23, SR_CgaSize ;  /* 0x0000000000177805 */ /* 0x000fca0000008a00 */
[----:B------:R-:W-:-:S05]  /*15b0*/  IMAD R23, R23, -0xa0, RZ ;  /* 0xffffff6017177824 */ /* 0x000fca00078e02ff */
[----:B------:R-:W-:-:S14]  /*15c0*/  R2UR UR24, R23 ;  /* 0x00000000171872ca */ /* 0x000fdc00000e0000 */
[----:B------:R-:W1:Y:S01]  /*15d0*/  LDCU UR24, c[0x0][UR24+0x2b4] ;  /* 0x00005680181877ac */ /* 0x000e620008000800 */
[----:B------:R-:W1:Y:S01]  /*15e0*/  LDCU UR17, c[0x0][0x374] ;  /* 0x00006e80ff1177ac */ /* 0x000e620008000800 */
[----:B------:R-:W1:Y:S01]  /*15f0*/  LDCU.U8 UR16, c[0x0][0xbd8] ;  /* 0x00017b00ff1077ac */ /* 0x000e620008000000 */
[----:B--2---:R-:W2:Y:S01]  /*1600*/  MUFU.RCP R2, R2 ;  /* 0x0000000200027308 */ /* 0x004ea20000001000 */
[----:B------:R-:W-:Y:S01]  /*1610*/  I2FP.F32.U32 R9, UR42 ;  /* 0x0000002a00097c45 */ /* 0x000fe20008201000 */
[----:B----4-:R-:W-:-:S04]  /*1620*/  @!P0 IMAD.WIDE.U32 R12, R7, 0xc, R12 ;  /* 0x0000000c070c8825 */ /* 0x010fc800078e000c */
[----:B--2---:R-:W-:Y:S02]  /*1630*/  VIADD R2, R2, 0xffffffe ;  /* 0x0ffffffe02027836 */ /* 0x004fe40000000000 */
[----:B---3--:R-:W-:Y:S01]  /*1640*/  FMUL R9, R9, UR33 ;  /* 0x0000002109097c20 */ /* 0x008fe20008400000 */
[----:B------:R2:W5:Y:S03]  /*1650*/  @!P0 LDG.E R5, desc[UR50][R12.64] ;  /* 0x000000320c058981 */ /* 0x000566000c1e1900 */
[----:B------:R-:W-:Y:S01]  /*1660*/  F2I.FTZ.U32.TRUNC.NTZ R2, R2 ;  /* 0x0000000200027305 */ /* 0x000fe2000021f000 */
[----:B------:R-:W-:Y:S01]  /*1670*/  UMOV UR33, URZ ;  /* 0x000000ff00217c82 */ /* 0x000fe20008000000 */
[----:B------:R2:W5:Y:S01]  /*1680*/  @!P0 LDG.E R6, desc[UR50][R12.64+0x4] ;  /* 0x000004320c068981 */ /* 0x000562000c1e1900 */
[----:B------:R-:W-:-:S05]  /*1690*/  CS2R.32 R23, SR_CgaSize ;  /* 0x0000000000177805 */ /* 0x000fca0000008a00 */
[----:B------:R-:W-:-:S05]  /*16a0*/  IMAD R23, R23, -0xa0, RZ ;  /* 0xffffff6017177824 */ /* 0x000fca00078e02ff */
[----:B------:R-:W-:-:S14]  /*16b0*/  R2UR UR56, R23 ;  /* 0x00000000173872ca */ /* 0x000fdc00000e0000 */
[----:B------:R-:W3:Y:S01]  /*16c0*/  LDCU UR56, c[0x0][UR56+0x2a0] ;  /* 0x00005400383877ac */ /* 0x000ee20008000800 */
[----:B------:R-:W-:Y:S01]  /*16d0*/  LOP3.LUT R10, R10, 0xfffffffd, RZ, 0xc0, !PT ;  /* 0xfffffffd0a0a7812 */ /* 0x000fe200078ec0ff */
[----:B------:R-:W-:Y:S01]  /*16e0*/  IMAD.MOV.U32 R14, RZ, RZ, RZ ;  /* 0x000000ffff0e7224 */ /* 0x000fe200078e00ff */
[----:B-1----:R-:W-:Y:S02]  /*16f0*/  ISETP.NE.AND P3, PT, RZ, UR16, PT ;  /* 0x00000010ff007c0c */ /* 0x002fe4000bf65270 */
[----:B------:R-:W-:-:S05]  /*1700*/  CS2R.32 R23, SR_CgaSize ;  /* 0x0000000000177805 */ /* 0x000fca0000008a00 */
[----:B------:R-:W-:-:S05]  /*1710*/  IMAD R23, R23, -0xa0, RZ ;  /* 0xffffff6017177824 */ /* 0x000fca00078e02ff */
[----:B------:R-:W-:-:S14]  /*1720*/  R2UR UR54, R23 ;  /* 0x00000000173672ca */ /* 0x000fdc00000e0000 */
[----:B------:R-:W1:Y:S01]  /*1730*/  LDCU UR54, c[0x0][UR54+0x2a4] ;  /* 0x00005480363677ac */ /* 0x000e620008000800 */
[----:B------:R-:W-:Y:S01]  /*1740*/  F2I.U32.TRUNC.NTZ R9, R9 ;  /* 0x0000000900097305 */ /* 0x000fe2000020f000 */
[----:B------:R-:W-:Y:S01]  /*1750*/  IMAD.MOV.U32 R23, RZ, RZ, -0x1 ;  /* 0xffffffffff177424 */ /* 0x000fe200078e00ff */
[----:B------:R-:W-:Y:S01]  /*1760*/  UISETP.NE.AND UP0, UPT, UR37, URZ, UPT ;  /* 0x000000ff2500728c */ /* 0x000fe2000bf05270 */
[----:B------:R-:W-:Y:S02]  /*1770*/  R2UR UR59, R8 ;  /* 0x00000000083b72ca */ /* 0x000fe400000e0000 */
[----:B------:R-:W-:Y:S02]  /*1780*/  I2FP.F32.U32 R8, UR58 ;  /* 0x0000003a00087c45 */ /* 0x000fe40008201000 */
[----:B------:R-:W-:Y:S02]  /*1790*/  R2UR UR19, R3 ;  /* 0x00000000031372ca */ /* 0x000fe400000e0000 */
[----:B------:R-:W4:Y:S01]  /*17a0*/  I2F.RP R3, UR47 ;  /* 0x0000002f00037d06 */ /* 0x000f220008209400 */
[----:B------:R-:W-:-:S06]  /*17b0*/  FMUL R8, R8, UR24 ;  /* 0x0000001808087c20 */ /* 0x000fcc0008400000 */
[----:B------:R-:W-:Y:S01]  /*17c0*/  UIADD3 UR32, UP2, UPT, UR59, UR12, URZ ;  /* 0x0000000c3b207290 */ /* 0x000fe2000ff5e0ff */
[----:B------:R-:W-:Y:S03]  /*17d0*/  F2I.U32.TRUNC.NTZ R8, R8 ;  /* 0x0000000800087305 */ /* 0x000fe6000020f000 */
[----:B------:R-:W-:Y:S02]  /*17e0*/  ULEA.HI.X.SX32 UR59, UR59, UR13, 0x1, UP2 ;  /* 0x0000000d3b3b7291 */ /* 0x000fe400090f0eff */
[----:B------:R-:W-:Y:S02]  /*17f0*/  UIADD3 UR32, UP2, UPT, UR32, -0x1, URZ ;  /* 0xffffffff20207890 */ /* 0x000fe4000ff5e0ff */
[----:B------:R-:W-:Y:S01]  /*1800*/  UIADD3 UR25, UP4, UPT, UR19, UR10, URZ ;  /* 0x0000000a13197290 */ /* 0x000fe2000ff9e0ff */
[----:B----4-:R-:W4:Y:S01]  /*1810*/  MUFU.RCP R3, R3 ;  /* 0x0000000300037308 */ /* 0x010f220000001000 */
[----:B------:R-:W-:-:S02]  /*1820*/  UIADD3.X UR59, UPT, UPT, UR59, -0x1, URZ, UP2, !UPT ;  /* 0xffffffff3b3b7890 */ /* 0x000fc400097fe4ff */
[----:B------:R-:W-:Y:S02]  /*1830*/  UIADD3 UR18, UP6, UPT, UR32, UR9, URZ ;  /* 0x0000000920127290 */ /* 0x000fe4000ffde0ff */
[----:B------:R-:W-:Y:S02]  /*1840*/  ULEA.HI.X.SX32 UR19, UR19, UR11, 0x1, UP4 ;  /* 0x0000000b13137291 */ /* 0x000fe4000a0f0eff */
[----:B------:R-:W-:Y:S02]  /*1850*/  UIADD3.X UR41, UPT, UPT, URZ, UR59, URZ, UP6, !UPT ;  /* 0x0000003bff297290 */ /* 0x000fe4000b7fe4ff */
[----:B------:R-:W-:Y:S02]  /*1860*/  UIADD3 UR25, UP4, UPT, UR25, -0x1, URZ ;  /* 0xffffffff19197890 */ /* 0x000fe4000ff9e0ff */
[----:B------:R-:W-:Y:S02]  /*1870*/  UIMAD.WIDE.U32 UR62, UR41, UR14, URZ ;  /* 0x0000000e293e72a5 */ /* 0x000fe4000f8e00ff */
[----:B------:R-:W-:-:S02]  /*1880*/  UIADD3.X UR19, UPT, UPT, UR19, -0x1, URZ, UP4, !UPT ;  /* 0xffffffff13137890 */ /* 0x000fc4000a7fe4ff */
[----:B------:R-:W-:Y:S02]  /*1890*/  UIADD3 UR46, UP4, UPT, UR25, UR7, URZ ;  /* 0x00000007192e7290 */ /* 0x000fe4000ff9e0ff */
[----:B------:R-:W-:Y:S01]  /*18a0*/  UIMAD.WIDE.U32 UR52, UR18, UR14, URZ ;  /* 0x0000000e123472a5 */ /* 0x000fe2000f8e00ff */
[----:B----4-:R-:W-:Y:S01]  /*18b0*/  VIADD R3, R3, 0xffffffe ;  /* 0x0ffffffe03037836 */ /* 0x010fe20000000000 */
[----:B------:R-:W-:Y:S02]  /*18c0*/  UIMAD.WIDE.U32 UR62, UP6, UR18, UR15, UR62 ;  /* 0x0000000f123e72a5 */ /* 0x000fe4000f8c003e */
[----:B------:R-:W-:Y:S02]  /*18d0*/  UIADD3.X UR18, UPT, UPT, URZ, UR19, URZ, UP4, !UPT ;  /* 0x00000013ff127290 */ /* 0x000fe4000a7fe4ff */
[----:B------:R-:W-:Y:S01]  /*18e0*/  UIADD3.X UR61, UPT, UPT, URZ, URZ, URZ, UP6, !UPT ;  /* 0x000000ffff3d7290 */ /* 0x000fe2000b7fe4ff */
[----:B------:R-:W4:Y:S01]  /*18f0*/  F2I.FTZ.U32.TRUNC.NTZ R3, R3 ;  /* 0x0000000300037305 */ /* 0x000f22000021f000 */
[----:B------:R-:W-:-:S02]  /*1900*/  UIMAD.WIDE.U32 UR64, UR18, UR4, URZ ;  /* 0x00000004124072a5 */ /* 0x000fc4000f8e00ff */
[----:B------:R-:W-:Y:S01]  /*1910*/  UIADD3 URZ, UP6, UPT, UR53, UR62, URZ ;  /* 0x0000003e35ff7290 */ /* 0x000fe2000ffde0ff */
[----:B------:R-:W-:Y:S01]  /*1920*/  UMOV UR60, UR63 ;  /* 0x0000003f003c7c82 */ /* 0x000fe20008000000 */
[----:B------:R-:W-:Y:S02]  /*1930*/  UIMAD.WIDE.U32 UR52, UP4, UR46, UR5, UR64 ;  /* 0x000000052e3472a5 */ /* 0x000fe4000f880040 */
[----:B------:R-:W-:Y:S02]  /*1940*/  UIMAD.WIDE.U32.X UR64, UR41, UR15, UR60, UP6 ;  /* 0x0000000f294072a5 */ /* 0x000fe4000b0e043c */
[----:B------:R-:W-:Y:S02]  /*1950*/  UIMAD.WIDE.U32 UR62, UR46, UR4, URZ ;  /* 0x000000042e3e72a5 */ /* 0x000fe4000f8e00ff */
[----:B------:R-:W-:Y:S02]  /*1960*/  USEL UR32, UR32, UR64, !UP3 ;  /* 0x0000004020207287 */ /* 0x000fe4000d800000 */
[----:B------:R-:W-:Y:S01]  /*1970*/  USEL UR59, UR59, UR65, !UP3 ;  /* 0x000000413b3b7287 */ /* 0x000fe2000d800000 */
[----:B------:R-:W-:Y:S01]  /*1980*/  R2UR UR65, R2 ;  /* 0x00000000024172ca */ /* 0x000fe200000e0000 */
[----:B------:R-:W-:Y:S01]  /*1990*/  UIADD3.X UR61, UPT, UPT, URZ, URZ, URZ, UP4, !UPT ;  /* 0x000000ffff3d7290 */ /* 0x000fe2000a7fe4ff */
[----:B------:R-:W-:Y:S01]  /*19a0*/  IABS R2, R4 ;  /* 0x0000000400027213 */ /* 0x000fe20000000000 */
[----:B------:R-:W-:-:S02]  /*19b0*/  UISETP.NE.U32.AND UP2, UPT, UR4, URZ, UPT ;  /* 0x000000ff0400728c */ /* 0x000fc4000bf45070 */
[----:B------:R-:W-:Y:S02]  /*19c0*/  UIADD3 URZ, UP4, UPT, UR63, UR52, URZ ;  /* 0x000000343fff7290 */ /* 0x000fe4000ff9e0ff */
[----:B------:R-:W-:Y:S01]  /*19d0*/  USHF.R.U64 UR59, UR32, UR8, UR59 ;  /* 0x00000008203b7299 */ /* 0x000fe2000800123b */
[----:B------:R-:W-:Y:S01]  /*19e0*/  IMAD.MOV R2, RZ, RZ, -R2 ;  /* 0x000000ffff027224 */ /* 0x000fe200078e0a02 */
[----:B------:R-:W-:Y:S01]  /*19f0*/  UMOV UR60, UR53 ;  /* 0x00000035003c7c82 */ /* 0x000fe20008000000 */
[----:B------:R-:W-:Y:S01]  /*1a00*/  UISETP.NE.AND.EX UP2, UPT, UR5, URZ, UPT, UP2 ;  /* 0x000000ff0500728c */ /* 0x000fe2000bf45320 */
[----:B----4-:R-:W-:Y:S01]  /*1a10*/  R2UR UR53, R3 ;  /* 0x00000000033572ca */ /* 0x010fe200000e0000 */
[----:B------:R-:W-:Y:S02]  /*1a20*/  UIMAD.WIDE.U32.X UR60, UR18, UR5, UR60, UP4 ;  /* 0x00000005123c72a5 */ /* 0x000fe4000a0e043c */
[----:B------:R-:W-:Y:S02]  /*1a30*/  UIADD3 UR59, UPT, UPT, UR27, -0x1, UR59 ;  /* 0xffffffff1b3b7890 */ /* 0x000fe4000fffe03b */
[----:B------:R-:W-:-:S02]  /*1a40*/  USEL UR25, UR25, UR60, !UP2 ;  /* 0x0000003c19197287 */ /* 0x000fc4000d000000 */
[----:B------:R-:W-:Y:S01]  /*1a50*/  USEL UR19, UR19, UR61, !UP2 ;  /* 0x0000003d13137287 */ /* 0x000fe2000d000000 */
[----:B------:R-:W-:Y:S01]  /*1a60*/  R2UR UR60, R2 ;  /* 0x00000000023c72ca */ /* 0x000fe200000e0000 */
[----:B------:R-:W-:Y:S01]  /*1a70*/  IMAD.U32 R3, RZ, RZ, UR59 ;  /* 0x0000003bff037e24 */ /* 0x000fe2000f8e00ff */
[----:B------:R-:W-:Y:S01]  /*1a80*/  UIADD3 UR32, UPT, UPT, URZ, -UR65, URZ ;  /* 0x80000041ff207290 */ /* 0x000fe2000fffe0ff */
[----:B------:R-:W-:Y:S01]  /*1a90*/  IABS R2, R0 ;  /* 0x0000000000027213 */ /* 0x000fe20000000000 */
[----:B------:R-:W-:Y:S02]  /*1aa0*/  USHF.R.U64 UR19, UR25, UR6, UR19 ;  /* 0x0000000619137299 */ /* 0x000fe40008001213 */
[----:B------:R-:W-:Y:S01]  /*1ab0*/  IABS R3, R3 ;  /* 0x0000000300037213 */ /* 0x000fe20000000000 */
[----:B------:R-:W-:Y:S01]  /*1ac0*/  UIMAD UR32, UR32, UR48, URZ ;  /* 0x00000030202072a4 */ /* 0x000fe2000f8e02ff */
[----:B------:R-:W-:Y:S01]  /*1ad0*/  IMAD.MOV R2, RZ, RZ, -R2 ;  /* 0x000000ffff027224 */ /* 0x000fe200078e0a02 */
[----:B------:R-:W-:Y:S01]  /*1ae0*/  UIADD3 UR57, UPT, UPT, UR26, -0x1, UR19 ;  /* 0xffffffff1a397890 */ /* 0x000fe2000fffe013 */
[----:B------:R-:W-:Y:S01]  /*1af0*/  R2UR UR25, R3 ;  /* 0x00000000031972ca */ /* 0x000fe200000e0000 */
[----:B------:R-:W-:Y:S01]  /*1b00*/  UMOV UR64, URZ ;  /* 0x000000ff00407c82 */ /* 0x000fe20008000000 */
[----:B------:R-:W-:Y:S01]  /*1b10*/  UIADD3 UR19, UPT, UPT, URZ, -UR53, URZ ;  /* 0x80000035ff137290 */ /* 0x000fe2000fffe0ff */
[----:B------:R-:W-:Y:S01]  /*1b20*/  R2UR UR46, R2 ;  /* 0x00000000022e72ca */ /* 0x000fe200000e0000 */
[----:B------:R-:W-:Y:S01]  /*1b30*/  UIMAD.WIDE.U32 UR62, UR65, UR32, UR64 ;  /* 0x00000020413e72a5 */ /* 0x000fe2000f8e0040 */
[----:B------:R-:W-:Y:S01]  /*1b40*/  IMAD.U32 R3, RZ, RZ, UR57 ;  /* 0x00000039ff037e24 */ /* 0x000fe2000f8e00ff */
[----:B------:R-:W-:Y:S01]  /*1b50*/  UIMAD UR19, UR19, UR47, URZ ;  /* 0x0000002f131372a4 */ /* 0x000fe2000f8e02ff */
[----:B------:R-:W-:Y:S01]  /*1b60*/  UMOV UR52, URZ ;  /* 0x000000ff00347c82 */ /* 0x000fe20008000000 */
[----:B------:R-:W-:-:S02]  /*1b70*/  UISETP.NE.AND UP4, UPT, UR40, 0x1, UPT ;  /* 0x000000012800788c */ /* 0x000fc4000bf85270 */
[----:B------:R-:W-:Y:S01]  /*1b80*/  IABS R3, R3 ;  /* 0x0000000300037213 */ /* 0x000fe20000000000 */
[----:B------:R-:W-:Y:S01]  /*1b90*/  UMOV UR49, UR63 ;  /* 0x0000003f00317c82 */ /* 0x000fe20008000000 */
[----:B------:R-:W-:Y:S01]  /*1ba0*/  UIMAD.WIDE.U32 UR52, UR53, UR19, UR52 ;  /* 0x00000013353472a5 */ /* 0x000fe2000f8e0034 */
[----:B------:R-:W-:Y:S01]  /*1bb0*/  R2UR UR40, R9 ;  /* 0x00000000092872ca */ /* 0x000fe200000e0000 */
[----:B------:R-:W-:Y:S01]  /*1bc0*/  UIMAD.WIDE.U32 UR62, UR49, UR25, URZ ;  /* 0x00000019313e72a5 */ /* 0x000fe2000f8e00ff */
[----:B------:R-:W-:Y:S01]  /*1bd0*/  R2UR UR55, R3 ;  /* 0x00000000033772ca */ /* 0x000fe200000e0000 */
[----:B------:R-:W-:Y:S01]  /*1be0*/  USEL UR32, UR42, UR58, !UP4 ;  /* 0x0000003a2a207287 */ /* 0x000fe2000e000000 */
[----:B------:R-:W4:Y:S01]  /*1bf0*/  LDC.64 R2, c[0x0][0xbd0] ;  /* 0x0002f400ff027b82 */ /* 0x000f220000000a00 */
[----:B------:R-:W-:Y:S01]  /*1c00*/  ULOP3.LUT UR52, URZ, UR27, URZ, 0x33, !UPT ;  /* 0x0000001bff347292 */ /* 0x000fe2000f8e33ff */
[----:B------:R-:W-:Y:S01]  /*1c10*/  PRMT R9, RZ, 0x7610, R9 ;  /* 0x00007610ff097816 */ /* 0x000fe20000000009 */
[----:B------:R-:W-:Y:S01]  /*1c20*/  ULOP3.LUT UR49, URZ, UR26, URZ, 0x33, !UPT ;  /* 0x0000001aff317292 */ /* 0x000fe2000f8e33ff */
[----:B------:R-:W-:Y:S01]  /*1c30*/  UMOV UR19, UR63 ;  /* 0x0000003f00137c82 */ /* 0x000fe20008000000 */
[----:B------:R-:W-:-:S02]  /*1c40*/  UIMAD.WIDE.U32 UR62, UR30, UR17, URZ ;  /* 0x000000111e3e72a5 */ /* 0x000fc4000f8e00ff */
[----:B------:R-:W-:Y:S02]  /*1c50*/  UIMAD UR60, UR19, UR60, UR25 ;  /* 0x0000003c133c72a4 */ /* 0x000fe4000f8e0219 */
[----:B------:R-:W-:Y:S02]  /*1c60*/  UIADD3 UR19, UPT, UPT, UR36, 0x310, URZ ;  /* 0x0000031024137890 */ /* 0x000fe4000fffe0ff */
[----:B------:R-:W-:Y:S02]  /*1c70*/  UIMAD.WIDE.U32 UR66, UR53, UR55, URZ ;  /* 0x00000037354272a5 */ /* 0x000fe4000f8e00ff */
[----:B------:R-:W-:Y:S02]  /*1c80*/  UISETP.GT.U32.AND UP6, UPT, UR48, UR60, UPT ;  /* 0x0000003c3000728c */ /* 0x000fe4000bfc4070 */
[----:B------:R-:W-:Y:S01]  /*1c90*/  UIADD3 UR36, UPT, UPT, UR36, 0x270, URZ ;  /* 0x0000027024247890 */ /* 0x000fe2000fffe0ff */
[----:B------:R-:W2:Y:S03]  /*1ca0*/  LDCU UR25, c[0x0][0x378] ;  /* 0x00006f00ff1977ac */ /* 0x000ea60008000800 */
[----:B------:R-:W-:-:S02]  /*1cb0*/  @UP5 USEL UR36, UR36, UR19, !UP1 ;  /* 0x0000001324245287 */ /* 0x000fc4000c800000 */
[----:B------:R-:W-:Y:S01]  /*1cc0*/  UISETP.GE.AND UP1, UPT, UR59, URZ, UPT ;  /* 0x000000ff3b00728c */ /* 0x000fe2000bf26270 */
[----:B------:R-:W-:Y:S02]  /*1cd0*/  UMOV UR19, UR67 ;  /* 0x0000004300137c82 */ /* 0x000fe40008000000 */
[----:B------:R-:W-:Y:S02]  /*1ce0*/  @!UP6 UIADD3 UR60, UPT, UPT, UR60, -UR48, URZ ;  /* 0x800000303c3ce290 */ /* 0x000fe4000fffe0ff */
[----:B------:R-:W-:Y:S02]  /*1cf0*/  UIMAD UR55, UR19, UR46, UR55 ;  /* 0x0000002e133772a4 */ /* 0x000fe4000f8e0237 */
[----:B------:R-:W-:Y:S02]  /*1d00*/  UISETP.GT.U32.AND UP6, UPT, UR48, UR60, UPT ;  /* 0x0000003c3000728c */ /* 0x000fe4000bfc4070 */
[----:B------:R-:W-:Y:S02]  /*1d10*/  UISETP.GT.U32.AND UP5, UPT, UR47, UR55, UPT ;  /* 0x000000372f00728c */ /* 0x000fe4000bfa4070 */
[----:B------:R-:W-:-:S02]  /*1d20*/  USEL UR19, UR58, UR42, !UP4 ;  /* 0x0000002a3a137287 */ /* 0x000fc4000e000000 */
[----:B------:R-:W-:Y:S02]  /*1d30*/  USEL UR17, UR30, UR17, !UP4 ;  /* 0x000000111e117287 */ /* 0x000fe4000e000000 */
[----:B--2---:R-:W-:Y:S02]  /*1d40*/  UIMAD.WIDE.U32 UR30, UR62, UR25, URZ ;  /* 0x000000193e1e72a5 */ /* 0x004fe4000f8e00ff */
[----:B------:R-:W-:Y:S02]  /*1d50*/  UIMAD UR25, UR63, UR25, URZ ;  /* 0x000000193f1972a4 */ /* 0x000fe4000f8e02ff */
[----:B------:R-:W-:Y:S02]  /*1d60*/  @!UP6 UIADD3 UR60, UPT, UPT, UR60, -UR48, URZ ;  /* 0x800000303c3ce290 */ /* 0x000fe4000fffe0ff */
[----:B------:R-:W-:Y:S02]  /*1d70*/  @!UP5 UIADD3 UR55, UPT, UPT, UR55, -UR47, URZ ;  /* 0x8000002f3737d290 */ /* 0x000fe4000fffe0ff */
[----:B------:R-:W-:Y:S01]  /*1d80*/  UIMAD.WIDE.U32 UR62, UR19, UR17, UR32 ;  /* 0x00000011133e72a5 */ /* 0x000fe2000f8e0020 */
[----:B------:R-:W-:Y:S01]  /*1d90*/  R2UR UR19, R8 ;  /* 0x00000000081372ca */ /* 0x000fe200000e0000 */
[----:B------:R-:W-:Y:S01]  /*1da0*/  UISETP.GT.U32.AND UP5, UPT, UR47, UR55, UPT ;  /* 0x000000372f00728c */ /* 0x000fe2000bfa4070 */
[----:B------:R-:W-:Y:S01]  /*1db0*/  PRMT R8, RZ, 0x7610, R8 ;  /* 0x00007610ff087816 */ /* 0x000fe20000000008 */
[----:B------:R-:W-:-:S02]  /*1dc0*/  @!UP1 UIADD3 UR60, UPT, UPT, -UR60, URZ, URZ ;  /* 0x000000ff3c3c9290 */ /* 0x000fc4000fffe1ff */
[----:B------:R-:W-:Y:S01]  /*1dd0*/  UISETP.GE.AND UP1, UPT, UR57, URZ, UPT ;  /* 0x000000ff3900728c */ /* 0x000fe2000bf26270 */
[----:B------:R-:W-:Y:S01]  /*1de0*/  UMOV UR24, UR62 ;  /* 0x0000003e00187c82 */ /* 0x000fe20008000000 */
[----:B------:R-:W-:Y:S01]  /*1df0*/  UMOV UR17, UR63 ;  /* 0x0000003f00117c82 */ /* 0x000fe20008000000 */
[----:B----4-:R-:W-:Y:S01]  /*1e00*/  ISETP.LE.U32.AND P0, PT, R2, UR24, PT ;  /* 0x0000001802007c0c */ /* 0x010fe2000bf03070 */
[----:B------:R-:W-:Y:S01]  /*1e10*/  IMAD.U32 R2, RZ, RZ, UR17 ;  /* 0x00000011ff027e24 */ /* 0x000fe2000f8e00ff */
[----:B------:R-:W-:Y:S02]  /*1e20*/  UISETP.NE.AND UP6, UPT, UR27, URZ, UPT ;  /* 0x000000ff1b00728c */ /* 0x000fe4000bfc5270 */
[----:B------:R-:W-:Y:S02]  /*1e30*/  @!UP5 UIADD3 UR55, UPT, UPT, UR55, -UR47, URZ ;  /* 0x8000002f3737d290 */ /* 0x000fe4000fffe0ff */
[----:B------:R-:W-:Y:S01]  /*1e40*/  UISETP.NE.AND UP5, UPT, UR26, URZ, UPT ;  /* 0x000000ff1a00728c */ /* 0x000fe2000bfa5270 */
[----:B------:R-:W-:Y:S01]  /*1e50*/  ISETP.GE.U32.AND.EX P1, PT, R2, R3, PT, P0 ;  /* 0x000000030200720c */ /* 0x000fe20003f26100 */
[----:B------:R-:W-:Y:S01]  /*1e60*/  @!UP1 UIADD3 UR55, UPT, UPT, -UR55, URZ, URZ ;  /* 0x000000ff37379290 */ /* 0x000fe2000fffe1ff */
[----:B------:R-:W-:Y:S01]  /*1e70*/  PLOP3.LUT P0, PT, PT, PT, PT, 0x80, 0x8 ;  /* 0x000000000008781c */ /* 0x000fe20003f0f070 */
[----:B------:R-:W-:-:S02]  /*1e80*/  USEL UR60, UR52, UR60, !UP6 ;  /* 0x0000003c343c7287 */ /* 0x000fc4000f000000 */
[----:B------:R-:W-:Y:S02]  /*1e90*/  USEL UR55, UR49, UR55, !UP5 ;  /* 0x0000003731377287 */ /* 0x000fe4000e800000 */
[----:B------:R-:W-:Y:S02]  /*1ea0*/  UIADD3 UR60, UPT, UPT, UR59, -UR60, URZ ;  /* 0x8000003c3b3c7290 */ /* 0x000fe4000fffe0ff */
[----:B------:R-:W-:Y:S02]  /*1eb0*/  UIADD3 UR55, UPT, UPT, UR57, -UR55, URZ ;  /* 0x8000003739377290 */ /* 0x000fe4000fffe0ff */
[----:B------:R-:W-:Y:S02]  /*1ec0*/  UIADD3 UR40, UPT, UPT, -UR40, URZ, URZ ;  /* 0x000000ff28287290 */ /* 0x000fe4000fffe1ff */
[----:B------:R-:W-:Y:S02]  /*1ed0*/  UIMAD UR62, UR60, UR55, URZ ;  /* 0x000000373c3e72a4 */ /* 0x000fe4000f8e02ff */
[----:B------:R-:W-:Y:S01]  /*1ee0*/  USEL UR60, UR55, UR60, !UP4 ;  /* 0x0000003c373c7287 */ /* 0x000fe2000e000000 */
[----:B------:R-:W-:Y:S01]  /*1ef0*/  @P0 LOP3.LUT R10, R10, 0x2, RZ, 0xfc, !PT ;  /* 0x000000020a0a0812 */ /* 0x000fe200078efcff */
[----:B------:R-:W-:Y:S01]  /*1f00*/  UIADD3 UR19, UPT, UPT, -UR19, URZ, URZ ;  /* 0x000000ff13137290 */ /* 0x000fe2000fffe1ff */
[----:B------:R-:W-:Y:S01]  /*1f10*/  UMOV UR18, 0xffffffff ;  /* 0xffffffff00127882 */ /* 0x000fe20000000000 */
[----:B------:R-:W-:Y:S01]  /*1f20*/  UMOV UR41, URZ ;  /* 0x000000ff00297c82 */ /* 0x000fe20008000000 */
[----:B------:R-:W-:-:S02]  /*1f30*/  UIADD3 UR25, UPT, UPT, UR31, UR25, URZ ;  /* 0x000000191f197290 */ /* 0x000fc4000fffe0ff */
[----:B------:R-:W-:Y:S02]  /*1f40*/  USHF.R.S32.HI UR57, URZ, 0x1f, UR62 ;  /* 0x0000001fff397899 */ /* 0x000fe4000801143e */
[----:B------:R-:W-:Y:S02]  /*1f50*/  USHF.R.S32.HI UR55, URZ, 0x1f, UR60 ;  /* 0x0000001fff377899 */ /* 0x000fe4000801143c */
[----:B---3--:R-:W-:Y:S02]  /*1f60*/  UIMAD UR40, UR56, UR40, UR42 ;  /* 0x00000028382872a4 */ /* 0x008fe4000f8e022a */
[----:B-1----:R-:W-:Y:S01]  /*1f70*/  UIMAD UR19, UR54, UR19, UR58 ;  /* 0x00000013361372a4 */ /* 0x002fe2000f8e023a */
[----:B------:R-:W-:Y:S11]  /*1f80*/  BRA.U UP0, `(.L_x_13) ;  /* 0x0000000100347547 */ /* 0x000ff6000b800000 */
[----:B------:R-:W-:Y:S02]  /*1f90*/  UISETP.NE.AND UP0, UPT, UR21, 0x4, UPT ;  /* 0x000000041500788c */ /* 0x000fe4000bf05270 */
[----:B------:R-:W-:-:S04]  /*1fa0*/  UISETP.NE.AND UP1, UPT, UR19, URZ, UPT ;  /* 0x000000ff1300728c */ /* 0x000fc8000bf25270 */
[----:B------:R-:W-:Y:S01]  /*1fb0*/  PLOP3.LUT P0, PT, PT, PT, UP0, 0x80, 0x8 ;  /* 0x000000000008781c */ /* 0x000fe20003f0f008 */
[----:B------:R-:W-:-:S04]  /*1fc0*/  UISETP.LT.U32.OR UP1, UPT, UR40, 0x2, !UP1 ;  /* 0x000000022800788c */ /* 0x000fc8000cf21470 */
[----:B------:R-:W-:Y:S01]  /*1fd0*/  @UP0 ULOP3.LUT UR40, UR40, 0xfffffffe, URZ, 0xc0, !UPT ;  /* 0xfffffffe28280892 */ /* 0x000fe2000f8ec0ff */
[----:B------:R-:W-:Y:S01]  /*1fe0*/  @UP0 UMOV UR19, 0x3 ;  /* 0x0000000300130882 */ /* 0x000fe20000000000 */
[----:B------:R-:W-:Y:S02]  /*1ff0*/  USEL UR56, URZ, 0x1, !UP1 ;  /* 0x00000001ff387887 */ /* 0x000fe4000c800000 */
[----:B------:R-:W-:Y:S02]  /*2000*/  @UP0 USHF.L.U32 UR19, UR19, UR40, URZ ;  /* 0x0000002813130299 */ /* 0x000fe400080006ff */
[----:B------:R-:W-:-:S04]  /*2010*/  USEL UR54, URZ, 0x2, !UP1 ;  /* 0x00000002ff367887 */ /* 0x000fc8000c800000 */
[----:B------:R-:W-:Y:S01]  /*2020*/  UIADD3 UR54, UPT, UPT, UR56, UR54, URZ ;  /* 0x0000003638367290 */ /* 0x000fe2000fffe0ff */
[----:B------:R-:W-:-:S05]  /*2030*/  @P0 IMAD.U32 R2, RZ, RZ, UR19 ;  /* 0x00000013ff020e24 */ /* 0x000fca000f8e00ff */
[----:B------:R-:W-:Y:S01]  /*2040*/  IMAD.U32 R9, RZ, RZ, UR54 ;  /* 0x00000036ff097e24 */ /* 0x000fe2000f8e00ff */
[----:B------:R-:W-:-:S07]  /*2050*/  @P0 PRMT R8, R2, 0x7610, R8 ;  /* 0x0000761002080816 */ /* 0x000fce0000000008 */
.L_x_13:
[----:B------:R-:W-:Y:S01]  /*2060*/  UMOV UR63, UR57 ;  /* 0x00000039003f7c82 */ /* 0x000fe20008000000 */
[----:B------:R-:W-:Y:S01]  /*2070*/  UMOV UR61, UR55 ;  /* 0x00000037003d7c82 */ /* 0x000fe20008000000 */
[----:B------:R-:W-:Y:S01]  /*2080*/  IMAD.U32 R16, RZ, RZ, UR62 ;  /* 0x0000003eff107e24 */ /* 0x000fe2000f8e00ff */
[----:B------:R-:W-:Y:S01]  /*2090*/  MOV R12, UR60 ;  /* 0x0000003c000c7c02 */ /* 0x000fe20008000f00 */
[----:B------:R-:W-:Y:S01]  /*20a0*/  IMAD.U32 R17, RZ, RZ, UR63 ;  /* 0x0000003fff117e24 */ /* 0x000fe2000f8e00ff */
[----:B------:R-:W-:Y:S01]  /*20b0*/  MOV R13, UR61 ;  /* 0x0000003d000d7c02 */ /* 0x000fe20008000f00 */
[----:B------:R-:W-:Y:S01]  /*20c0*/  UMOV UR40, URZ ;  /* 0x000000ff00287c82 */ /* 0x000fe20008000000 */
[----:B------:R-:W-:Y:S01]  /*20d0*/  UMOV UR19, 0xffffffff ;  /* 0xffffffff00137882 */ /* 0x000fe20000000000 */
[----:B------:R-:W-:Y:S05]  /*20e0*/  @P1 BRA P3, `(.L_x_14) ;  /* 0x0000001400f01947 */ /* 0x000fea0001800000 */
[----:B------:R-:W-:Y:S01]  /*20f0*/  IMAD.U32 R3, RZ, RZ, UR17 ;  /* 0x00000011ff037e24 */ /* 0x000fe2000f8e00ff */
[----:B------:R-:W-:Y:S01]  /*2100*/  ISETP.LE.U32.AND P0, PT, R16, UR24, PT ;  /* 0x0000001810007c0c */ /* 0x000fe2000bf03070 */
[----:B------:R-:W-:Y:S01]  /*2110*/  UMOV UR41, URZ ;  /* 0x000000ff00297c82 */ /* 0x000fe20008000000 */
[----:B------:R-:W-:Y:S01]  /*2120*/  UMOV UR40, URZ ;  /* 0x000000ff00287c82 */ /* 0x000fe20008000000 */
[----:B------:R-:W-:Y:S01]  /*2130*/  IMAD.MOV.U32 R14, RZ, RZ, RZ ;  /* 0x000000ffff0e7224 */ /* 0x000fe200078e00ff */
[----:B------:R-:W-:-:S13]  /*2140*/  ISETP.GE.U32.AND.EX P0, PT, R3, R17, PT, P0 ;  /* 0x000000110300720c */ /* 0x000fda0003f06100 */
[----:B------:R-:W-:Y:S05]  /*2150*/  @!P0 BRA `(.L_x_15) ;  /* 0x0000001000b48947 */ /* 0x000fea0003800000 */
[----:B------:R-:W-:Y:S02]  /*2160*/  VIADD R2, R7, 0x20 ;  /* 0x0000002007027836 */ /* 0x000fe40000000000 */
[----:B------:R-:W-:Y:S02]  /*2170*/  IMAD.MOV.U32 R14, RZ, RZ, R7 ;  /* 0x000000ffff0e7224 */ /* 0x000fe400078e0007 */
[----:B-----5:R-:W-:Y:S01]  /*2180*/  IMAD.MOV.U32 R11, RZ, RZ, R6 ;  /* 0x000000ffff0b7224 */ /* 0x020fe200078e0006 */
[----:B------:R-:W-:Y:S02]  /*2190*/  ISETP.GE.AND P0, PT, R2, UR45, PT ;  /* 0x0000002d02007c0c */ /* 0x000fe4000bf06270 */
[----:B------:R-:W-:-:S11]  /*21a0*/  MOV R2, R5 ;  /* 0x0000000500027202 */ /* 0x000fd60000000f00 */
[----:B------:R-:W1:Y:S01]  /*21b0*/  @!P0 LDC.64 R18, c[0x0][0xbf0] ;  /* 0x0002fc00ff128b82 */ /* 0x000e620000000a00 */
[----:B------:R-:W-:Y:S02]  /*21c0*/  UIADD3 UR19, UP1, UPT, UR10, -0x1, URZ ;  /* 0xffffffff0a137890 */ /* 0x000fe4000ff3e0ff */
[----:B------:R-:W-:Y:S01]  /*21d0*/  UIADD3 UR12, UP0, UPT, UR12, -0x1, URZ ;  /* 0xffffffff0c0c7890 */ /* 0x000fe2000ff1e0ff */
[----:B------:R-:W-:Y:S01]  /*21e0*/  BSSY.RECONVERGENT B0, `(.L_x_16) ;  /* 0x0000051000007945 */ /* 0x000fe20003800200 */
[----:B------:R-:W-:Y:S01]  /*21f0*/  UIADD3.X UR40, UPT, UPT, UR11, -0x1, URZ, UP1, !UPT ;  /* 0xffffffff0b287890 */ /* 0x000fe20008ffe4ff */
[----:B-1----:R-:W-:-:S05]  /*2200*/  @!P0 IMAD.WIDE.U32 R18, R14, 0xc, R18 ;  /* 0x0000000c0e128825 */ /* 0x002fca00078e0012 */
[----:B------:R1:W5:Y:S04]  /*2210*/  @!P0 LDG.E R5, desc[UR50][R18.64+0x180] ;  /* 0x0001803212058981 */ /* 0x000368000c1e1900 */
[----:B------:R1:W5:Y:S01]  /*2220*/  @!P0 LDG.E R6, desc[UR50][R18.64+0x184] ;  /* 0x0001843212068981 */ /* 0x000362000c1e1900 */
[----:B------:R-:W-:Y:S01]  /*2230*/  ISETP.GE.AND P0, PT, R14, UR45, PT ;  /* 0x0000002d0e007c0c */ /* 0x000fe2000bf06270 */
[----:B------:R-:W-:Y:S01]  /*2240*/  UIADD3.X UR13, UPT, UPT, UR13, -0x1, URZ, UP0, !UPT ;  /* 0xffffffff0d0d7890 */ /* 0x000fe200087fe4ff */
[----:B------:R-:W-:Y:S01]  /*2250*/  HFMA2 R17, -RZ, RZ, 0, 0 ;  /* 0x00000000ff117431 */ /* 0x000fe200000001ff */
[----:B------:R-:W-:-:S10]  /*2260*/  MOV R16, 0x7fffffff ;  /* 0x7fffffff00107802 */ /* 0x000fd40000000f00 */
[----:B------:R-:W-:Y:S05]  /*2270*/  @P0 BRA `(.L_x_17) ;  /* 0x00000004001c0947 */ /* 0x000fea0003800000 */
[C---:B------:R-:W-:Y:S01]  /*2280*/  IADD3 R3, P1, PT, R2.reuse, UR12, RZ ;  /* 0x0000000c02037c10 */ /* 0x040fe2000ff3e0ff */
[----:B------:R-:W-:Y:S01]  /*2290*/  UIADD3 UR10, UPT, UPT, URZ, -UR65, URZ ;  /* 0x80000041ff0a7290 */ /* 0x000fe2000fffe0ff */
[----:B------:R-:W-:Y:S01]  /*22a0*/  IADD3 R13, P0, PT, R11, UR19, RZ ;  /* 0x000000130b0d7c10 */ /* 0x000fe2000ff1e0ff */
[----:B------:R-:W-:Y:S01]  /*22b0*/  UMOV UR54, URZ ;  /* 0x000000ff00367c82 */ /* 0x000fe20008000000 */
[----:B------:R-:W-:Y:S01]  /*22c0*/  LEA.HI.X.SX32 R2, R2, UR13, 0x1, P1 ;  /* 0x0000000d02027c11 */ /* 0x000fe200088f0eff */
[----:B------:R-:W-:Y:S01]  /*22d0*/  UIMAD UR10, UR10, UR48, URZ ;  /* 0x000000300a0a72a4 */ /* 0x000fe2000f8e02ff */
[----:B------:R-:W-:Y:S01]  /*22e0*/  IADD3 R22, P1, PT, R3, UR9, RZ ;  /* 0x0000000903167c10 */ /* 0x000fe2000ff3e0ff */
[----:B------:R-:W-:Y:S01]  /*22f0*/  UMOV UR55, UR65 ;  /* 0x0000004100377c82 */ /* 0x000fe20008000000 */
[----:B------:R-:W-:Y:S01]  /*2300*/  LEA.HI.X.SX32 R12, R11, UR40, 0x1, P0 ;  /* 0x000000280b0c7c11 */ /* 0x000fe200080f0eff */
[----:B------:R-:W-:Y:S01]  /*2310*/  UIMAD.WIDE.U32 UR10, UR65, UR10, UR54 ;  /* 0x0000000a410a72a5 */ /* 0x000fe2000f8e0036 */
[----:B------:R-:W-:Y:S01]  /*2320*/  IADD3 R16, P0, PT, R13, UR7, RZ ;  /* 0x000000070d107c10 */ /* 0x000fe2000ff1e0ff */
[----:B------:R-:W-:-:S04]  /*2330*/  IMAD.X R11, RZ, RZ, R2, P1 ;  /* 0x000000ffff0b7224 */ /* 0x000fc800008e0602 */
[----:B------:R-:W-:Y:S02]  /*2340*/  IMAD.X R15, RZ, RZ, R12, P0 ;  /* 0x000000ffff0f7224 */ /* 0x000fe400000e060c */
[----:B------:R-:W-:-:S04]  /*2350*/  IMAD.WIDE.U32 R20, R11, UR14, RZ ;  /* 0x0000000e0b147c25 */ /* 0x000fc8000f8e00ff */
[----:B-1----:R-:W-:-:S04]  /*2360*/  IMAD.WIDE.U32 R18, R15, UR4, RZ ;  /* 0x000000040f127c25 */ /* 0x002fc8000f8e00ff */
[----:B------:R-:W-:-:S04]  /*2370*/  IMAD.WIDE.U32 R20, P1, R22, UR15, R20 ;  /* 0x0000000f16147c25 */ /* 0x000fc8000f820014 */
[----:B------:R-:W-:-:S04]  /*2380*/  IMAD.WIDE.U32 R22, R22, UR14, RZ ;  /* 0x0000000e16167c25 */ /* 0x000fc8000f8e00ff */
[----:B------:R-:W-:-:S04]  /*2390*/  IMAD.WIDE.U32 R18, P0, R16, UR5, R18 ;  /* 0x0000000510127c25 */ /* 0x000fc8000f800012 */
[----:B------:R-:W-:-:S04]  /*23a0*/  IMAD.WIDE.U32 R16, R16, UR4, RZ ;  /* 0x0000000410107c25 */ /* 0x000fc8000f8e00ff */
[----:B------:R-:W-:Y:S01]  /*23b0*/  IMAD.X R25, RZ, RZ, RZ, P1 ;  /* 0x000000ffff197224 */ /* 0x000fe200008e06ff */
[----:B------:R-:W-:Y:S01]  /*23c0*/  IADD3 RZ, P1, PT, R23, R20, RZ ;  /* 0x0000001417ff7210 */ /* 0x000fe20007f3e0ff */
[----:B------:R-:W-:Y:S02]  /*23d0*/  IMAD.MOV.U32 R24, RZ, RZ, R21 ;  /* 0x000000ffff187224 */ /* 0x000fe400078e0015 */
[----:B------:R-:W-:Y:S01]  /*23e0*/  IMAD.X R23, RZ, RZ, RZ, P0 ;  /* 0x000000ffff177224 */ /* 0x000fe200000e06ff */
[----:B------:R-:W-:Y:S01]  /*23f0*/  IADD3 RZ, P0, PT, R17, R18, RZ ;  /* 0x0000001211ff7210 */ /* 0x000fe20007f1e0ff */
[----:B------:R-:W-:Y:S02]  /*2400*/  IMAD.MOV.U32 R22, RZ, RZ, R19 ;  /* 0x000000ffff167224 */ /* 0x000fe400078e0013 */
[----:B------:R-:W-:Y:S01]  /*2410*/  IMAD.WIDE.U32.X R24, R11, UR15, R24, P1 ;  /* 0x0000000f0b187c25 */ /* 0x000fe200088e0418 */
[----:B------:R-:W-:-:S03]  /*2420*/  PLOP3.LUT P1, PT, PT, PT, UP3, 0x80, 0x8 ;  /* 0x000000000008781c */ /* 0x000fc60003f2f038 */
[----:B------:R-:W-:Y:S01]  /*2430*/  IMAD.WIDE.U32.X R22, R15, UR5, R22, P0 ;  /* 0x000000050f167c25 */ /* 0x000fe200080e0416 */
[----:B------:R-:W-:Y:S02]  /*2440*/  PLOP3.LUT P0, PT, PT, PT, UP2, 0x80, 0x8 ;  /* 0x000000000008781c */ /* 0x000fe40003f0f028 */
[----:B------:R-:W-:Y:S02]  /*2450*/  SEL R3, R3, R24, !P1 ;  /* 0x0000001803037207 */ /* 0x000fe40004800000 */
[----:B------:R-:W-:Y:S02]  /*2460*/  SEL R2, R2, R25, !P1 ;  /* 0x0000001902027207 */ /* 0x000fe40004800000 */
[----:B------:R-:W-:Y:S02]  /*2470*/  SEL R13, R13, R22, !P0 ;  /* 0x000000160d0d7207 */ /* 0x000fe40004000000 */
[----:B------:R-:W-:Y:S02]  /*2480*/  SEL R12, R12, R23, !P0 ;  /* 0x000000170c0c7207 */ /* 0x000fe40004000000 */
[----:B------:R-:W-:-:S02]  /*2490*/  SHF.R.U64 R3, R3, UR8, R2 ;  /* 0x0000000803037c19 */ /* 0x000fc40008001202 */
[----:B------:R-:W-:Y:S02]  /*24a0*/  SHF.R.U64 R13, R13, UR6, R12 ;  /* 0x000000060d0d7c19 */ /* 0x000fe4000800120c */
[----:B------:R-:W-:Y:S02]  /*24b0*/  IADD3 R11, PT, PT, R4, -0x1, R3 ;  /* 0xffffffff040b7810 */ /* 0x000fe40007ffe003 */
[----:B------:R-:W-:Y:S02]  /*24c0*/  IADD3 R3, PT, PT, R0, -0x1, R13 ;  /* 0xffffffff00037810 */ /* 0x000fe40007ffe00d */
[----:B------:R-:W-:Y:S02]  /*24d0*/  IABS R2, R4 ;  /* 0x0000000400027213 */ /* 0x000fe40000000000 */
[----:B------:R-:W-:Y:S02]  /*24e0*/  IABS R13, R11 ;  /* 0x0000000b000d7213 */ /* 0x000fe40000000000 */
[----:B------:R-:W-:Y:S01]  /*24f0*/  IABS R12, R3 ;  /* 0x00000003000c7213 */ /* 0x000fe20000000000 */
[----:B------:R-:W-:Y:S01]  /*2500*/  IMAD.MOV R2, RZ, RZ, -R2 ;  /* 0x000000ffff027224 */ /* 0x000fe200078e0a02 */
[----:B------:R-:W-:Y:S01]  /*2510*/  ISETP.GE.AND P4, PT, R11, RZ, PT ;  /* 0x000000ff0b00720c */ /* 0x000fe20003f86270 */
[----:B------:R-:W-:Y:S01]  /*2520*/  IMAD.HI.U32 R16, R13, UR11, RZ ;  /* 0x0000000b0d107c27 */ /* 0x000fe2000f8e00ff */
[----:B------:R-:W-:-:S03]  /*2530*/  ISETP.GE.AND P3, PT, R3, RZ, PT ;  /* 0x000000ff0300720c */ /* 0x000fc60003f66270 */
[----:B------:R-:W-:-:S04]  /*2540*/  IMAD.HI.U32 R15, R12, UR53, RZ ;  /* 0x000000350c0f7c27 */ /* 0x000fc8000f8e00ff */
[----:B------:R-:W-:Y:S02]  /*2550*/  IMAD R2, R16, R2, R13 ;  /* 0x0000000210027224 */ /* 0x000fe400078e020d */
[----:B------:R-:W-:Y:S02]  /*2560*/  IMAD R13, R15, UR46, R12 ;  /* 0x0000002e0f0d7c24 */ /* 0x000fe4000f8e020c */
[----:B------:R-:W-:Y:S01]  /*2570*/  IMAD.U32 R12, RZ, RZ, UR52 ;  /* 0x00000034ff0c7e24 */ /* 0x000fe2000f8e00ff */
[----:B------:R-:W-:Y:S02]  /*2580*/  ISETP.LT.U32.AND P1, PT, R2, UR48, PT ;  /* 0x0000003002007c0c */ /* 0x000fe4000bf21070 */
[----:B------:R-:W-:-:S11]  /*2590*/  ISETP.LT.U32.AND P0, PT, R13, UR47, PT ;  /* 0x0000002f0d007c0c */ /* 0x000fd6000bf01070 */
[----:B------:R-:W-:Y:S02]  /*25a0*/  @!P1 VIADD R2, R2, -UR48 ;  /* 0x8000003002029c36 */ /* 0x000fe40008000000 */
[----:B------:R-:W-:-:S03]  /*25b0*/  @!P0 VIADD R13, R13, -UR47 ;  /* 0x8000002f0d0d8c36 */ /* 0x000fc60008000000 */
[----:B------:R-:W-:Y:S02]  /*25c0*/  ISETP.LT.U32.AND P1, PT, R2, UR48, PT ;  /* 0x0000003002007c0c */ /* 0x000fe4000bf21070 */
[----:B------:R-:W-:-:S11]  /*25d0*/  ISETP.LT.U32.AND P0, PT, R13, UR47, PT ;  /* 0x0000002f0d007c0c */ /* 0x000fd6000bf01070 */
[----:B------:R-:W-:Y:S01]  /*25e0*/  @!P1 VIADD R2, R2, -UR48 ;  /* 0x8000003002029c36 */ /* 0x000fe20008000000 */
[----:B------:R-:W-:Y:S01]  /*25f0*/  PLOP3.LUT P1, PT, PT, PT, UP6, 0x80, 0x8 ;  /* 0x000000000008781c */ /* 0x000fe20003f2f068 */
[----:B------:R-:W-:Y:S01]  /*2600*/  @!P0 VIADD R13, R13, -UR47 ;  /* 0x8000002f0d0d8c36 */ /* 0x000fe20008000000 */
[----:B------:R-:W-:Y:S01]  /*2610*/  PLOP3.LUT P0, PT, PT, PT, UP5, 0x80, 0x8 ;  /* 0x000000000008781c */ /* 0x000fe20003f0f058 */
[----:B------:R-:W-:Y:S02]  /*2620*/  IMAD.MOV.U32 R15, RZ, RZ, R2 ;  /* 0x000000ffff0f7224 */ /* 0x000fe400078e0002 */
[----:B------:R-:W-:Y:S02]  /*2630*/  IMAD.U32 R2, RZ, RZ, UR49 ;  /* 0x00000031ff027e24 */ /* 0x000fe4000f8e00ff */
[----:B------:R-:W-:Y:S02]  /*2640*/  @!P4 IMAD.MOV R15, RZ, RZ, -R15 ;  /* 0x000000ffff0fc224 */ /* 0x000fe400078e0a0f */
[----:B------:R-:W-:-:S03]  /*2650*/  @!P3 IMAD.MOV R13, RZ, RZ, -R13 ;  /* 0x000000ffff0db224 */ /* 0x000fc600078e0a0d */
[----:B------:R-:W-:Y:S02]  /*2660*/  SEL R12, R12, R15, !P1 ;  /* 0x0000000f0c0c7207 */ /* 0x000fe40004800000 */
[----:B------:R-:W-:Y:S02]  /*2670*/  SEL R2, R2, R13, !P0 ;  /* 0x0000000d02027207 */ /* 0x000fe40004000000 */
[----:B------:R-:W-:Y:S01]  /*2680*/  PLOP3.LUT P0, PT, PT, PT, UP4, 0x80, 0x8 ;  /* 0x000000000008781c */ /* 0x000fe20003f0f048 */
[----:B------:R-:W-:Y:S02]  /*2690*/  IMAD.IADD R11, R11, 0x1, -R12 ;  /* 0x000000010b0b7824 */ /* 0x000fe400078e0a0c */
[----:B------:R-:W-:-:S04]  /*26a0*/  IMAD.IADD R2, R3, 0x1, -R2 ;  /* 0x0000000103027824 */ /* 0x000fc800078e0a02 */
[----:B------:R-:W-:Y:S01]  /*26b0*/  IMAD R16, R11, R2, RZ ;  /* 0x000000020b107224 */ /* 0x000fe200078e02ff */
[----:B------:R-:W-:-:S04]  /*26c0*/  SEL R12, R2, R11, !P0 ;  /* 0x0000000b020c7207 */ /* 0x000fc80004000000 */
[----:B------:R-:W-:Y:S02]  /*26d0*/  SHF.R.S32.HI R13, RZ, 0x1f, R12 ;  /* 0x0000001fff0d7819 */ /* 0x000fe4000001140c */
[----:B------:R-:W-:Y:S02]  /*26e0*/  SHF.R.S32.HI R17, RZ, 0x1f, R16 ;  /* 0x0000001fff117819 */ /* 0x000fe40000011410 */
.L_x_17:
[----:B------:R-:W-:Y:S05]  /*26f0*/  BSYNC.RECONVERGENT B0 ;  /* 0x0000000000007941 */ /* 0x000fea0003800200 */
.L_x_16:
[----:B------:R-:W2:Y:S01]  /*2700*/  SHFL.UP PT, R3, R16, 0x1, RZ ;  /* 0x0420000010037989 */ /* 0x000ea200000e00ff */
[C---:B------:R-:W-:Y:S02]  /*2710*/  ISETP.NE.AND P6, PT, R7.reuse, RZ, PT ;  /* 0x000000ff0700720c */ /* 0x040fe40003fc5270 */
[C---:B------:R-:W-:Y:S01]  /*2720*/  ISETP.GE.U32.AND P1, PT, R7.reuse, 0x2, PT ;  /* 0x000000020700780c */ /* 0x040fe20003f26070 */
[----:B------:R-:W3:Y:S01]  /*2730*/  SHFL.UP PT, R2, R17, 0x1, RZ ;  /* 0x0420000011027989 */ /* 0x000ee200000e00ff */
[C---:B------:R-:W-:Y:S02]  /*2740*/  ISETP.GE.U32.AND P3, PT, R7.reuse, 0x4, PT ;  /* 0x000000040700780c */ /* 0x040fe40003f66070 */
[C---:B------:R-:W-:Y:S02]  /*2750*/  ISETP.GE.U32.AND P4, PT, R7.reuse, 0x8, PT ;  /* 0x000000080700780c */ /* 0x040fe40003f86070 */
[----:B------:R-:W-:Y:S02]  /*2760*/  ISETP.GE.U32.AND P5, PT, R7, 0x10, PT ;  /* 0x000000100700780c */ /* 0x000fe40003fa6070 */
[----:B--2---:R-:W-:-:S02]  /*2770*/  SEL R3, R3, RZ, P6 ;  /* 0x000000ff03037207 */ /* 0x004fc40003000000 */
[----:B---3--:R-:W-:Y:S02]  /*2780*/  SEL R2, R2, RZ, P6 ;  /* 0x000000ff02027207 */ /* 0x008fe40003000000 */
[----:B------:R-:W-:-:S05]  /*2790*/  IADD3 R3, P0, PT, R3, R16, RZ ;  /* 0x0000001003037210 */ /* 0x000fca0007f1e0ff */
[----:B------:R-:W-:Y:S01]  /*27a0*/  IMAD.X R2, R2, 0x1, R17, P0 ;  /* 0x0000000102027824 */ /* 0x000fe200000e0611 */
[----:B-1----:R-:W1:Y:S04]  /*27b0*/  SHFL.UP PT, R18, R3, 0x2, RZ ;  /* 0x0440000003127989 */ /* 0x002e6800000e00ff */
[----:B------:R-:W2:Y:S01]  /*27c0*/  SHFL.UP PT, R11, R2, 0x2, RZ ;  /* 0x04400000020b7989 */ /* 0x000ea200000e00ff */
[----:B-1----:R-:W-:-:S04]  /*27d0*/  SEL R18, R18, RZ, P1 ;  /* 0x000000ff12127207 */ /* 0x002fc80000800000 */
[----:B------:R-:W-:Y:S02]  /*27e0*/  IADD3 R18, P0, PT, R18, R3, RZ ;  /* 0x0000000312127210 */ /* 0x000fe40007f1e0ff */
[----:B--2---:R-:W-:-:S03]  /*27f0*/  SEL R11, R11, RZ, P1 ;  /* 0x000000ff0b0b7207 */ /* 0x004fc60000800000 */
[----:B------:R-:W1:Y:S02]  /*2800*/  SHFL.UP PT, R15, R18, 0x4, RZ ;  /* 0x04800000120f7989 */ /* 0x000e6400000e00ff */
[----:B------:R-:W-:-:S05]  /*2810*/  IMAD.X R11, R11, 0x1, R2, P0 ;  /* 0x000000010b0b7824 */ /* 0x000fca00000e0602 */
        /* <DEDUP_REMOVED lines=9> */
[----:B--2---:R-:W-:-:S05]  /*28b0*/  SEL R3, R3, RZ, P4 ;  /* 0x000000ff03037207 */ /* 0x004fca0002000000 */
[----:B------:R-:W-:Y:S02]  /*28c0*/  IMAD.X R11, R3, 0x1, R2, P0 ;  /* 0x00000001030b7824 */ /* 0x000fe400000e0602 */
[----:B------:R-:W1:Y:S01]  /*28d0*/  SHFL.UP PT, R3, R18, 0x10, RZ ;  /* 0x0600000012037989 */ /* 0x000e6200000e00ff */
[----:B------:R-:W-:-:S03]  /*28e0*/  IMAD.U32 R2, RZ, RZ, UR17 ;  /* 0x00000011ff027e24 */ /* 0x000fc6000f8e00ff */
[----:B------:R-:W2:Y:S01]  /*28f0*/  SHFL.UP PT, R22, R11, 0x10, RZ ;  /* 0x060000000b167989 */ /* 0x000ea200000e00ff */
[----:B-1----:R-:W-:Y:S02]  /*2900*/  SEL R3, R3, RZ, P5 ;  /* 0x000000ff03037207 */ /* 0x002fe40002800000 */
[----:B--2---:R-:W-:Y:S02]  /*2910*/  SEL R22, R22, RZ, P5 ;  /* 0x000000ff16167207 */ /* 0x004fe40002800000 */
[----:B------:R-:W-:-:S05]  /*2920*/  IADD3 R20, P0, PT, R3, R18, RZ ;  /* 0x0000001203147210 */ /* 0x000fca0007f1e0ff */
[----:B------:R-:W-:Y:S01]  /*2930*/  IMAD.X R19, R22, 0x1, R11, P0 ;  /* 0x0000000116137824 */ /* 0x000fe200000e060b */
[----:B------:R-:W-:Y:S01]  /*2940*/  ISETP.LE.U32.AND P0, PT, R20, UR24, PT ;  /* 0x0000001814007c0c */ /* 0x000fe2000bf03070 */
[----:B------:R-:W-:Y:S02]  /*2950*/  IMAD.MOV.U32 R18, RZ, RZ, R20 ;  /* 0x000000ffff127224 */ /* 0x000fe400078e0014 */
[----:B------:R-:W-:Y:S01]  /*2960*/  IMAD.MOV.U32 R15, RZ, RZ, R19 ;  /* 0x000000ffff0f7224 */ /* 0x000fe200078e0013 */
[----:B------:R-:W-:Y:S02]  /*2970*/  ISETP.GE.U32.AND.EX P0, PT, R2, R19, PT, P0 ;  /* 0x000000130200720c */ /* 0x000fe40003f06100 */
[----:B------:R-:W-:-:S11]  /*2980*/  CS2R R2, SRZ ;  /* 0x0000000000027805 */ /* 0x000fd6000001ff00 */
[----:B------:R-:W-:-:S04]  /*2990*/  VOTE.ANY R21, PT, !P0 ;  /* 0x0000000000157806 */ /* 0x000fc800040e0100 */
[----:B------:R-:W-:-:S13]  /*29a0*/  ISETP.NE.AND P0, PT, R21, RZ, PT ;  /* 0x000000ff1500720c */ /* 0x000fda0003f05270 */
[----:B------:R-:W-:Y:S05]  /*29b0*/  @P0 BRA `(.L_x_18) ;  /* 0x0000000800500947 */ /* 0x000fea0003800000 */
[----:B------:R-:W1:Y:S01]  /*29c0*/  LDC R11, c[0x0][0xbe0] ;  /* 0x0002f800ff0b7b82 */ /* 0x000e620000000800 */
[----:B------:R-:W-:Y:S01]  /*29d0*/  LOP3.LUT R10, R10, 0xfffffffe, RZ, 0xc0, !PT ;  /* 0xfffffffe0a0a7812 */ /* 0x000fe200078ec0ff */
[----:B------:R-:W2:Y:S01]  /*29e0*/  LDCU UR45, c[0x0][0xbe8] ;  /* 0x00017d00ff2d77ac */ /* 0x000ea20008000800 */
[----:B------:R-:W3:Y:S01]  /*29f0*/  LDCU.64 UR10, c[0x0][0xba8] ;  /* 0x00017500ff0a77ac */ /* 0x000ee20008000a00 */
[----:B------:R-:W4:Y:S01]  /*2a00*/  LDCU.64 UR8, c[0x0][0xbb0] ;  /* 0x00017600ff0877ac */ /* 0x000f220008000a00 */
[----:B------:R-:W1:Y:S02]  /*2a10*/  LDCU.128 UR4, c[0x0][0xbc0] ;  /* 0x00017800ff0477ac */ /* 0x000e640008000c00 */
[----:B-1----:R-:W-:-:S13]  /*2a20*/  ISETP.NE.AND P0, PT, R11, 0x1, PT ;  /* 0x000000010b00780c */ /* 0x002fda0003f05270 */
[----:B--234-:R-:W-:-:S07]  /*2a30*/  @P0 LOP3.LUT R10, R10, 0x1, RZ, 0xfc, !PT ;  /* 0x000000010a0a0812 */ /* 0x01cfce00078efcff */
.L_x_21:
[C---:B------:R-:W-:Y:S01]  /*2a40*/  VIADD R2, R14.reuse, 0x40 ;  /* 0x000000400e027836 */ /* 0x040fe20000000000 */
[----:B-----5:R-:W-:Y:S01]  /*2a50*/  MOV R18, R5 ;  /* 0x0000000500127202 */ /* 0x020fe20000000f00 */
[----:B------:R-:W-:Y:S02]  /*2a60*/  VIADD R14, R14, 0x20 ;  /* 0x000000200e0e7836 */ /* 0x000fe40000000000 */
[----:B------:R-:W-:Y:S01]  /*2a70*/  IMAD.MOV.U32 R15, RZ, RZ, R6 ;  /* 0x000000ffff0f7224 */ /* 0x000fe200078e0006 */
[----:B------:R-:W-:-:S13]  /*2a80*/  ISETP.GE.AND P0, PT, R2, UR45, PT ;  /* 0x0000002d02007c0c */ /* 0x000fda000bf06270 */
[----:B------:R-:W1:Y:S01]  /*2a90*/  @!P0 LDC.64 R22, c[0x0][0xbf0] ;  /* 0x0002fc00ff168b82 */ /* 0x000e620000000a00 */
[----:B------:R2:W3:Y:S01]  /*2aa0*/  SHFL.IDX PT, R2, R19, 0x1f, 0x1f ;  /* 0x03e01f0013027f89 */ /* 0x0004e200000e0000 */
[----:B------:R-:W-:Y:S01]  /*2ab0*/  BSSY.RECONVERGENT B0, `(.L_x_19) ;  /* 0x000005e000007945 */ /* 0x000fe20003800200 */
[----:B------:R-:W-:Y:S02]  /*2ac0*/  HFMA2 R17, -RZ, RZ, 0, 0 ;  /* 0x00000000ff117431 */ /* 0x000fe400000001ff */
[----:B------:R2:W4:Y:S01]  /*2ad0*/  SHFL.IDX PT, R3, R20, 0x1f, 0x1f ;  /* 0x03e01f0014037f89 */ /* 0x00052200000e0000 */
[----:B-1----:R-:W-:-:S05]  /*2ae0*/  @!P0 IMAD.WIDE.U32 R22, R14, 0xc, R22 ;  /* 0x0000000c0e168825 */ /* 0x002fca00078e0016 */
[----:B------:R2:W5:Y:S04]  /*2af0*/  @!P0 LDG.E R5, desc[UR50][R22.64+0x180] ;  /* 0x0001803216058981 */ /* 0x000568000c1e1900 */
[----:B------:R2:W5:Y:S01]  /*2b00*/  @!P0 LDG.E R6, desc[UR50][R22.64+0x184] ;  /* 0x0001843216068981 */ /* 0x000562000c1e1900 */
[----:B------:R-:W-:Y:S02]  /*2b10*/  ISETP.GE.AND P0, PT, R14, UR45, PT ;  /* 0x0000002d0e007c0c */ /* 0x000fe4000bf06270 */
[----:B------:R-:W-:-:S11]  /*2b20*/  MOV R16, 0x7fffffff ;  /* 0x7fffffff00107802 */ /* 0x000fd60000000f00 */
[----:B---34-:R-:W-:Y:S05]  /*2b30*/  @P0 BRA `(.L_x_20) ;  /* 0x0000000400540947 */ /* 0x018fea0003800000 */
[----:B------:R-:W-:-:S04]  /*2b40*/  IADD3 R13, P0, PT, R18, UR12, RZ ;  /* 0x0000000c120d7c10 */ /* 0x000fc8000ff1e0ff */
[----:B------:R-:W-:Y:S02]  /*2b50*/  LEA.HI.X.SX32 R12, R18, UR13, 0x1, P0 ;  /* 0x0000000d120c7c11 */ /* 0x000fe400080f0eff */
[----:B------:R-:W-:-:S04]  /*2b60*/  IADD3 R18, P0, PT, R15, UR19, RZ ;  /* 0x000000130f127c10 */ /* 0x000fc8000ff1e0ff */
[----:B------:R-:W-:Y:S02]  /*2b70*/  LEA.HI.X.SX32 R17, R15, UR40, 0x1, P0 ;  /* 0x000000280f117c11 */ /* 0x000fe400080f0eff */
[----:B------:R-:W-:-:S05]  /*2b80*/  IADD3 R16, P0, PT, R13, UR9, RZ ;  /* 0x000000090d107c10 */ /* 0x000fca000ff1e0ff */
[----:B------:R-:W-:Y:S01]  /*2b90*/  IMAD.X R15, RZ, RZ, R12, P0 ;  /* 0x000000ffff0f7224 */ /* 0x000fe200000e060c */
[----:B--2---:R-:W-:Y:S01]  /*2ba0*/  IADD3 R20, P0, PT, R18, UR7, RZ ;  /* 0x0000000712147c10 */ /* 0x004fe2000ff1e0ff */
[----:B------:R-:W-:-:S04]  /*2bb0*/  IMAD.WIDE.U32 R28, R16, UR10, RZ ;  /* 0x0000000a101c7c25 */ /* 0x000fc8000f8e00ff */
[----:B------:R-:W-:-:S04]  /*2bc0*/  IMAD.WIDE.U32 R26, R15, UR10, RZ ;  /* 0x0000000a0f1a7c25 */ /* 0x000fc8000f8e00ff */
[----:B------:R-:W-:Y:S02]  /*2bd0*/  IMAD.X R19, RZ, RZ, R17, P0 ;  /* 0x000000ffff137224 */ /* 0x000fe400000e0611 */
[----:B------:R-:W-:-:S04]  /*2be0*/  IMAD.WIDE.U32 R26, P0, R16, UR11, R26 ;  /* 0x0000000b101a7c25 */ /* 0x000fc8000f80001a */
[----:B------:R-:W-:-:S04]  /*2bf0*/  IMAD.WIDE.U32 R22, R19, UR4, RZ ;  /* 0x0000000413167c25 */ /* 0x000fc8000f8e00ff */
[----:B------:R-:W-:Y:S02]  /*2c00*/  IMAD.X R25, RZ, RZ, RZ, P0 ;  /* 0x000000ffff197224 */ /* 0x000fe400000e06ff */
[----:B------:R-:W-:-:S04]  /*2c10*/  IMAD.WIDE.U32 R22, P0, R20, UR5, R22 ;  /* 0x0000000514167c25 */ /* 0x000fc8000f800016 */
[----:B------:R-:W-:Y:S01]  /*2c20*/  IMAD.X R21, RZ, RZ, RZ, P0 ;  /* 0x000000ffff157224 */ /* 0x000fe200000e06ff */
[----:B------:R-:W-:Y:S01]  /*2c30*/  IADD3 RZ, P0, PT, R29, R26, RZ ;  /* 0x0000001a1dff7210 */ /* 0x000fe20007f1e0ff */
[----:B------:R-:W-:Y:S02]  /*2c40*/  IMAD.MOV.U32 R24, RZ, RZ, R27 ;  /* 0x000000ffff187224 */ /* 0x000fe400078e001b */
[----:B------:R-:W-:-:S04]  /*2c50*/  IMAD.WIDE.U32 R26, R20, UR4, RZ ;  /* 0x00000004141a7c25 */ /* 0x000fc8000f8e00ff */
[----:B------:R-:W-:Y:S01]  /*2c60*/  IMAD.WIDE.U32.X R24, R15, UR11, R24, P0 ;  /* 0x0000000b0f187c25 */ /* 0x000fe200080e0418 */
[----:B------:R-:W-:-:S03]  /*2c70*/  IADD3 RZ, P0, PT, R27, R22, RZ ;  /* 0x000000161bff7210 */ /* 0x000fc60007f1e0ff */
[----:B------:R-:W-:-:S04]  /*2c80*/  IMAD.MOV.U32 R20, RZ, RZ, R23 ;  /* 0x000000ffff147224 */ /* 0x000fc800078e0017 */
[----:B------:R-:W-:Y:S01]  /*2c90*/  IMAD.WIDE.U32.X R20, R19, UR5, R20, P0 ;  /* 0x0000000513147c25 */ /* 0x000fe200080e0414 */
[----:B------:R-:W-:-:S04]  /*2ca0*/  ISETP.NE.U32.AND P0, PT, RZ, UR10, PT ;  /* 0x0000000aff007c0c */ /* 0x000fc8000bf05070 */
[----:B------:R-:W-:-:S04]  /*2cb0*/  ISETP.NE.AND.EX P0, PT, RZ, UR11, PT, P0 ;  /* 0x0000000bff007c0c */ /* 0x000fc8000bf05300 */
[----:B------:R-:W-:Y:S02]  /*2cc0*/  SEL R15, R13, R24, !P0 ;  /* 0x000000180d0f7207 */ /* 0x000fe40004000000 */
[----:B------:R-:W-:Y:S02]  /*2cd0*/  SEL R12, R12, R25, !P0 ;  /* 0x000000190c0c7207 */ /* 0x000fe40004000000 */
[----:B------:R-:W-:Y:S02]  /*2ce0*/  ISETP.NE.U32.AND P0, PT, RZ, UR4, PT ;  /* 0x00000004ff007c0c */ /* 0x000fe4000bf05070 */
[----:B------:R-:W-:Y:S02]  /*2cf0*/  SHF.R.U64 R15, R15, UR8, R12 ;  /* 0x000000080f0f7c19 */ /* 0x000fe4000800120c */
[----:B------:R-:W-:Y:S02]  /*2d00*/  ISETP.NE.AND.EX P0, PT, RZ, UR5, PT, P0 ;  /* 0x00000005ff007c0c */ /* 0x000fe4000bf05300 */
[----:B------:R-:W-:-:S02]  /*2d10*/  IADD3 R19, PT, PT, R4, -0x1, R15 ;  /* 0xffffffff04137810 */ /* 0x000fc40007ffe00f */
[----:B------:R-:W-:Y:S02]  /*2d20*/  SEL R13, R17, R21, !P0 ;  /* 0x00000015110d7207 */ /* 0x000fe40004000000 */
[----:B------:R-:W-:Y:S02]  /*2d30*/  IABS R17, R4 ;  /* 0x0000000400117213 */ /* 0x000fe40000000000 */
[----:B------:R-:W-:Y:S02]  /*2d40*/  SEL R18, R18, R20, !P0 ;  /* 0x0000001412127207 */ /* 0x000fe40004000000 */
[----:B------:R-:W1:Y:S01]  /*2d50*/  I2F.RP R22, R17 ;  /* 0x0000001100167306 */ /* 0x000e620000209400 */
[----:B------:R-:W-:Y:S02]  /*2d60*/  IABS R15, R19 ;  /* 0x00000013000f7213 */ /* 0x000fe40000000000 */
[----:B------:R-:W-:Y:S02]  /*2d70*/  IABS R12, R4 ;  /* 0x00000004000c7213 */ /* 0x000fe40000000000 */
[----:B------:R-:W-:-:S03]  /*2d80*/  SHF.R.U64 R13, R18, UR6, R13 ;  /* 0x00000006120d7c19 */ /* 0x000fc6000800120d */
[----:B------:R-:W-:Y:S01]  /*2d90*/  IMAD.MOV R12, RZ, RZ, -R12 ;  /* 0x000000ffff0c7224 */ /* 0x000fe200078e0a0c */
[----:B------:R-:W-:-:S04]  /*2da0*/  IADD3 R18, PT, PT, R0, -0x1, R13 ;  /* 0xffffffff00127810 */ /* 0x000fc80007ffe00d */
[----:B------:R-:W-:Y:S01]  /*2db0*/  IABS R13, R18 ;  /* 0x00000012000d7213 */ /* 0x000fe20000000000 */
[----:B-1----:R-:W1:Y:S02]  /*2dc0*/  MUFU.RCP R20, R22 ;  /* 0x0000001600147308 */ /* 0x002e640000001000 */
[----:B-1----:R-:W-:-:S06]  /*2dd0*/  VIADD R20, R20, 0xffffffe ;  /* 0x0ffffffe14147836 */ /* 0x002fcc0000000000 */
[----:B------:R-:W1:Y:S02]  /*2de0*/  F2I.FTZ.U32.TRUNC.NTZ R21, R20 ;  /* 0x0000001400157305 */ /* 0x000e64000021f000 */
[----:B-1----:R-:W-:Y:S02]  /*2df0*/  IMAD.MOV R16, RZ, RZ, -R21 ;  /* 0x000000ffff107224 */ /* 0x002fe400078e0a15 */
[----:B------:R-:W-:Y:S02]  /*2e00*/  IMAD.MOV.U32 R20, RZ, RZ, RZ ;  /* 0x000000ffff147224 */ /* 0x000fe400078e00ff */
[----:B------:R-:W-:Y:S01]  /*2e10*/  IMAD R23, R16, R17, RZ ;  /* 0x0000001110177224 */ /* 0x000fe200078e02ff */
[----:B------:R-:W-:-:S03]  /*2e20*/  IABS R16, R0 ;  /* 0x0000000000107213 */ /* 0x000fc60000000000 */
[----:B------:R-:W-:Y:S02]  /*2e30*/  IMAD.HI.U32 R23, R21, R23, R20 ;  /* 0x0000001715177227 */ /* 0x000fe400078e0014 */
[----:B------:R-:W1:Y:S04]  /*2e40*/  I2F.RP R21, R16 ;  /* 0x0000001000157306 */ /* 0x000e680000209400 */
[----:B------:R-:W-:-:S04]  /*2e50*/  IMAD.HI.U32 R23, R23, R15, RZ ;  /* 0x0000000f17177227 */ /* 0x000fc800078e00ff */
[----:B------:R-:W-:-:S05]  /*2e60*/  IMAD R20, R23, R12, R15 ;  /* 0x0000000c17147224 */ /* 0x000fca00078e020f */
[----:B------:R-:W-:Y:S01]  /*2e70*/  ISETP.GT.U32.AND P0, PT, R17, R20, PT ;  /* 0x000000141100720c */ /* 0x000fe20003f04070 */
[----:B-1----:R-:W1:-:S12]  /*2e80*/  MUFU.RCP R22, R21 ;  /* 0x0000001500167308 */ /* 0x002e580000001000 */
[----:B------:R-:W-:Y:S02]  /*2e90*/  @!P0 IMAD.IADD R20, R20, 0x1, -R17 ;  /* 0x0000000114148824 */ /* 0x000fe400078e0a11 */
[----:B-1----:R-:W-:-:S04]  /*2ea0*/  VIADD R22, R22, 0xffffffe ;  /* 0x0ffffffe16167836 */ /* 0x002fc80000000000 */
[----:B------:R-:W1:Y:S02]  /*2eb0*/  F2I.FTZ.U32.TRUNC.NTZ R23, R22 ;  /* 0x0000001600177305 */ /* 0x000e64000021f000 */
[----:B-1----:R-:W-:Y:S02]  /*2ec0*/  IMAD.MOV R12, RZ, RZ, -R23 ;  /* 0x000000ffff0c7224 */ /* 0x002fe400078e0a17 */
[----:B------:R-:W-:Y:S02]  /*2ed0*/  IMAD.MOV.U32 R22, RZ, RZ, RZ ;  /* 0x000000ffff167224 */ /* 0x000fe400078e00ff */
[----:B------:R-:W-:Y:S01]  /*2ee0*/  IMAD R15, R12, R16, RZ ;  /* 0x000000100c0f7224 */ /* 0x000fe200078e02ff */
[----:B------:R-:W-:-:S03]  /*2ef0*/  IABS R12, R0 ;  /* 0x00000000000c7213 */ /* 0x000fc60000000000 */
[----:B------:R-:W-:-:S04]  /*2f00*/  IMAD.HI.U32 R15, R23, R15, R22 ;  /* 0x0000000f170f7227 */ /* 0x000fc800078e0016 */
[----:B------:R-:W-:Y:S02]  /*2f10*/  IMAD.MOV R12, RZ, RZ, -R12 ;  /* 0x000000ffff0c7224 */ /* 0x000fe400078e0a0c */
[----:B------:R-:W-:-:S04]  /*2f20*/  IMAD.HI.U32 R15, R15, R13, RZ ;  /* 0x0000000d0f0f7227 */ /* 0x000fc800078e00ff */
[----:B------:R-:W-:-:S05]  /*2f30*/  IMAD R13, R15, R12, R13 ;  /* 0x0000000c0f0d7224 */ /* 0x000fca00078e020d */
[----:B------:R-:W-:-:S13]  /*2f40*/  ISETP.GT.U32.AND P0, PT, R16, R13, PT ;  /* 0x0000000d1000720c */ /* 0x000fda0003f04070 */
[----:B------:R-:W-:Y:S01]  /*2f50*/  @!P0 IMAD.IADD R13, R13, 0x1, -R16 ;  /* 0x000000010d0d8824 */ /* 0x000fe200078e0a10 */
[----:B------:R-:W-:-:S13]  /*2f60*/  ISETP.GT.U32.AND P0, PT, R17, R20, PT ;  /* 0x000000141100720c */ /* 0x000fda0003f04070 */
[----:B------:R-:W-:Y:S01]  /*2f70*/  @!P0 IMAD.IADD R20, R20, 0x1, -R17 ;  /* 0x0000000114148824 */ /* 0x000fe200078e0a11 */
[----:B------:R-:W-:-:S13]  /*2f80*/  ISETP.GT.U32.AND P0, PT, R16, R13, PT ;  /* 0x0000000d1000720c */ /* 0x000fda0003f04070 */
[----:B------:R-:W-:Y:S01]  /*2f90*/  @!P0 IMAD.IADD R13, R13, 0x1, -R16 ;  /* 0x000000010d0d8824 */ /* 0x000fe200078e0a10 */
[----:B------:R-:W-:-:S13]  /*2fa0*/  ISETP.GE.AND P0, PT, R19, RZ, PT ;  /* 0x000000ff1300720c */ /* 0x000fda0003f06270 */
[----:B------:R-:W-:Y:S01]  /*2fb0*/  @!P0 IMAD.MOV R20, RZ, RZ, -R20 ;  /* 0x000000ffff148224 */ /* 0x000fe200078e0a14 */
[----:B------:R-:W-:-:S13]  /*2fc0*/  ISETP.GE.AND P0, PT, R18, RZ, PT ;  /* 0x000000ff1200720c */ /* 0x000fda0003f06270 */
[----:B------:R-:W-:Y:S01]  /*2fd0*/  @!P0 IMAD.MOV R13, RZ, RZ, -R13 ;  /* 0x000000ffff0d8224 */ /* 0x000fe200078e0a0d */
[----:B------:R-:W-:-:S13]  /*2fe0*/  ISETP.NE.AND P0, PT, RZ, UR27, PT ;  /* 0x0000001bff007c0c */ /* 0x000fda000bf05270 */
[----:B------:R-:W-:Y:S02]  /*2ff0*/  @!P0 LOP3.LUT R20, RZ, UR27, RZ, 0x33, !PT ;  /* 0x0000001bff148c12 */ /* 0x000fe4000f8e33ff */
[----:B------:R-:W-:-:S03]  /*3000*/  ISETP.NE.AND P0, PT, RZ, UR26, PT ;  /* 0x0000001aff007c0c */ /* 0x000fc6000bf05270 */
[----:B------:R-:W-:-:S10]  /*3010*/  IMAD.IADD R16, R19, 0x1, -R20 ;  /* 0x0000000113107824 */ /* 0x000fd400078e0a14 */
[----:B------:R-:W-:Y:S02]  /*3020*/  @!P0 LOP3.LUT R13, RZ, UR26, RZ, 0x33, !PT ;  /* 0x0000001aff0d8c12 */ /* 0x000fe4000f8e33ff */
[----:B------:R-:W-:-:S03]  /*3030*/  ISETP.NE.AND P0, PT, R11, 0x1, PT ;  /* 0x000000010b00780c */ /* 0x000fc60003f05270 */
[----:B------:R-:W-:-:S05]  /*3040*/  IMAD.IADD R13, R18, 0x1, -R13 ;  /* 0x00000001120d7824 */ /* 0x000fca00078e0a0d */
[CC--:B------:R-:W-:Y:S01]  /*3050*/  SEL R12, R13.reuse, R16.reuse, !P0 ;  /* 0x000000100d0c7207 */ /* 0x0c0fe20004000000 */
[----:B------:R-:W-:-:S03]  /*3060*/  IMAD R16, R13, R16, RZ ;  /* 0x000000100d107224 */ /* 0x000fc600078e02ff */
[----:B------:R-:W-:Y:S02]  /*3070*/  SHF.R.S32.HI R13, RZ, 0x1f, R12 ;  /* 0x0000001fff0d7819 */ /* 0x000fe4000001140c */
[----:B------:R-:W-:Y:S02]  /*3080*/  SHF.R.S32.HI R17, RZ, 0x1f, R16 ;  /* 0x0000001fff117819 */ /* 0x000fe40000011410 */
.L_x_20:
[----:B------:R-:W-:Y:S05]  /*3090*/  BSYNC.RECONVERGENT B0 ;  /* 0x0000000000007941 */ /* 0x000fea0003800200 */
.L_x_19:
[----:B------:R-:W1:Y:S04]  /*30a0*/  SHFL.UP PT, R15, R16, 0x1, RZ ;  /* 0x04200000100f7989 */ /* 0x000e6800000e00ff */
[----:B--2---:R-:W2:Y:S01]  /*30b0*/  SHFL.UP PT, R20, R17, 0x1, RZ ;  /* 0x0420000011147989 */ /* 0x004ea200000e00ff */
[----:B-1----:R-:W-:Y:S02]  /*30c0*/  SEL R15, R15, RZ, P6 ;  /* 0x000000ff0f0f7207 */ /* 0x002fe40003000000 */
[----:B--2---:R-:W-:Y:S02]  /*30d0*/  SEL R20, R20, RZ, P6 ;  /* 0x000000ff14147207 */ /* 0x004fe40003000000 */
[----:B------:R-:W-:-:S05]  /*30e0*/  IADD3 R18, P0, PT, R15, R16, RZ ;  /* 0x000000100f127210 */ /* 0x000fca0007f1e0ff */
[----:B------:R-:W-:Y:S01]  /*30f0*/  IMAD.X R15, R20, 0x1, R17, P0 ;  /* 0x00000001140f7824 */ /* 0x000fe200000e0611 */
[----:B------:R-:W1:Y:S04]  /*3100*/  SHFL.UP PT, R19, R18, 0x2, RZ ;  /* 0x0440000012137989 */ /* 0x000e6800000e00ff */
[----:B------:R-:W2:Y:S01]  /*3110*/  SHFL.UP PT, R20, R15, 0x2, RZ ;  /* 0x044000000f147989 */ /* 0x000ea200000e00ff */
        /* <DEDUP_REMOVED lines=14> */
[----:B------:R-:W-:Y:S01]  /*3200*/  IADD3 R23, P0, PT, R15, R22, RZ ;  /* 0x000000160f177210 */ /* 0x000fe20007f1e0ff */
[----:B------:R-:W-:-:S04]  /*3210*/  IMAD.U32 R22, RZ, RZ, UR17 ;  /* 0x00000011ff167e24 */ /* 0x000fc8000f8e00ff */
[----:B------:R-:W-:Y:S02]  /*3220*/  IMAD.X R24, R18, 0x1, R21, P0 ;  /* 0x0000000112187824 */ /* 0x000fe400000e0615 */
[----:B------:R-:W1:Y:S04]  /*3230*/  SHFL.UP PT, R18, R23, 0x10, RZ ;  /* 0x0600000017127989 */ /* 0x000e6800000e00ff */
[----:B------:R-:W2:Y:S01]  /*3240*/  SHFL.UP PT, R15, R24, 0x10, RZ ;  /* 0x06000000180f7989 */ /* 0x000ea200000e00ff */
[----:B-1----:R-:W-:Y:S02]  /*3250*/  SEL R18, R18, RZ, P5 ;  /* 0x000000ff12127207 */ /* 0x002fe40002800000 */
[----:B--2---:R-:W-:Y:S02]  /*3260*/  SEL R15, R15, RZ, P5 ;  /* 0x000000ff0f0f7207 */ /* 0x004fe40002800000 */
[----:B------:R-:W-:-:S05]  /*3270*/  IADD3 R18, P0, PT, R18, R23, RZ ;  /* 0x0000001712127210 */ /* 0x000fca0007f1e0ff */
[----:B------:R-:W-:Y:S01]  /*3280*/  IMAD.X R15, R15, 0x1, R24, P0 ;  /* 0x000000010f0f7824 */ /* 0x000fe200000e0618 */
[----:B------:R-:W-:-:S05]  /*3290*/  IADD3 R20, P0, PT, R18, R3, RZ ;  /* 0x0000000312147210 */ /* 0x000fca0007f1e0ff */
[----:B------:R-:W-:Y:S01]  /*32a0*/  IMAD.X R19, R15, 0x1, R2, P0 ;  /* 0x000000010f137824 */ /* 0x000fe200000e0602 */
[----:B------:R-:W-:-:S04]  /*32b0*/  ISETP.LE.U32.AND P0, PT, R20, UR24, PT ;  /* 0x0000001814007c0c */ /* 0x000fc8000bf03070 */
[----:B------:R-:W-:-:S13]  /*32c0*/  ISETP.GE.U32.AND.EX P0, PT, R22, R19, PT, P0 ;  /* 0x000000131600720c */ /* 0x000fda0003f06100 */
[----:B------:R-:W-:-:S04]  /*32d0*/  VOTE.ANY R21, PT, !P0 ;  /* 0x0000000000157806 */ /* 0x000fc800040e0100 */
[----:B------:R-:W-:-:S13]  /*32e0*/  ISETP.NE.AND P0, PT, R21, RZ, PT ;  /* 0x000000ff1500720c */ /* 0x000fda0003f05270 */
[----:B------:R-:W-:Y:S05]  /*32f0*/  @!P0 BRA `(.L_x_21) ;  /* 0xfffffff400d08947 */ /* 0x000fea000383ffff */
.L_x_18:
[----:B------:R-:W1:Y:S08]  /*3300*/  BREV R11, R21 ;  /* 0x00000015000b7301 */ /* 0x000e700000000000 */
[----:B-1----:R-:W1:Y:S02]  /*3310*/  FLO.U32.SH R11, R11 ;  /* 0x0000000b000b7300 */ /* 0x002e6400000e0400 */
[----:B-1----:R-:W1:Y:S02]  /*3320*/  SHFL.IDX PT, R14, R14, R11, 0x1f ;  /* 0x00001f0b0e0e7589 */ /* 0x002e6400000e0000 */
[----:B-1----:R-:W-:-:S05]  /*3330*/  IMAD.IADD R19, R7, 0x1, R14 ;  /* 0x0000000107137824 */ /* 0x002fca00078e020e */
[----:B------:R-:W-:-:S13]  /*3340*/  ISETP.GE.AND P0, PT, R19, UR45, PT ;  /* 0x0000002d13007c0c */ /* 0x000fda000bf06270 */
[----:B------:R-:W1:Y:S02]  /*3350*/  @!P0 LDC.64 R22, c[0x0][0xbf0] ;  /* 0x0002fc00ff168b82 */ /* 0x000e640000000a00 */
[----:B-1----:R-:W-:-:S05]  /*3360*/  @!P0 IMAD.WIDE R22, R19, 0xc, R22 ;  /* 0x0000000c13168825 */ /* 0x002fca00078e0216 */
[----:B-----5:R1:W5:Y:S04]  /*3370*/  @!P0 LDG.E R5, desc[UR50][R22.64] ;  /* 0x0000003216058981 */ /* 0x020368000c1e1900 */
[----:B------:R1:W5:Y:S01]  /*3380*/  @!P0 LDG.E R6, desc[UR50][R22.64+0x4] ;  /* 0x0000043216068981 */ /* 0x000362000c1e1900 */
[----:B------:R-:W-:-:S03]  /*3390*/  IADD3 R18, P1, P0, R3, R18, -R16 ;  /* 0x0000001203127210 */ /* 0x000fc6000783e810 */
[----:B------:R-:W-:Y:S01]  /*33a0*/  SHFL.IDX PT, R16, R16, R11, 0x1f ;  /* 0x00001f0b10107589 */ /* 0x000fe200000e0000 */
[----:B------:R-:W-:-:S03]  /*33b0*/  IADD3.X R2, PT, PT, R2, R15, ~R17, P1, P0 ;  /* 0x0000000f02027210 */ /* 0x000fc60000fe0c11 */
[----:B------:R-:W2:Y:S04]  /*33c0*/  SHFL.IDX PT, R18, R18, R11, 0x1f ;  /* 0x00001f0b12127589 */ /* 0x000ea800000e0000 */
[----:B------:R-:W3:Y:S04]  /*33d0*/  SHFL.IDX PT, R2, R2, R11, 0x1f ;  /* 0x00001f0b02027589 */ /* 0x000ee800000e0000 */
[----:B------:R1:W4:Y:S04]  /*33e0*/  SHFL.IDX PT, R17, R17, R11, 0x1f ;  /* 0x00001f0b11117589 */ /* 0x00032800000e0000 */
[----:B------:R1:W1:Y:S04]  /*33f0*/  SHFL.IDX PT, R13, R13, R11, 0x1f ;  /* 0x00001f0b0d0d7589 */ /* 0x00026800000e0000 */
[----:B------:R1:W1:Y:S01]  /*3400*/  SHFL.IDX PT, R12, R12, R11, 0x1f ;  /* 0x00001f0b0c0c7589 */ /* 0x00026200000e0000 */
[----:B--2---:R-:W-:-:S02]  /*3410*/  R2UR UR41, R18 ;  /* 0x00000000122972ca */ /* 0x004fc400000e0000 */
[----:B---3--:R-:W-:-:S15]  /*3420*/  R2UR UR40, R2 ;  /* 0x00000000022872ca */ /* 0x008fde00000e0000 */
.L_x_15:
[----:B------:R-:W-:Y:S01]  /*3430*/  ISETP.GE.AND P0, PT, R14, UR45, PT ;  /* 0x0000002d0e007c0c */ /* 0x000fe2000bf06270 */
[----:B------:R-:W-:Y:S01]  /*3440*/  UMOV UR19, 0xffffffff ;  /* 0xffffffff00137882 */ /* 0x000fe20000000000 */
[----:B-1----:R-:W-:-:S11]  /*3450*/  MOV R23, 0xffffffff ;  /* 0xffffffff00177802 */ /* 0x002fd60000000f00 */
[----:B------:R-:W-:Y:S05]  /*3460*/  @P0 BRA `(.L_x_14) ;  /* 0x0000000400100947 */ /* 0x000fea0003800000 */
[----:B------:R-:W1:Y:S01]  /*3470*/  LDCU UR8, c[0x0][0xb98] ;  /* 0x00017300ff0877ac */ /* 0x000e620008000800 */
[----:B------:R-:W-:Y:S02]  /*3480*/  R2UR UR4, R12 ;  /* 0x000000000c0472ca */ /* 0x000fe400000e0000 */
[----:B------:R-:W-:Y:S01]  /*3490*/  R2UR UR5, R13 ;  /* 0x000000000d0572ca */ /* 0x000fe200000e0000 */
[----:B------:R-:W2:Y:S01]  /*34a0*/  LDCU UR7, c[0x0][0xb88] ;  /* 0x00017100ff0777ac */ /* 0x000ea20008000800 */
[----:B------:R-:W3:Y:S01]  /*34b0*/  LDCU UR6, c[0x0][0xbdc] ;  /* 0x00017b80ff0677ac */ /* 0x000ee20008000800 */
[----:B------:R-:W-:-:S04]  /*34c0*/  UIADD3 UR10, UP0, UPT, -UR41, UR24, URZ ;  /* 0x00000018290a7290 */ /* 0x000fc8000ff1e1ff */
[----:B------:R-:W-:-:S04]  /*34d0*/  UIADD3.X UR9, UPT, UPT, ~UR40, UR17, URZ, UP0, !UPT ;  /* 0x0000001128097290 */ /* 0x000fc800087fe5ff */
[----:B-1----:R-:W-:Y:S02]  /*34e0*/  USHF.R.U32.HI UR4, URZ, UR8, UR9 ;  /* 0x00000008ff047299 */ /* 0x002fe40008011609 */
[----:B------:R-:W-:Y:S01]  /*34f0*/  USHF.R.U64 UR8, UR10, UR8, UR9 ;  /* 0x000000080a087299 */ /* 0x000fe20008001209 */
[----:B--2---:R-:W-:Y:S01]  /*3500*/  SHF.R.U64 R2, R12, UR7, R13 ;  /* 0x000000070c027c19 */ /* 0x004fe2000800120d */
[----:B------:R-:W-:Y:S02]  /*3510*/  USHF.R.U32.HI UR11, URZ, UR7, UR4 ;  /* 0x00000007ff0b7299 */ /* 0x000fe40008011604 */
[----:B------:R-:W-:Y:S02]  /*3520*/  USHF.R.U32.HI UR5, URZ, UR7, UR5 ;  /* 0x00000007ff057299 */ /* 0x000fe40008011605 */
[----:B---3--:R-:W-:Y:S02]  /*3530*/  USHF.R.U32.HI UR9, URZ, UR6, UR11 ;  /* 0x00000006ff097299 */ /* 0x008fe4000801160b */
[----:B------:R-:W-:Y:S01]  /*3540*/  USHF.R.U64 UR7, UR8, UR7, UR4 ;  /* 0x0000000708077299 */ /* 0x000fe20008001204 */
[----:B------:R-:W-:Y:S01]  /*3550*/  R2UR UR4, R2 ;  /* 0x00000000020472ca */ /* 0x000fe200000e0000 */
[----:B------:R-:W-:-:S02]  /*3560*/  ULOP3.LUT UR10, UR9, UR5, URZ, 0xfc, !UPT ;  /* 0x00000005090a7292 */ /* 0x000fc4000f8efcff */
[----:B------:R-:W-:Y:S02]  /*3570*/  USHF.R.U64 UR6, UR7, UR6, UR11 ;  /* 0x0000000607067299 */ /* 0x000fe4000800120b */
[----:B------:R-:W-:-:S09]  /*3580*/  UISETP.NE.U32.AND UP0, UPT, UR10, URZ, UPT ;  /* 0x000000ff0a00728c */ /* 0x000fd2000bf05070 */
[----:B------:R-:W-:Y:S05]  /*3590*/  BRA.U UP0, `(.L_x_22) ;  /* 0x0000000100607547 */ /* 0x000fea000b800000 */
[----:B------:R-:W1:Y:S01]  /*35a0*/  I2F.U32.RP R3, UR4 ;  /* 0x0000000400037d06 */ /* 0x000e620008209000 */
[----:B------:R-:W-:Y:S01]  /*35b0*/  UMOV UR10, URZ ;  /* 0x000000ff000a7c82 */ /* 0x000fe20008000000 */
[----:B------:R-:W-:-:S06]  /*35c0*/  UISETP.NE.U32.AND UP0, UPT, UR4, URZ, UPT ;  /* 0x000000ff0400728c */ /* 0x000fcc000bf05070 */
[----:B-1----:R-:W1:Y:S02]  /*35d0*/  MUFU.RCP R2, R3 ;  /* 0x0000000300027308 */ /* 0x002e640000001000 */
[----:B-1----:R-:W-:-:S06]  /*35e0*/  IADD3 R2, PT, PT, R2, 0xffffffe, RZ ;  /* 0x0ffffffe02027810 */ /* 0x002fcc0007ffe0ff */
[----:B------:R-:W1:Y:S02]  /*35f0*/  F2I.FTZ.U32.TRUNC.NTZ R2, R2 ;  /* 0x0000000200027305 */ /* 0x000e64000021f000 */
[----:B-1----:R-:W-:-:S13]  /*3600*/  R2UR UR11, R2 ;  /* 0x00000000020b72ca */ /* 0x002fda00000e0000 */
[----:B------:R-:W-:-:S04]  /*3610*/  UIADD3 UR5, UPT, UPT, URZ, -UR11, URZ ;  /* 0x8000000bff057290 */ /* 0x000fc8000fffe0ff */
[----:B------:R-:W-:-:S04]  /*3620*/  UIMAD UR5, UR5, UR4, URZ ;  /* 0x00000004050572a4 */ /* 0x000fc8000f8e02ff */
[----:B------:R-:W-:-:S07]  /*3630*/  UIMAD.WIDE.U32 UR10, UR11, UR5, UR10 ;  /* 0x000000050b0a72a5 */ /* 0x000fce000f8e000a */
[----:B------:R-:W-:Y:S02]  /*3640*/  UMOV UR5, UR11 ;  /* 0x0000000b00057c82 */ /* 0x000fe40008000000 */
[----:B------:R-:W-:-:S07]  /*3650*/  UIMAD.WIDE.U32 UR12, UR5, UR6, URZ ;  /* 0x00000006050c72a5 */ /* 0x000fce000f8e00ff */
[----:B------:R-:W-:Y:S02]  /*3660*/  UMOV UR12, UR13 ;  /* 0x0000000d000c7c82 */ /* 0x000fe40008000000 */
[----:B------:R-:W-:-:S04]  /*3670*/  UIADD3 UR5, UPT, UPT, -UR12, URZ, URZ ;  /* 0x000000ff0c057290 */ /* 0x000fc8000fffe1ff */
[----:B------:R-:W-:-:S04]  /*3680*/  UIMAD UR5, UR4, UR5, UR6 ;  /* 0x00000005040572a4 */ /* 0x000fc8000f8e0206 */
[----:B------:R-:W-:-:S11]  /*3690*/  UISETP.GE.U32.AND UP2, UPT, UR5, UR4, UPT ;  /* 0x000000040500728c */ /* 0x000fd6000bf46070 */
[----:B------:R-:W-:Y:S02]  /*36a0*/  @UP2 UIADD3 UR5, UPT, UPT, UR5, -UR4, URZ ;  /* 0x8000000405052290 */ /* 0x000fe4000fffe0ff */
[----:B------:R-:W-:Y:S02]  /*36b0*/  @UP2 UIADD3 UR12, UPT, UPT, UR12, 0x1, URZ ;  /* 0x000000010c0c2890 */ /* 0x000fe4000fffe0ff */
[----:B------:R-:W-:-:S11]  /*36c0*/  UISETP.GE.U32.AND UP1, UPT, UR5, UR4, UPT ;  /* 0x000000040500728c */ /* 0x000fd6000bf26070 */
[----:B------:R-:W-:Y:S02]  /*36d0*/  @UP1 UIADD3 UR12, UPT, UPT, UR12, 0x1, URZ ;  /* 0x000000010c0c1890 */ /* 0x000fe4000fffe0ff */
[----:B------:R-:W-:-:S04]  /*36e0*/  @!UP0 ULOP3.LUT UR12, URZ, UR4, URZ, 0x33, !UPT ;  /* 0x00000004ff0c8292 */ /* 0x000fc8000f8e33ff */
[----:B------:R-:W-:-:S04]  /*36f0*/  UIADD3 UR11, UPT, UPT, -UR12, URZ, URZ ;  /* 0x000000ff0c0b7290 */ /* 0x000fc8000fffe1ff */
[----:B------:R-:W-:Y:S01]  /*3700*/  UIMAD UR11, UR4, UR11, UR6 ;  /* 0x0000000b040b72a4 */ /* 0x000fe2000f8e0206 */
[----:B------:R-:W-:Y:S11]  /*3710*/  BRA `(.L_x_23) ;  /* 0x0000000000107947 */ /* 0x000ff60003800000 */
.L_x_22:
[----:B------:R-:W-:Y:S02]  /*3720*/  MOV R2, 0x3740 ;  /* 0x0000374000027802 */ /* 0x000fe40000000f00 */
[----:B----45:R-:W-:Y:S05]  /*3730*/  CALL.REL.NOINC `($__internal_3_$__cuda_sm20_div_u64) ;  /* 0x000000e400e47944 */ /* 0x030fea0003c00000 */
[----:B------:R-:W-:-:S04]  /*3740*/  UIADD3 UR11, UPT, UPT, -UR12, URZ, URZ ;  /* 0x000000ff0c0b7290 */ /* 0x000fc8000fffe1ff */
[----:B------:R-:W-:-:S12]  /*3750*/  UIMAD UR11, UR4, UR11, UR6 ;  /* 0x0000000b040b72a4 */ /* 0x000fd8000f8e0206 */
.L_x_23:
[----:B------:R-:W1:Y:S01]  /*3760*/  LDCU UR4, c[0x0][0xbdc] ;  /* 0x00017b80ff0477ac */ /* 0x000e620008000800 */
[----:B------:R-:W-:Y:S01]  /*3770*/  PLOP3.LUT P0, PT, PT, PT, PT, 0x8, 0x80 ;  /* 0x000000000080781c */ /* 0x000fe20003f0e170 */
[----:B------:R-:W-:Y:S01]  /*3780*/  IMAD.MOV.U32 R23, RZ, RZ, R14 ;  /* 0x000000ffff177224 */ /* 0x000fe200078e000e */
[----:B------:R-:W-:Y:S01]  /*3790*/  LOP3.LUT R10, R10, 0xfffffffd, RZ, 0xc0, !PT ;  /* 0xfffffffd0a0a7812 */ /* 0x000fe200078ec0ff */
[----:B------:R-:W2:Y:S01]  /*37a0*/  LDCU UR6, c[0x0][0xb80] ;  /* 0x00017000ff0677ac */ /* 0x000ea20008000800 */
[----:B------:R-:W3:Y:S01]  /*37b0*/  LDCU UR5, c[0x0][0xbe0] ;  /* 0x00017c00ff0577ac */ /* 0x000ee20008000800 */
[----:B------:R-:W-:Y:S01]  /*37c0*/  UMOV UR10, 0xffffffff ;  /* 0xffffffff000a7882 */ /* 0x000fe20000000000 */
[----:B------:R-:W4:Y:S07]  /*37d0*/  LDCU UR9, c[0x0][0xb90] ;  /* 0x00017200ff0977ac */ /* 0x000f2e0008000800 */
[----:B------:R-:W-:Y:S01]  /*37e0*/  @P0 LOP3.LUT R10, R10, 0x2, RZ, 0xfc, !PT ;  /* 0x000000020a0a0812 */ /* 0x000fe200078efcff */
[----:B-1----:R-:W-:-:S02]  /*37f0*/  USHF.L.U32 UR10, UR10, UR4, URZ ;  /* 0x000000040a0a7299 */ /* 0x002fc400080006ff */
[----:B------:R-:W-:Y:S02]  /*3800*/  USHF.L.U32 UR12, UR12, UR4, URZ ;  /* 0x000000040c0c7299 */ /* 0x000fe400080006ff */
[----:B------:R-:W-:Y:S02]  /*3810*/  ULOP3.LUT UR10, URZ, UR10, URZ, 0x33, !UPT ;  /* 0x0000000aff0a7292 */ /* 0x000fe4000f8e33ff */
[----:B--2---:R-:W-:Y:S02]  /*3820*/  UIADD3 UR4, UPT, UPT, UR6, -0x1, URZ ;  /* 0xffffffff06047890 */ /* 0x004fe4000fffe0ff */
[----:B------:R-:W-:Y:S02]  /*3830*/  ULOP3.LUT UR10, UR7, UR10, URZ, 0xc0, !UPT ;  /* 0x0000000a070a7292 */ /* 0x000fe4000f8ec0ff */
[----:B------:R-:W-:Y:S02]  /*3840*/  ULOP3.LUT UR4, UR4, UR8, URZ, 0xc0, !UPT ;  /* 0x0000000804047292 */ /* 0x000fe4000f8ec0ff */
[----:B------:R-:W-:-:S02]  /*3850*/  UIADD3 UR10, UPT, UPT, UR10, UR12, URZ ;  /* 0x0000000c0a0a7290 */ /* 0x000fc4000fffe0ff */
[----:B---3--:R-:W-:Y:S02]  /*3860*/  UISETP.NE.AND UP0, UPT, UR5, 0x1, UPT ;  /* 0x000000010500788c */ /* 0x008fe4000bf05270 */
[----:B------:R-:W-:Y:S02]  /*3870*/  UIMAD UR4, UR11, UR6, UR4 ;  /* 0x000000060b0472a4 */ /* 0x000fe4000f8e0204 */
[----:B----4-:R-:W-:-:S04]  /*3880*/  UIMAD UR9, UR10, UR9, UR32 ;  /* 0x000000090a0972a4 */ /* 0x010fc8000f8e0220 */
[----:B------:R-:W-:Y:S02]  /*3890*/  USEL UR18, UR9, UR4, !UP0 ;  /* 0x0000000409127287 */ /* 0x000fe4000c000000 */
[----:B------:R-:W-:-:S12]  /*38a0*/  USEL UR19, UR4, UR9, !UP0 ;  /* 0x0000000904137287 */ /* 0x000fd8000c000000 */
.L_x_14:
[----:B------:R-:W1:Y:S02]  /*38b0*/  LDCU UR4, c[0x0][0x36c] ;  /* 0x00006d80ff0477ac */ /* 0x000e640008000800 */
[----:B-1----:R-:W-:-:S09]  /*38c0*/  UISETP.EQ.U32.AND UP0, UPT, UR4, 0x1, UPT ;  /* 0x000000010400788c */ /* 0x002fd2000bf02070 */
[----:B------:R-:W-:Y:S05]  /*38d0*/  BRA.U !UP0, `(.L_x_24) ;  /* 0x00000001080c7547 */ /* 0x000fea000b800000 */
[----:B------:R-:W-:Y:S01]  /*38e0*/  UCGABAR_WAIT ;  /* 0x0000000000007dc7 */ /* 0x000fe20008000000 */
[----:B------:R-:W-:Y:S01]  /*38f0*/  CCTL.IVALL ;  /* 0x00000000ff00798f */ /* 0x000fe20002000000 */
[----:B------:R-:W-:Y:S05]  /*3900*/  BRA `(.L_x_25) ;  /* 0x0000000000047947 */ /* 0x000fea0003800000 */
.L_x_24:
[----:B------:R-:W-:Y:S06]  /*3910*/  BAR.SYNC.DEFER_BLOCKING 0x0 ;  /* 0x0000000000007b1d */ /* 0x000fec0000010000 */
.L_x_25:
[----:B------:R-:W-:-:S13]  /*3920*/  LOP3.LUT P0, RZ, R10, 0x2, RZ, 0xc0, !PT ;  /* 0x000000020aff7812 */ /* 0x000fda000780c0ff */
[----:B------:R-:W-:Y:S05]  /*3930*/  @P0 EXIT ;  /* 0x000000000000094d */ /* 0x000fea0003800000 */
[----:B------:R-:W1:Y:S01]  /*3940*/  S2UR UR5, SR_CgaCtaId ;  /* 0x00000000000579c3 */ /* 0x000e620000008800 */
[----:B------:R-:W-:-:S09]  /*3950*/  UISETP.NE.AND UP0, UPT, UR37, 0x2, UPT ;  /* 0x000000022500788c */ /* 0x000fd2000bf05270 */
[----:B------:R-:W-:Y:S05]  /*3960*/  BRA.U UP0, `(.L_x_26) ;  /* 0x0000001900447547 */ /* 0x000fea000b800000 */
[----:B------:R-:W-:-:S04]  /*3970*/  USHF.L.U32 UR16, UR42, 0x6, URZ ;  /* 0x000000062a107899 */ /* 0x000fc800080006ff */
[----:B------:R-:W-:-:S04]  /*3980*/  ULOP3.LUT UR16, UR16, 0x40, URZ, 0xc0, !UPT ;  /* 0x0000004010107892 */ /* 0x000fc8000f8ec0ff */
[----:B----45:R-:W2:-:S00]  /*3990*/  USETMAXREG.DEALLOC.CTAPOOL 0x88 ;  /* 0x00000088000079c8 */ /* 0x030e8000080e0500 */
[----:B--2---:R-:W-:Y:S01]  /*39a0*/  ISETP.NE.AND P1, PT, R7, RZ, P2 ;  /* 0x000000ff0700720c */ /* 0x004fe20001725270 */
[----:B------:R-:W-:Y:S01]  /*39b0*/  IMAD.MOV.U32 R16, RZ, RZ, 0x1 ;  /* 0x00000001ff107424 */ /* 0x000fe200078e00ff */
[----:B------:R-:W-:Y:S01]  /*39c0*/  PLOP3.LUT P4, PT, PT, PT, PT, 0x8, 0x80 ;  /* 0x000000000080781c */ /* 0x000fe20003f8e170 */
[----:B------:R-:W-:Y:S01]  /*39d0*/  IMAD.MOV.U32 R14, RZ, RZ, RZ ;  /* 0x000000ffff0e7224 */ /* 0x000fe200078e00ff */
[----:B------:R-:W-:Y:S01]  /*39e0*/  PRMT R15, RZ, 0x7610, R15 ;  /* 0x00007610ff0f7816 */ /* 0x000fe2000000000f */
[----:B------:R-:W-:Y:S01]  /*39f0*/  UMOV UR15, URZ ;  /* 0x000000ff000f7c82 */ /* 0x000fe20008000000 */
[----:B------:R-:W-:-:S09]  /*3a00*/  UMOV UR14, URZ ;  /* 0x000000ff000e7c82 */ /* 0x000fd20008000000 */
.L_x_50:
[----:B------:R-:W2:Y:S02]  /*3a10*/  LDC.64 R28, c[0x0][0x390] ;  /* 0x0000e400ff1c7b82 */ /* 0x000ea40000000a00 */
[----:B--2-4-:R-:W-:-:S05]  /*3a20*/  IMAD.WIDE R28, R23, 0xc, R28 ;  /* 0x0000000c171c7825 */ /* 0x014fca00078e021c */
[----:B------:R-:W2:Y:S02]  /*3a30*/  LDG.E R0, desc[UR50][R28.64+0x8] ;  /* 0x000008321c007981 */ /* 0x000ea4000c1e1900 */
[----:B--2---:R-:W-:Y:S01]  /*3a40*/  R2UR UR4, R0 ;  /* 0x00000000000472ca */ /* 0x004fe200000e0000 */
[----:B------:R-:W-:-:S14]  /*3a50*/  @P4 BRA `(.L_x_27) ;  /* 0x0000000400cc4947 */ /* 0x000fdc0003800000 */
[----:B------:R-:W2:Y:S01]  /*3a60*/  S2R R12, SR_LANEID ;  /* 0x00000000000c7919 */ /* 0x000ea20000000000 */
[----:B------:R-:W-:Y:S02]  /*3a70*/  ELECT P0, URZ, PT ;  /* 0x0000000000ff782f */ /* 0x000fe40003800000 */
[----:B------:R-:W-:Y:S01]  /*3a80*/  MOV R0, 0x400 ;  /* 0x0000040000007802 */ /* 0x000fe20000000f00 */
[----:B------:R-:W-:Y:S01]  /*3a90*/  BSSY.RECONVERGENT B0, `(.L_x_28) ;  /* 0x0000055000007945 */ /* 0x000fe20003800200 */
[----:B------:R-:W3:Y:S01]  /*3aa0*/  S2R R3, SR_CgaCtaId ;  /* 0x0000000000037919 */ /* 0x000ee20000008800 */
[----:B------:R-:W-:Y:S01]  /*3ab0*/  LOP3.LUT R13, R15, 0xffff, RZ, 0xc0, !PT ;  /* 0x0000ffff0f0d7812 */ /* 0x000fe200078ec0ff */
[----:B--2---:R-:W-:Y:S01]  /*3ac0*/  IMAD.SHL.U32 R12, R12, 0x4, RZ ;  /* 0x000000040c0c7824 */ /* 0x004fe200078e00ff */
[----:B---3--:R-:W-:-:S04]  /*3ad0*/  LEA R3, R3, R0, 0x18 ;  /* 0x0000000003037211 */ /* 0x008fc800078ec0ff */
[----:B------:R-:W-:Y:S02]  /*3ae0*/  IADD3 R0, PT, PT, R12, 0x500, R3 ;  /* 0x000005000c007810 */ /* 0x000fe40007ffe003 */
[----:B------:R-:W-:Y:S05]  /*3af0*/  @!P0 BRA `(.L_x_29) ;  /* 0x0000000400388947 */ /* 0x000fea0003800000 */
[----:B------:R-:W2:Y:S01]  /*3b00*/  LDC.64 R10, c[0x0][0x830] ;  /* 0x00020c00ff0a7b82 */ /* 0x000ea20000000a00 */
[----:B------:R-:W3:Y:S04]  /*3b10*/  LDG.E R18, desc[UR50][R28.64+0x4] ;  /* 0x000004321c127981 */ /* 0x000ee8000c1e1900 */
[----:B------:R-:W4:Y:S03]  /*3b20*/  LDG.E R9, desc[UR50][R28.64] ;  /* 0x000000321c097981 */ /* 0x000f26000c1e1900 */
[----:B------:R-:W5:Y:S08]  /*3b30*/  LDC.64 R6, c[0x0][0x840] ;  /* 0x00021000ff067b82 */ /* 0x000f700000000a00 */
[----:B------:R-:W1:Y:S01]  /*3b40*/  LDC.64 R4, c[0x0][0x828] ;  /* 0x00020a00ff047b82 */ /* 0x000e620000000a00 */
[----:B--2---:R-:W-:-:S07]  /*3b50*/  IMAD.WIDE R10, R23, 0x8, R10 ;  /* 0x00000008170a7825 */ /* 0x004fce00078e020a */
[----:B------:R-:W2:Y:S01]  /*3b60*/  LDC.64 R2, c[0x0][0x838] ;  /* 0x00020e00ff027b82 */ /* 0x000ea20000000a00 */
[----:B------:R-:W3:Y:S01]  /*3b70*/  LDG.E.64 R10, desc[UR50][R10.64] ;  /* 0x000000320a0a7981 */ /* 0x000ee2000c1e1b00 */
[----:B-----5:R-:W-:-:S06]  /*3b80*/  IMAD.WIDE R6, R23, 0x8, R6 ;  /* 0x0000000817067825 */ /* 0x020fcc00078e0206 */
[----:B------:R-:W5:Y:S01]  /*3b90*/  LDG.E.64 R6, desc[UR50][R6.64] ;  /* 0x0000003206067981 */ /* 0x000f62000c1e1b00 */
[----:B-1----:R-:W-:-:S06]  /*3ba0*/  IMAD.WIDE R24, R23, 0x8, R4 ;  /* 0x0000000817187825 */ /* 0x002fcc00078e0204 */
[----:B------:R-:W4:Y:S01]  /*3bb0*/  LDG.E.64 R24, desc[UR50][R24.64] ;  /* 0x0000003218187981 */ /* 0x000f22000c1e1b00 */
[----:B--2---:R-:W-:-:S06]  /*3bc0*/  IMAD.WIDE R20, R23, 0x8, R2 ;  /* 0x0000000817147825 */ /* 0x004fcc00078e0202 */
[----:B------:R-:W2:Y:S01]  /*3bd0*/  LDG.E.64 R20, desc[UR50][R20.64] ;  /* 0x0000003214147981 */ /* 0x000ea2000c1e1b00 */
[----:B------:R-:W1:Y:S01]  /*3be0*/  S2UR UR5, SR_CgaCtaId ;  /* 0x00000000000579c3 */ /* 0x000e620000008800 */
[----:B------:R-:W-:Y:S02]  /*3bf0*/  UMOV UR6, 0x400 ;  /* 0x0000040000067882 */ /* 0x000fe40000000000 */
[----:B-1----:R-:W-:-:S09]  /*3c00*/  ULEA UR5, UR5, UR6, 0x18 ;  /* 0x0000000605057291 */ /* 0x002fd2000f8ec0ff */
[----:B------:R-:W1:Y:S04]  /*3c10*/  LDS R5, [UR5+0x51c] ;  /* 0x00051c05ff057984 */ /* 0x000e680008000800 */
[----:B------:R-:W1:Y:S01]  /*3c20*/  LDS R4, [UR5+0x59c] ;  /* 0x00059c05ff047984 */ /* 0x000e620008000800 */
[----:B------:R-:W-:Y:S02]  /*3c30*/  UIADD3 UR7, UPT, UPT, UR5, 0x500, URZ ;  /* 0x0000050005077890 */ /* 0x000fe4000fffe0ff */
[----:B------:R-:W-:Y:S01]  /*3c40*/  UIADD3 UR6, UPT, UPT, UR5, 0x580, URZ ;  /* 0x0000058005067890 */ /* 0x000fe2000fffe0ff */
[----:B------:R-:W-:Y:S04]  /*3c50*/  STS [UR5+0x530], RZ ;  /* 0x000530ffff007988 */ /* 0x000fe80008000805 */
[----:B------:R-:W-:Y:S01]  /*3c60*/  STS [UR5+0x5b0], RZ ;  /* 0x0005b0ffff007988 */ /* 0x000fe20008000805 */
[----:B---3--:R-:W-:-:S04]  /*3c70*/  SHF.L.U64.HI R26, R10, 0x1, R11 ;  /* 0x000000010a1a7819 */ /* 0x008fc8000001020b */
[----:B------:R-:W-:Y:S02]  /*3c80*/  LOP3.LUT R26, R26, 0x1fffffff, RZ, 0xc0, !PT ;  /* 0x1fffffff1a1a7812 */ /* 0x000fe400078ec0ff */
[----:B-----5:R-:W-:-:S04]  /*3c90*/  SHF.L.U64.HI R17, R6, 0x1, R7 ;  /* 0x0000000106117819 */ /* 0x020fc80000010207 */
[----:B------:R-:W-:Y:S02]  /*3ca0*/  LOP3.LUT R17, R17, 0x1fffffff, RZ, 0xc0, !PT ;  /* 0x1fffffff11117812 */ /* 0x000fe400078ec0ff */
[----:B------:R-:W-:Y:S02]  /*3cb0*/  SHF.R.U32.HI R2, RZ, 0x4, R26 ;  /* 0x00000004ff027819 */ /* 0x000fe4000001161a */
[----:B------:R-:W-:Y:S02]  /*3cc0*/  SHF.R.U32.HI R3, RZ, 0x4, R17 ;  /* 0x00000004ff037819 */ /* 0x000fe40000011611 */
[----:B-1----:R-:W-:Y:S02]  /*3cd0*/  LOP3.LUT R2, R5, 0xf, R2, 0xb8, !PT ;  /* 0x0000000f05027812 */ /* 0x002fe400078eb802 */
[----:B------:R-:W-:-:S03]  /*3ce0*/  LOP3.LUT R11, R4, 0xf, R3, 0xb8, !PT ;  /* 0x0000000f040b7812 */ /* 0x000fc600078eb803 */
[----:B------:R-:W-:Y:S04]  /*3cf0*/  STS [UR5+0x51c], R2 ;  /* 0x00051c02ff007988 */ /* 0x000fe80008000805 */
[----:B------:R-:W-:Y:S04]  /*3d00*/  STS [UR5+0x59c], R11 ;  /* 0x00059c0bff007988 */ /* 0x000fe80008000805 */
[----:B------:R-:W1:Y:S04]  /*3d10*/  LDS R4, [UR5+0x51c] ;  /* 0x00051c05ff047984 */ /* 0x000e680008000800 */
[----:B------:R-:W3:Y:S01]  /*3d20*/  LDS R3, [UR5+0x59c] ;  /* 0x00059c05ff037984 */ /* 0x000ee20008000800 */
[----:B-1----:R-:W-:-:S02]  /*3d30*/  LOP3.LUT R7, R4, 0xf0, RZ, 0xb8, !PT ;  /* 0x000000f004077812 */ /* 0x002fc400078eb8ff */
[----:B---3--:R-:W-:-:S03]  /*3d40*/  LOP3.LUT R8, R3, 0xf0, RZ, 0xb8, !PT ;  /* 0x000000f003087812 */ /* 0x008fc600078eb8ff */
[----:B------:R-:W-:Y:S04]  /*3d50*/  STS [UR5+0x51c], R7 ;  /* 0x00051c07ff007988 */ /* 0x000fe80008000805 */
[----:B------:R-:W-:Y:S04]  /*3d60*/  STS [UR5+0x59c], R8 ;  /* 0x00059c08ff007988 */ /* 0x000fe80008000805 */
[----:B------:R-:W1:Y:S04]  /*3d70*/  LDS R5, [UR5+0x51c] ;  /* 0x00051c05ff057984 */ /* 0x000e680008000800 */
[----:B------:R-:W3:Y:S01]  /*3d80*/  LDS R3, [UR5+0x59c] ;  /* 0x00059c05ff037984 */ /* 0x000ee20008000800 */
[----:B------:R-:W-:-:S02]  /*3d90*/  IMAD.U32 R4, RZ, RZ, UR7 ;  /* 0x00000007ff047e24 */ /* 0x000fc4000f8e00ff */
[----:B------:R-:W-:-:S03]  /*3da0*/  IMAD.U32 R2, RZ, RZ, UR6 ;  /* 0x00000006ff027e24 */ /* 0x000fc6000f8e00ff */
[----:B------:R-:W-:Y:S02]  /*3db0*/  SHF.R.U64 R4, R4, 0x4, RZ ;  /* 0x0000000404047819 */ /* 0x000fe400000012ff */
[----:B------:R-:W-:Y:S02]  /*3dc0*/  SHF.R.U64 R2, R2, 0x4, RZ ;  /* 0x0000000402027819 */ /* 0x000fe400000012ff */
[----:B-1----:R-:W-:Y:S02]  /*3dd0*/  LOP3.LUT R5, R5, 0xf00, RZ, 0xb8, !PT ;  /* 0x00000f0005057812 */ /* 0x002fe400078eb8ff */
[----:B---3--:R-:W-:-:S03]  /*3de0*/  LOP3.LUT R3, R3, 0xf00, RZ, 0xb8, !PT ;  /* 0x00000f0003037812 */ /* 0x008fc600078eb8ff */
[----:B------:R1:W-:Y:S04]  /*3df0*/  STS.64 [UR5+0x518], R4 ;  /* 0x00051804ff007988 */ /* 0x0003e80008000a05 */
[----:B------:R-:W-:Y:S04]  /*3e00*/  STS.64 [UR5+0x598], R2 ;  /* 0x00059802ff007988 */ /* 0x000fe80008000a05 */
[----:B------:R-:W3:Y:S04]  /*3e10*/  LDS R22, [UR5+0x51c] ;  /* 0x00051c05ff167984 */ /* 0x000ee80008000800 */
[----:B------:R-:W5:Y:S01]  /*3e20*/  LDS R19, [UR5+0x59c] ;  /* 0x00059c05ff137984 */ /* 0x000f620008000800 */
[----:B------:R-:W-:Y:S01]  /*3e30*/  IMAD.SHL.U32 R10, R10, 0x2, RZ ;  /* 0x000000020a0a7824 */ /* 0x000fe200078e00ff */
[----:B------:R-:W-:Y:S01]  /*3e40*/  UIADD3 UR6, UPT, UPT, UR4, -0x1, URZ ;  /* 0xffffffff04067890 */ /* 0x000fe2000fffe0ff */
[----:B------:R-:W-:-:S03]  /*3e50*/  IMAD.SHL.U32 R23, R6, 0x2, RZ ;  /* 0x0000000206177824 */ /* 0x000fc600078e00ff */
[----:B------:R-:W-:Y:S02]  /*3e60*/  LOP3.LUT R7, R10, 0xfffffffe, RZ, 0xc0, !PT ;  /* 0xfffffffe0a077812 */ /* 0x000fe400078ec0ff */
[----:B------:R-:W-:Y:S01]  /*3e70*/  IMAD.U32 R8, RZ, RZ, UR6 ;  /* 0x00000006ff087e24 */ /* 0x000fe2000f8e00ff */
[----:B------:R-:W-:Y:S01]  /*3e80*/  STS [UR5+0x510], R4 ;  /* 0x00051004ff007988 */ /* 0x000fe20008000805 */
[----:B-1----:R-:W-:Y:S01]  /*3e90*/  VIADD R5, R18, 0xffffffff ;  /* 0xffffffff12057836 */ /* 0x002fe20000000000 */
[----:B------:R-:W-:Y:S02]  /*3ea0*/  LOP3.LUT R18, R23, 0xfffffffe, RZ, 0xc0, !PT ;  /* 0xfffffffe17127812 */ /* 0x000fe400078ec0ff */
[----:B------:R1:W-:Y:S01]  /*3eb0*/  STS [UR5+0x514], R4 ;  /* 0x00051404ff007988 */ /* 0x0003e20008000805 */
[----:B------:R-:W-:Y:S02]  /*3ec0*/  SHF.R.U64 R26, R7, 0x4, R26 ;  /* 0x00000004071a7819 */ /* 0x000fe4000000121a */
[----:B------:R-:W-:-:S02]  /*3ed0*/  CS2R R10, SRZ ;  /* 0x00000000000a7805 */ /* 0x000fc4000001ff00 */
[----:B------:R-:W-:Y:S01]  /*3ee0*/  CS2R R6, SRZ ;  /* 0x0000000000067805 */ /* 0x000fe2000001ff00 */
[----:B----4-:R-:W-:Y:S01]  /*3ef0*/  VIADD R9, R9, 0xffffffff ;  /* 0xffffffff09097836 */ /* 0x010fe20000000000 */
[----:B------:R-:W-:Y:S01]  /*3f00*/  SHF.R.U64 R18, R18, 0x4, R17 ;  /* 0x0000000412127819 */ /* 0x000fe20000001211 */
[----:B------:R4:W-:Y:S04]  /*3f10*/  STS [UR5+0x590], R2 ;  /* 0x00059002ff007988 */ /* 0x0009e80008000805 */
[----:B------:R4:W-:Y:S04]  /*3f20*/  STS [UR5+0x594], R2 ;  /* 0x00059402ff007988 */ /* 0x0009e80008000805 */
[----:B------:R4:W-:Y:S01]  /*3f30*/  STS.128 [UR5+0x520], R8 ;  /* 0x00052008ff007988 */ /* 0x0009e20008000c05 */
[----:B---3--:R-:W-:Y:S01]  /*3f40*/  LOP3.LUT R22, R22, 0xf000, RZ, 0xb8, !PT ;  /* 0x0000f00016167812 */ /* 0x008fe200078eb8ff */
[----:B-1----:R-:W-:Y:S01]  /*3f50*/  IMAD.MOV.U32 R4, RZ, RZ, R8 ;  /* 0x000000ffff047224 */ /* 0x002fe200078e0008 */
[----:B-----5:R-:W-:Y:S01]  /*3f60*/  LOP3.LUT R19, R19, 0xf000, RZ, 0xb8, !PT ;  /* 0x0000f00013137812 */ /* 0x020fe200078eb8ff */
[----:B------:R4:W-:Y:S04]  /*3f70*/  STS [UR5+0x50c], R26 ;  /* 0x00050c1aff007988 */ /* 0x0009e80008000805 */
[----:B------:R4:W-:Y:S04]  /*3f80*/  STS.128 [UR5+0x5a0], R4 ;  /* 0x0005a004ff007988 */ /* 0x0009e80008000c05 */
[----:B------:R4:W-:Y:S04]  /*3f90*/  STS.64 [UR5+0x500], R24 ;  /* 0x00050018ff007988 */ /* 0x0009e80008000a05 */
[----:B--2---:R4:W-:Y:S04]  /*3fa0*/  STS.64 [UR5+0x580], R20 ;  /* 0x00058014ff007988 */ /* 0x0049e80008000a05 */
[----:B------:R4:W-:Y:S04]  /*3fb0*/  STS [UR5+0x58c], R18 ;  /* 0x00058c12ff007988 */ /* 0x0009e80008000805 */
[----:B------:R4:W-:Y:S04]  /*3fc0*/  STS [UR5+0x51c], R22 ;  /* 0x00051c16ff007988 */ /* 0x0009e80008000805 */
[----:B------:R4:W-:Y:S02]  /*3fd0*/  STS [UR5+0x59c], R19 ;  /* 0x00059c13ff007988 */ /* 0x0009e40008000805 */
.L_x_29:
[----:B-1----:R-:W-:Y:S05]  /*3fe0*/  BSYNC.RECONVERGENT B0 ;  /* 0x0000000000007941 */ /* 0x002fea0003800200 */
.L_x_28:
[----:B------:R-:W-:Y:S01]  /*3ff0*/  NOP ;  /* 0x0000000000007918 */ /* 0x000fe20000000000 */
[----:B----4-:R1:W2:Y:S01]  /*4000*/  LDS R2, [R0] ;  /* 0x0000000000027984 */ /* 0x0102a20000000800 */
[----:B------:R-:W-:Y:S01]  /*4010*/  IMAD R13, R13, 0xba2f, RZ ;  /* 0x0000ba2f0d0d7824 */ /* 0x000fe200078e02ff */
[----:B------:R-:W-:Y:S01]  /*4020*/  ELECT P0, URZ, PT ;  /* 0x0000000000ff782f */ /* 0x000fe20003800000 */
[----:B------:R-:W-:Y:S01]  /*4030*/  BSSY.RECONVERGENT B0, `(.L_x_30) ;  /* 0x000000b000007945 */ /* 0x000fe20003800200 */
[----:B------:R1:W3:Y:S02]  /*4040*/  LDS R3, [R0+0x80] ;  /* 0x0000800000037984 */ /* 0x0002e40000000800 */
[----:B------:R-:W-:-:S04]  /*4050*/  SHF.R.U32.HI R4, RZ, 0x14, R13 ;  /* 0x00000014ff047819 */ /* 0x000fc8000001160d */
[----:B------:R-:W-:-:S05]  /*4060*/  PRMT R4, R4, 0x9910, RZ ;  /* 0x0000991004047816 */ /* 0x000fca00000000ff */
[----:B------:R-:W-:-:S04]  /*4070*/  IMAD R4, R4, 0x16, RZ ;  /* 0x0000001604047824 */ /* 0x000fc800078e02ff */
[----:B------:R-:W-:-:S05]  /*4080*/  IMAD.MOV R4, RZ, RZ, -R4 ;  /* 0x000000ffff047224 */ /* 0x000fca00078e0a04 */
[----:B------:R-:W-:-:S05]  /*4090*/  PRMT R4, R4, 0x7710, RZ ;  /* 0x0000771004047816 */ /* 0x000fca00000000ff */
[----:B------:R-:W-:Y:S01]  /*40a0*/  IMAD.IADD R4, R4, 0x1, R15 ;  /* 0x0000000104047824 */ /* 0x000fe200078e020f */
[----:B-1----:R-:W-:Y:S05]  /*40b0*/  @!P0 BRA `(.L_x_31) ;  /* 0x0000000000088947 */ /* 0x002fea0003800000 */
[----:B------:R0:W-:Y:S01]  /*40c0*/  UTMACMDFLUSH ;  /* 0x00000000000079b7 */ /* 0x0001e20000000000 */
[----:B------:R-:W-:-:S04]  /*40d0*/  DEPBAR.LE SB0, 0x0 ;  /* 0x000080000000791a */ /* 0x000fc80000000000 */
.L_x_31:
[----:B------:R-:W-:Y:S05]  /*40e0*/  BSYNC.RECONVERGENT B0 ;  /* 0x0000000000007941 */ /* 0x000fea0003800200 */
.L_x_30:
[----:B------:R-:W-:-:S13]  /*40f0*/  R2UR UR5, R4 ;  /* 0x00000000040572ca */ /* 0x000fda00000e0000 */
[----:B------:R-:W-:-:S04]  /*4100*/  ULOP3.LUT UR5, UR5, 0xffff, URZ, 0xc0, !UPT ;  /* 0x0000ffff05057892 */ /* 0x000fc8000f8ec0ff */
[----:B------:R-:W-:Y:S02]  /*4110*/  UIMAD.WIDE.U32 UR6, UR5, 0x80, UR38 ;  /* 0x00000080050678a5 */ /* 0x000fe4000f8e0026 */
[----:B------:R-:W-:-:S04]  /*4120*/  UIMAD.WIDE.U32 UR8, UR5, 0x80, UR34 ;  /* 0x00000080050878a5 */ /* 0x000fc8000f8e0022 */
[C---:B------:R-:W-:Y:S02]  /*4130*/  IADD3 R4, P3, PT, R12.reuse, UR6, RZ ;  /* 0x000000060c047c10 */ /* 0x040fe4000ff7e0ff */
[----:B------:R-:W-:-:S03]  /*4140*/  IADD3 R12, P0, PT, R12, UR8, RZ ;  /* 0x000000080c0c7c10 */ /* 0x000fc6000ff1e0ff */
[----:B------:R-:W-:Y:S02]  /*4150*/  IMAD.X R5, RZ, RZ, UR7, P3 ;  /* 0x00000007ff057e24 */ /* 0x000fe400098e06ff */
[----:B------:R-:W-:-:S03]  /*4160*/  IMAD.X R13, RZ, RZ, UR9, P0 ;  /* 0x00000009ff0d7e24 */ /* 0x000fc600080e06ff */
[----:B--2---:R2:W5:Y:S04]  /*4170*/  ATOMG.E.EXCH.STRONG.GPU PT, RZ, [R4], R2 ;  /* 0x0000000204ff73a8 */ /* 0x00456800041ee100 */
[----:B---3--:R2:W5:Y:S02]  /*4180*/  ATOMG.E.EXCH.STRONG.GPU PT, RZ, [R12], R3 ;  /* 0x000000030cff73a8 */ /* 0x00856400041ee100 */
.L_x_27:
[----:B------:R-:W-:Y:S01]  /*4190*/  LOP3.LUT R0, R15, 0xffff, RZ, 0xc0, !PT ;  /* 0x0000ffff0f007812 */ /* 0x000fe200078ec0ff */
[----:B------:R-:W3:Y:S01]  /*41a0*/  S2UR UR13, SR_CgaCtaId ;  /* 0x00000000000d79c3 */ /* 0x000ee20000008800 */
[----:B------:R-:W-:-:S03]  /*41b0*/  UMOV UR12, 0x400 ;  /* 0x00000400000c7882 */ /* 0x000fc60000000000 */
[----:B------:R-:W-:-:S05]  /*41c0*/  IMAD R0, R0, 0xba2f, RZ ;  /* 0x0000ba2f00007824 */ /* 0x000fca00078e02ff */
[----:B------:R-:W-:-:S04]  /*41d0*/  SHF.R.U32.HI R0, RZ, 0x14, R0 ;  /* 0x00000014ff007819 */ /* 0x000fc80000011600 */
[----:B------:R-:W-:-:S05]  /*41e0*/  PRMT R0, R0, 0x9910, RZ ;  /* 0x0000991000007816 */ /* 0x000fca00000000ff */
[----:B------:R-:W-:-:S04]  /*41f0*/  IMAD R0, R0, 0x16, RZ ;  /* 0x0000001600007824 */ /* 0x000fc800078e02ff */
[----:B------:R-:W-:Y:S01]  /*4200*/  IMAD.MOV R0, RZ, RZ, -R0 ;  /* 0x000000ffff007224 */ /* 0x000fe200078e0a00 */
[----:B---3--:R-:W-:-:S04]  /*4210*/  ULEA UR12, UR13, UR12, 0x18 ;  /* 0x0000000c0d0c7291 */ /* 0x008fc8000f8ec0ff */
[----:B------:R-:W-:Y:S01]  /*4220*/  PRMT R0, R0, 0x7710, RZ ;  /* 0x0000771000007816 */ /* 0x000fe200000000ff */
[----:B-1----:R-:W-:-:S04]  /*4230*/  ULEA UR5, UR14, UR12, 0x3 ;  /* 0x0000000c0e057291 */ /* 0x002fc8000f8e18ff */
[----:B------:R-:W-:-:S05]  /*4240*/  IMAD.IADD R0, R0, 0x1, R15 ;  /* 0x0000000100007824 */ /* 0x000fca00078e020f */
[----:B------:R-:W-:Y:S02]  /*4250*/  R2UR UR20, R0 ;  /* 0x00000000001472ca */ /* 0x000fe400000e0000 */
[----:B------:R-:W-:-:S11]  /*4260*/  SHF.L.U32 R0, R16, 0x1f, RZ ;  /* 0x0000001f10007819 */ /* 0x000fd600000006ff */
[----:B------:R-:W-:-:S04]  /*4270*/  ULOP3.LUT UR20, UR20, 0xffff, URZ, 0xc0, !UPT ;  /* 0x0000ffff14147892 */ /* 0x000fc8000f8ec0ff */
[----:B------:R-:W-:Y:S02]  /*4280*/  UIMAD.WIDE.U32 UR22, UR20, 0x80, UR38 ;  /* 0x00000080141678a5 */ /* 0x000fe4000f8e0026 */
[----:B------:R-:W-:Y:S01]  /*4290*/  UIMAD.WIDE.U32 UR20, UR20, 0x80, UR34 ;  /* 0x00000080141478a5 */ /* 0x000fe2000f8e0022 */
[----:B------:R-:W-:Y:S11]  /*42a0*/  @P4 BRA `(.L_x_32) ;  /* 0x00000000001c4947 */ /* 0x000ff60003800000 */
[----:B------:R-:W-:-:S04]  /*42b0*/  DEPBAR {5,4,3,2,1,0} ;  /* 0x0000003f0000791a */ /* 0x000fc80000000000 */
[----:B------:R-:W1:Y:S02]  /*42c0*/  CCTL.E.C.LDCU.IV.DEEP [UR22] ;  /* 0x0000000016007540 */ /* 0x000e640009c08000 */
[----:B-1----:R1:W-:Y:S01]  /*42d0*/  UTMACCTL.IV [UR22] ;  /* 0x00000000160079b9 */ /* 0x0023e20008000000 */
[----:B------:R-:W-:-:S04]  /*42e0*/  DEPBAR {5,4,3,2,1,0} ;  /* 0x0000003f0000791a */ /* 0x000fc80000000000 */
[----:B------:R-:W3:Y:S02]  /*42f0*/  CCTL.E.C.LDCU.IV.DEEP [UR20] ;  /* 0x0000000014007540 */ /* 0x000ee40009c08000 */
[----:B---3--:R1:W-:Y:S01]  /*4300*/  UTMACCTL.IV [UR20] ;  /* 0x00000000140079b9 */ /* 0x0083e20008000000 */
[----:B------:R-:W-:Y:S01]  /*4310*/  NOP ;  /* 0x0000000000007918 */ /* 0x000fe20000000000 */
.L_x_32:
[----:B------:R-:W-:Y:S01]  /*4320*/  UIADD3 UR6, UPT, UPT, UR4, 0x3f, URZ ;  /* 0x0000003f04067890 */ /* 0x000fe2000fffe0ff */
[----:B-----5:R3:W4:Y:S01]  /*4330*/  SYNCS.PHASECHK.TRANS64.TRYWAIT P0, [UR5+0x60], R0 ;  /* 0x00006000ff0075a7 */ /* 0x0207220008001105 */
[----:B------:R-:W-:Y:S02]  /*4340*/  ULEA.HI UR11, UR18, UR18, URZ, 0x1 ;  /* 0x00000012120b7291 */ /* 0x000fe4000f8f08ff */
[----:B------:R-:W-:Y:S02]  /*4350*/  USHF.R.S32.HI UR5, URZ, 0x1f, UR6 ;  /* 0x0000001fff057899 */ /* 0x000fe40008011406 */
[----:B------:R-:W-:Y:S02]  /*4360*/  UIADD3 UR4, UPT, UPT, UR4, 0x7e, URZ ;  /* 0x0000007e04047890 */ /* 0x000fe4000fffe0ff */
[----:B------:R-:W-:Y:S02]  /*4370*/  ULEA.HI UR5, UR5, UR6, URZ, 0x6 ;  /* 0x0000000605057291 */ /* 0x000fe4000f8f30ff */
[----:B------:R-:W-:-:S02]  /*4380*/  ULEA UR7, UR19, UR16, 0x7 ;  /* 0x0000001013077291 */ /* 0x000fc4000f8e38ff */
[----:B------:R-:W-:Y:S02]  /*4390*/  USHF.R.S32.HI UR18, URZ, 0x6, UR5 ;  /* 0x00000006ff127899 */ /* 0x000fe40008011405 */
[----:B------:R-:W-:Y:S02]  /*43a0*/  USHF.L.U32 UR11, UR11, 0x6, URZ ;  /* 0x000000060b0b7899 */ /* 0x000fe400080006ff */
[----:B------:R-:W-:Y:S02]  /*43b0*/  UISETP.LT.U32.AND UP0, UPT, UR18, 0xc, UPT ;  /* 0x0000000c1200788c */ /* 0x000fe4000bf01070 */
[----:B------:R-:W-:Y:S02]  /*43c0*/  ULOP3.LUT UR11, UR16, 0xffffff80, UR11, 0xf8, !UPT ;  /* 0xffffff80100b7892 */ /* 0x000fe4000f8ef80b */
[----:B------:R-:W-:Y:S02]  /*43d0*/  USEL UR19, UR18, 0xc, UP0 ;  /* 0x0000000c12137887 */ /* 0x000fe40008000000 */
[----:B------:R-:W-:Y:S01]  /*43e0*/  UISETP.GE.U32.AND UP0, UPT, UR4, 0x7f, UPT ;  /* 0x0000007f0400788c */ /* 0x000fe2000bf06070 */
[----:B------:R-:W-:-:S08]  /*43f0*/  UMOV UR17, URZ ;  /* 0x000000ff00117c82 */ /* 0x000fd00008000000 */
[----:B---3--:R-:W-:Y:S05]  /*4400*/  BRA.U !UP0, `(.L_x_33) ;  /* 0x0000000108a87547 */ /* 0x008fea000b800000 */
[----:B------:R-:W-:Y:S01]  /*4410*/  UIADD3 UR24, UPT, UPT, -UR19, URZ, URZ ;  /* 0x000000ff13187290 */ /* 0x000fe2000fffe1ff */
[----:B------:R-:W-:Y:S01]  /*4420*/  UMOV UR25, UR14 ;  /* 0x0000000e00197c82 */ /* 0x000fe20008000000 */
[----:B------:R-:W-:-:S10]  /*4430*/  UMOV UR10, URZ ;  /* 0x000000ff000a7c82 */ /* 0x000fd40008000000 */
.L_x_39:
[----:B------:R-:W-:Y:S01]  /*4440*/  UIADD3 UR24, UPT, UPT, UR24, 0x1, URZ ;  /* 0x0000000118187890 */ /* 0x000fe2000fffe0ff */
[----:B--23--:R-:W-:Y:S01]  /*4450*/  @P2 MOV R2, 0x8000 ;  /* 0x0000800000022802 */ /* 0x00cfe20000000f00 */
[----:B------:R-:W-:Y:S02]  /*4460*/  ULEA UR9, UR25, UR12, 0x3 ;  /* 0x0000000c19097291 */ /* 0x000fe4000f8e18ff */
[----:B------:R-:W-:Y:S01]  /*4470*/  UISETP.NE.AND UP0, UPT, UR24, URZ, UPT ;  /* 0x000000ff1800728c */ /* 0x000fe2000bf05270 */
[----:B-1--4-:R-:W-:Y:S10]  /*4480*/  @P0 BRA `(.L_x_34) ;  /* 0x00000000000c0947 */ /* 0x012ff40003800000 */
[----:B------:R-:W-:-:S04]  /*4490*/  SHF.L.U32 R3, R16, 0x1f, RZ ;  /* 0x0000001f10037819 */ /* 0x000fc800000006ff */
[----:B------:R-:W2:Y:S02]  /*44a0*/  SYNCS.PHASECHK.TRANS64.TRYWAIT P0, [UR9+0x60], R3 ;  /* 0x00006003ff0075a7 */ /* 0x000ea40008001109 */
[----:B--2---:R-:W-:Y:S05]  /*44b0*/  @!P0 BRA `(.L_x_35) ;  /* 0x000000c800408947 */ /* 0x004fea0003800000 */
.L_x_34:
[----:B------:R3:W-:Y:S01]  /*44c0*/  @P2 SYNCS.ARRIVE.TRANS64 RZ, [UR9], R2 ;  /* 0x00000002ffff29a7 */ /* 0x0007e20008000009 */
[----:B------:R-:W-:-:S04]  /*44d0*/  ULOP3.LUT UR4, UR29, 0x2, URZ, 0xfc, !UPT ;  /* 0x000000021d047892 */ /* 0x000fc8000f8efcff */
[----:B------:R-:W-:-:S09]  /*44e0*/  UISETP.NE.AND UP1, UPT, UR4, 0x2, UPT ;  /* 0x000000020400788c */ /* 0x000fd2000bf25270 */
[----:B------:R-:W-:Y:S05]  /*44f0*/  BRA.U UP1, `(.L_x_36) ;  /* 0x0000000101047547 */ /* 0x000fea000b800000 */
[----:B-1----:R-:W-:Y:S05]  /*4500*/  BPT.TRAP 0x1 ;  /* 0x000000040000795c */ /* 0x002fea0000300000 */
.L_x_36:
[----:B------:R-:W-:Y:S04]  /*4510*/  BSSY.RECONVERGENT B0, `(.L_x_37) ;  /* 0x0000003000007945 */ /* 0x000fe80003800200 */
[----:B------:R-:W-:Y:S05]  /*4520*/  @!P1 BRA `(.L_x_38) ;  /* 0x0000000000049947 */ /* 0x000fea0003800000 */
[----:B-1----:R-:W-:Y:S05]  /*4530*/  BPT.TRAP 0x1 ;  /* 0x000000040000795c */ /* 0x002fea0000300000 */
.L_x_38:
[----:B-1----:R-:W-:Y:S05]  /*4540*/  BSYNC.RECONVERGENT B0 ;  /* 0x0000000000007941 */ /* 0x002fea0003800200 */
.L_x_37:
[----:B------:R-:W-:Y:S02]  /*4550*/  UIADD3 UR14, UPT, UPT, UR25, 0x1, URZ ;  /* 0x00000001190e7890 */ /* 0x000fe4000fffe0ff */
[----:B------:R-:W-:Y:S02]  /*4560*/  ULOP3.LUT UR9, UR9, 0xfefffff8, URZ, 0xc0, !UPT ;  /* 0xfefffff809097892 */ /* 0x000fe4000f8ec0ff */
[----:B------:R-:W-:Y:S01]  /*4570*/  UISETP.NE.AND UP1, UPT, UR14, 0xc, UPT ;  /* 0x0000000c0e00788c */ /* 0x000fe2000bf25270 */
[----:B------:R-:W-:Y:S01]  /*4580*/  UMOV UR26, 0x0 ;  /* 0x00000000001a7882 */ /* 0x000fe20000000000 */
[----:B------:R-:W-:Y:S02]  /*4590*/  UMOV UR27, 0x10000000 ;  /* 0x10000000001b7882 */ /* 0x000fe40000000000 */
[----:B------:R-:W-:Y:S02]  /*45a0*/  USEL UR5, URZ, 0x1, UP1 ;  /* 0x00000001ff057887 */ /* 0x000fe40008800000 */
[----:B------:R-:W-:Y:S01]  /*45b0*/  USEL UR14, UR14, URZ, UP1 ;  /* 0x000000ff0e0e7287 */ /* 0x000fe20008800000 */
[----:B------:R-:W-:Y:S01]  /*45c0*/  UMOV UR6, UR10 ;  /* 0x0000000a00067c82 */ /* 0x000fe20008000000 */
[----:B------:R-:W-:-:S02]  /*45d0*/  UMOV UR17, UR19 ;  /* 0x0000001300117c82 */ /* 0x000fc40008000000 */
[----:B------:R-:W-:Y:S01]  /*45e0*/  ULEA UR4, UR14, UR12, 0x3 ;  /* 0x0000000c0e047291 */ /* 0x000fe2000f8e18ff */
[----:B------:R-:W-:Y:S01]  /*45f0*/  LOP3.LUT R16, R16, UR5, RZ, 0x3c, !PT ;  /* 0x0000000510107c12 */ /* 0x000fe2000f8e3cff */
[----:B------:R-:W-:-:S03]  /*4600*/  UMOV UR5, UR9 ;  /* 0x0000000900057c82 */ /* 0x000fc60008000000 */
[----:B--2---:R-:W-:-:S04]  /*4610*/  SHF.L.U32 R0, R16, 0x1f, RZ ;  /* 0x0000001f10007819 */ /* 0x004fc800000006ff */
[----:B------:R1:W2:Y:S01]  /*4620*/  SYNCS.PHASECHK.TRANS64.TRYWAIT P0, [UR4+0x60], R0 ;  /* 0x00006000ff0075a7 */ /* 0x0002a20008001104 */
[----:B------:R-:W-:-:S03]  /*4630*/  ULEA UR4, UR25, UR12, 0xd ;  /* 0x0000000c19047291 */ /* 0x000fc6000f8e68ff */
[----:B------:R-:W-:Y:S01]  /*4640*/  UMOV UR25, UR14 ;  /* 0x0000000e00197c82 */ /* 0x000fe20008000000 */
[----:B------:R-:W-:Y:S02]  /*4650*/  UIADD3 UR8, UPT, UPT, UR4, 0x5400, URZ ;  /* 0x0000540004087890 */ /* 0x000fe4000fffe0ff */
[----:B------:R-:W-:-:S07]  /*4660*/  UIADD3 UR4, UPT, UPT, UR4, 0x1d400, URZ ;  /* 0x0001d40004047890 */ /* 0x000fce000fffe0ff */
[----:B------:R4:W-:Y:S02]  /*4670*/  UTMALDG.2D.2CTA [UR8], [UR22], desc[UR26] ;  /* 0x00001a08160075b4 */ /* 0x0009e40008209000 */
[----:B------:R1:W-:Y:S01]  /*4680*/  UTMALDG.2D.2CTA [UR4], [UR20], desc[UR26] ;  /* 0x00001a04140075b4 */ /* 0x0003e20008209000 */
[----:B----4-:R-:W-:Y:S01]  /*4690*/  UIADD3 UR10, UPT, UPT, UR10, 0x40, URZ ;  /* 0x000000400a0a7890 */ /* 0x010fe2000fffe0ff */
[----:B------:R-:W-:Y:S11]  /*46a0*/  BRA.U UP0, `(.L_x_39) ;  /* 0xfffffffd00647547 */ /* 0x000ff6000b83ffff */
.L_x_33:
[----:B-1----:R-:W-:Y:S01]  /*46b0*/  ULEA UR4, UR14, UR12, 0x3 ;  /* 0x0000000c0e047291 */ /* 0x002fe2000f8e18ff */
[----:B------:R-:W-:Y:S01]  /*46c0*/  SHF.L.U32 R0, R16, 0x1f, RZ ;  /* 0x0000001f10007819 */ /* 0x000fe200000006ff */
[----:B------:R-:W-:Y:S01]  /*46d0*/  @!P4 SYNCS.ARRIVE.TRANS64.A1T0 RZ, [UR12+0x108], RZ ;  /* 0x000108ffffffc9a7 */ /* 0x000fe2000810000c */
[----:B------:R-:W-:-:S06]  /*46e0*/  UISETP.GT.AND UP0, UPT, UR18, UR19, UPT ;  /* 0x000000131200728c */ /* 0x000fcc000bf04270 */
[----:B--2-4-:R1:W2:Y:S03]  /*46f0*/  SYNCS.PHASECHK.TRANS64.TRYWAIT P0, [UR4+0x60], R0 ;  /* 0x00006000ff0075a7 */ /* 0x0142a60008001104 */
[----:B------:R-:W-:Y:S05]  /*4700*/  BRA.U !UP0, `(.L_x_40) ;  /* 0x0000000108a07547 */ /* 0x000fea000b800000 */
[----:B------:R-:W-:-:S03]  /*4710*/  UIADD3 UR18, UPT, UPT, -UR19, UR17, UR18 ;  /* 0x0000001113127290 */ /* 0x000fc6000fffe112 */
[----:B------:R-:W-:-:S09]  /*4720*/  UMOV UR19, UR14 ;  /* 0x0000000e00137c82 */ /* 0x000fd20008000000 */
.L_x_46:
[----:B----4-:R-:W-:Y:S01]  /*4730*/  ULEA UR9, UR19, UR12, 0x3 ;  /* 0x0000000c13097291 */ /* 0x010fe2000f8e18ff */
[----:B--23--:R-:W-:Y:S01]  /*4740*/  @P2 MOV R2, 0x8000 ;  /* 0x0000800000022802 */ /* 0x00cfe20000000f00 */
[----:B-12---:R-:W-:Y:S10]  /*4750*/  @P0 BRA `(.L_x_41) ;  /* 0x00000000000c0947 */ /* 0x006ff40003800000 */
[----:B------:R-:W-:-:S04]  /*4760*/  SHF.L.U32 R3, R16, 0x1f, RZ ;  /* 0x0000001f10037819 */ /* 0x000fc800000006ff */
[----:B------:R-:W2:Y:S02]  /*4770*/  SYNCS.PHASECHK.TRANS64.TRYWAIT P0, [UR9+0x60], R3 ;  /* 0x00006003ff0075a7 */ /* 0x000ea40008001109 */
[----:B--2---:R-:W-:Y:S05]  /*4780*/  @!P0 BRA `(.L_x_42) ;  /* 0x000000c400a48947 */ /* 0x004fea0003800000 */
.L_x_41:
[----:B------:R2:W-:Y:S01]  /*4790*/  @P2 SYNCS.ARRIVE.TRANS64 RZ, [UR9], R2 ;  /* 0x00000002ffff29a7 */ /* 0x0005e20008000009 */
[----:B------:R-:W-:-:S04]  /*47a0*/  ULOP3.LUT UR4, UR29, 0x2, URZ, 0xfc, !UPT ;  /* 0x000000021d047892 */ /* 0x000fc8000f8efcff */
[----:B------:R-:W-:-:S09]  /*47b0*/  UISETP.NE.AND UP0, UPT, UR4, 0x2, UPT ;  /* 0x000000020400788c */ /* 0x000fd2000bf05270 */
[----:B------:R-:W-:Y:S05]  /*47c0*/  BRA.U UP0, `(.L_x_43) ;  /* 0x0000000100047547 */ /* 0x000fea000b800000 */
[----:B------:R-:W-:Y:S05]  /*47d0*/  BPT.TRAP 0x1 ;  /* 0x000000040000795c */ /* 0x000fea0000300000 */
.L_x_43:
[----:B------:R-:W-:Y:S04]  /*47e0*/  BSSY.RECONVERGENT B0, `(.L_x_44) ;  /* 0x0000003000007945 */ /* 0x000fe80003800200 */
[----:B------:R-:W-:Y:S05]  /*47f0*/  @!P1 BRA `(.L_x_45) ;  /* 0x0000000000049947 */ /* 0x000fea0003800000 */
[----:B------:R-:W-:Y:S05]  /*4800*/  BPT.TRAP 0x1 ;  /* 0x000000040000795c */ /* 0x000fea0000300000 */
.L_x_45:
[----:B------:R-:W-:Y:S05]  /*4810*/  BSYNC.RECONVERGENT B0 ;  /* 0x0000000000007941 */ /* 0x000fea0003800200 */
.L_x_44:
[----:B------:R-:W-:Y:S02]  /*4820*/  UIADD3 UR14, UPT, UPT, UR19, 0x1, URZ ;  /* 0x00000001130e7890 */ /* 0x000fe4000fffe0ff */
[----:B------:R-:W-:Y:S02]  /*4830*/  USHF.L.U32 UR10, UR17, 0x6, URZ ;  /* 0x00000006110a7899 */ /* 0x000fe400080006ff */
[----:B------:R-:W-:Y:S02]  /*4840*/  UISETP.NE.AND UP0, UPT, UR14, 0xc, UPT ;  /* 0x0000000c0e00788c */ /* 0x000fe4000bf05270 */
[----:B------:R-:W-:Y:S02]  /*4850*/  ULOP3.LUT UR9, UR9, 0xfefffff8, URZ, 0xc0, !UPT ;  /* 0xfefffff809097892 */ /* 0x000fe4000f8ec0ff */
[----:B------:R-:W-:Y:S02]  /*4860*/  USEL UR5, URZ, 0x1, UP0 ;  /* 0x00000001ff057887 */ /* 0x000fe40008000000 */
[----:B------:R-:W-:Y:S01]  /*4870*/  USEL UR14, UR14, URZ, UP0 ;  /* 0x000000ff0e0e7287 */ /* 0x000fe20008000000 */
[----:B------:R-:W-:Y:S01]  /*4880*/  UMOV UR24, 0x0 ;  /* 0x0000000000187882 */ /* 0x000fe20000000000 */
[----:B------:R-:W-:-:S02]  /*4890*/  UMOV UR25, 0x10000000 ;  /* 0x1000000000197882 */ /* 0x000fc40000000000 */
[----:B------:R-:W-:Y:S01]  /*48a0*/  ULEA UR4, UR14, UR12, 0x3 ;  /* 0x0000000c0e047291 */ /* 0x000fe2000f8e18ff */
[----:B------:R-:W-:Y:S01]  /*48b0*/  LOP3.LUT R16, R16, UR5, RZ, 0x3c, !PT ;  /* 0x0000000510107c12 */ /* 0x000fe2000f8e3cff */
[----:B------:R-:W-:Y:S01]  /*48c0*/  UMOV UR5, UR9 ;  /* 0x0000000900057c82 */ /* 0x000fe20008000000 */
[----:B------:R-:W-:Y:S01]  /*48d0*/  UMOV UR6, UR10 ;  /* 0x0000000a00067c82 */ /* 0x000fe20008000000 */
[----:B------:R-:W-:Y:S01]  /*48e0*/  UIADD3 UR17, UPT, UPT, UR17, 0x1, URZ ;  /* 0x0000000111117890 */ /* 0x000fe2000fffe0ff */
[----:B-1----:R-:W-:-:S03]  /*48f0*/  SHF.L.U32 R0, R16, 0x1f, RZ ;  /* 0x0000001f10007819 */ /* 0x002fc600000006ff */
[----:B------:R-:W-:Y:S01]  /*4900*/  UISETP.NE.AND UP0, UPT, UR17, UR18, UPT ;  /* 0x000000121100728c */ /* 0x000fe2000bf05270 */
[----:B------:R4:W1:Y:S01]  /*4910*/  SYNCS.PHASECHK.TRANS64.TRYWAIT P0, [UR4+0x60], R0 ;  /* 0x00006000ff0075a7 */ /* 0x0008620008001104 */
[----:B------:R-:W-:-:S03]  /*4920*/  ULEA UR4, UR19, UR12, 0xd ;  /* 0x0000000c13047291 */ /* 0x000fc6000f8e68ff */
[----:B------:R-:W-:Y:S01]  /*4930*/  UMOV UR19, UR14 ;  /* 0x0000000e00137c82 */ /* 0x000fe20008000000 */
[----:B------:R-:W-:Y:S02]  /*4940*/  UIADD3 UR8, UPT, UPT, UR4, 0x5400, URZ ;  /* 0x0000540004087890 */ /* 0x000fe4000fffe0ff */
[----:B------:R-:W-:-:S07]  /*4950*/  UIADD3 UR4, UPT, UPT, UR4, 0x1d400, URZ ;  /* 0x0001d40004047890 */ /* 0x000fce000fffe0ff */
[----:B------:R4:W-:Y:S02]  /*4960*/  UTMALDG.2D.2CTA [UR8], [UR22], desc[UR24] ;  /* 0x00001808160075b4 */ /* 0x0009e40008209000 */
[----:B------:R4:W-:Y:S01]  /*4970*/  UTMALDG.2D.2CTA [UR4], [UR20], desc[UR24] ;  /* 0x00001804140075b4 */ /* 0x0009e20008209000 */
[----:B------:R-:W-:Y:S05]  /*4980*/  BRA.U UP0, `(.L_x_46) ;  /* 0xfffffffd00687547 */ /* 0x000fea000b83ffff */
.L_x_40:
[----:B------:R-:W-:Y:S01]  /*4990*/  UISETP.NE.AND UP0, UPT, UR37, 0x8, UPT ;  /* 0x000000082500788c */ /* 0x000fe2000bf05270 */
[----:B------:R-:W-:-:S08]  /*49a0*/  NOP ;  /* 0x0000000000007918 */ /* 0x000fd00000000000 */
[----:B------:R-:W-:Y:S05]  /*49b0*/  BRA.U UP0, `(.L_x_47) ;  /* 0x0000000100047547 */ /* 0x000fea000b800000 */
[----:B----4-:R-:W-:Y:S05]  /*49c0*/  BPT.TRAP 0x1 ;  /* 0x000000040000795c */ /* 0x010fea0000300000 */
.L_x_47:
[----:B----4-:R-:W-:Y:S01]  /*49d0*/  ULEA UR4, UR15, UR12, 0x3 ;  /* 0x0000000c0f047291 */ /* 0x010fe2000f8e18ff */
[----:B------:R-:W-:-:S08]  /*49e0*/  SHF.L.U32 R3, R14, 0x1f, RZ ;  /* 0x0000001f0e037819 */ /* 0x000fd000000006ff */
[----:B-12---:R-:W1:Y:S02]  /*49f0*/  SYNCS.PHASECHK.TRANS64.TRYWAIT P0, [UR4+0x1f0], R3 ;  /* 0x0001f003ff0075a7 */ /* 0x006e640008001104 */
[----:B-1----:R-:W-:Y:S05]  /*4a00*/  @!P0 BRA `(.L_x_48) ;  /* 0x000000c4001c8947 */ /* 0x002fea0003800000 */
.L_x_251:
[----:B------:R-:W-:-:S09]  /*4a10*/  UIMAD UR5, UR15, 0x14, UR36 ;  /* 0x000000140f0578a4 */ /* 0x000fd2000f8e0224 */
[----:B-1----:R-:W1:Y:S04]  /*4a20*/  LDS R3, [UR5] ;  /* 0x00000005ff037984 */ /* 0x002e680008000800 */
[----:B---3--:R-:W2:Y:S04]  /*4a30*/  LDS R2, [UR5+0x4] ;  /* 0x00000405ff027984 */ /* 0x008ea80008000800 */
[----:B------:R-:W3:Y:S04]  /*4a40*/  LDS.U16 R15, [UR5+0x12] ;  /* 0x00001205ff0f7984 */ /* 0x000ee80008000400 */
[----:B------:R-:W4:Y:S04]  /*4a50*/  LDS R23, [UR5+0x8] ;  /* 0x00000805ff177984 */ /* 0x000f280008000800 */
[----:B------:R-:W3:Y:S01]  /*4a60*/  LDS R0, [UR5+0xc] ;  /* 0x00000c05ff007984 */ /* 0x000ee20008000800 */
[----:B------:R-:W-:Y:S01]  /*4a70*/  @!PT LDS RZ, [RZ] ;  /* 0x00000000fffff984 */ /* 0x000fe20000000800 */
[----:B------:R-:W-:Y:S01]  /*4a80*/  @!PT LDS RZ, [RZ] ;  /* 0x00000000fffff984 */ /* 0x000fe20000000800 */
[----:B------:R-:W-:Y:S01]  /*4a90*/  @!PT LDS RZ, [RZ] ;  /* 0x00000000fffff984 */ /* 0x000fe20000000800 */
[----:B------:R-:W-:Y:S01]  /*4aa0*/  @!PT LDS RZ, [RZ] ;  /* 0x00000000fffff984 */ /* 0x000fe20000000800 */
[----:B------:R5:W-:Y:S06]  /*4ab0*/  MEMBAR.ALL.CTA ;  /* 0x0000000000007992 */ /* 0x000bec0000008000 */
[----:B-----5:R-:W3:Y:S01]  /*4ac0*/  FENCE.VIEW.ASYNC.S ;  /* 0x00000000000073c6 */ /* 0x020ee20000000000 */
[----:B-1----:R-:W-:-:S02]  /*4ad0*/  R2UR UR18, R3 ;  /* 0x00000000031272ca */ /* 0x002fc400000e0000 */
[----:B--2---:R-:W-:Y:S01]  /*4ae0*/  R2UR UR19, R2 ;  /* 0x00000000021372ca */ /* 0x004fe200000e0000 */
[----:B------:R-:W-:-:S14]  /*4af0*/  BRA.U UP0, `(.L_x_49) ;  /* 0x0000000100047547 */ /* 0x000fdc000b800000 */
[----:B------:R-:W-:Y:S05]  /*4b00*/  BPT.TRAP 0x1 ;  /* 0x000000040000795c */ /* 0x000fea0000300000 */
.L_x_49:
[----:B------:R-:W-:Y:S01]  /*4b10*/  UIADD3 UR4, UPT, UPT, UR4, 0x230, URZ ;  /* 0x0000023004047890 */ /* 0x000fe2000fffe0ff */
[----:B---3--:R-:W-:Y:S01]  /*4b20*/  ISETP.NE.AND P0, PT, R0, RZ, PT ;  /* 0x000000ff0000720c */ /* 0x008fe20003f05270 */
[----:B------:R-:W-:Y:S01]  /*4b30*/  UIADD3 UR15, UPT, UPT, UR15, 0x1, URZ ;  /* 0x000000010f0f7890 */ /* 0x000fe2000fffe0ff */
[----:B------:R-:W-:Y:S01]  /*4b40*/  PLOP3.LUT P4, PT, PT, PT, PT, 0x80, 0x8 ;  /* 0x000000000008781c */ /* 0x000fe20003f8f070 */
[----:B------:R-:W-:Y:S02]  /*4b50*/  UPRMT UR4, UR13, 0x654, UR4 ;  /* 0x000006540d047896 */ /* 0x000fe40008000004 */
[----:B------:R-:W-:-:S04]  /*4b60*/  UISETP.NE.AND UP0, UPT, UR15, 0x8, UPT ;  /* 0x000000080f00788c */ /* 0x000fc8000bf05270 */
[----:B------:R-:W-:-:S03]  /*4b70*/  USEL UR15, UR15, URZ, UP0 ;  /* 0x000000ff0f0f7287 */ /* 0x000fc60008000000 */
[----:B------:R-:W-:Y:S01]  /*4b80*/  SYNCS.ARRIVE.TRANS64.RED.A1T0 RZ, [UR4], RZ ;  /* 0x000000ffffff79a7 */ /* 0x000fe20008100404 */
[----:B------:R-:W-:-:S06]  /*4b90*/  USEL UR4, URZ, 0x1, UP0 ;  /* 0x00000001ff047887 */ /* 0x000fcc0008000000 */
[----:B------:R-:W-:Y:S01]  /*4ba0*/  LOP3.LUT R14, R14, UR4, RZ, 0x3c, !PT ;  /* 0x000000040e0e7c12 */ /* 0x000fe2000f8e3cff */
[----:B------:R-:W-:Y:S06]  /*4bb0*/  @P0 BRA `(.L_x_50) ;  /* 0xffffffec00940947 */ /* 0x000fec000383ffff */
[----:B------:R-:W-:Y:S01]  /*4bc0*/  UIADD3 UR12, UPT, UPT, UR12, 0x60, URZ ;  /* 0x000000600c0c7890 */ /* 0x000fe2000fffe0ff */
[----:B------:R-:W-:-:S03]  /*4bd0*/  SHF.L.U32 R3, R16, 0x1f, RZ ;  /* 0x0000001f10037819 */ /* 0x000fc600000006ff */
[----:B------:R-:W-:-:S09]  /*4be0*/  ULEA UR4, UR14, UR12, 0x3 ;  /* 0x0000000c0e047291 */ /* 0x000fd2000f8e18ff */
[----:B------:R-:W1:Y:S02]  /*4bf0*/  SYNCS.PHASECHK.TRANS64.TRYWAIT P0, [UR4], R3 ;  /* 0x00000003ff0075a7 */ /* 0x000e640008001104 */
[----:B-1----:R-:W-:Y:S05]  /*4c00*/  @!P0 BRA `(.L_x_51) ;  /* 0x000000c000b48947 */ /* 0x002fea0003800000 */
.L_x_253:
[----:B------:R-:W-:-:S04]  /*4c10*/  UIADD3 UR5, UPT, UPT, UR14, 0x1, URZ ;  /* 0x000000010e057890 */ /* 0x000fc8000fffe0ff */
[----:B------:R-:W-:-:S04]  /*4c20*/  UISETP.NE.AND UP0, UPT, UR5, 0xc, UPT ;  /* 0x0000000c0500788c */ /* 0x000fc8000bf05270 */
[----:B------:R-:W-:Y:S02]  /*4c30*/  USEL UR6, URZ, 0x1, UP0 ;  /* 0x00000001ff067887 */ /* 0x000fe40008000000 */
[----:B------:R-:W-:-:S04]  /*4c40*/  USEL UR5, UR5, URZ, UP0 ;  /* 0x000000ff05057287 */ /* 0x000fc80008000000 */
[----:B------:R-:W-:Y:S01]  /*4c50*/  ULEA UR4, UR5, UR12, 0x3 ;  /* 0x0000000c05047291 */ /* 0x000fe2000f8e18ff */
[----:B------:R-:W-:-:S04]  /*4c60*/  LOP3.LUT R2, R16, UR6, RZ, 0x3c, !PT ;  /* 0x0000000610027c12 */ /* 0x000fc8000f8e3cff */
[----:B-1----:R-:W-:-:S04]  /*4c70*/  SHF.L.U32 R3, R2, 0x1f, RZ ;  /* 0x0000001f02037819 */ /* 0x002fc800000006ff */
[----:B------:R-:W1:Y:S02]  /*4c80*/  SYNCS.PHASECHK.TRANS64.TRYWAIT P0, [UR4], R3 ;  /* 0x00000003ff0075a7 */ /* 0x000e640008001104 */
[----:B-1----:R-:W-:Y:S05]  /*4c90*/  @!P0 BRA `(.L_x_52) ;  /* 0x000000c000a88947 */ /* 0x002fea0003800000 */
.L_x_255:
        /* <DEDUP_REMOVED lines=9> */
.L_x_257:
        /* <DEDUP_REMOVED lines=9> */
.L_x_259:
        /* <DEDUP_REMOVED lines=9> */
.L_x_261:
        /* <DEDUP_REMOVED lines=9> */
.L_x_263:
        /* <DEDUP_REMOVED lines=9> */
.L_x_265:
        /* <DEDUP_REMOVED lines=9> */
.L_x_267:
        /* <DEDUP_REMOVED lines=9> */
.L_x_269:
        /* <DEDUP_REMOVED lines=9> */
.L_x_271:
        /* <DEDUP_REMOVED lines=9> */
.L_x_273:
[----:B------:R-:W-:-:S04]  /*51b0*/  UIADD3 UR5, UPT, UPT, UR5, 0x1, URZ ;  /* 0x0000000105057890 */ /* 0x000fc8000fffe0ff */
[----:B------:R-:W-:-:S04]  /*51c0*/  UISETP.NE.AND UP0, UPT, UR5, 0xc, UPT ;  /* 0x0000000c0500788c */ /* 0x000fc8000bf05270 */
[----:B------:R-:W-:Y:S02]  /*51d0*/  USEL UR4, URZ, 0x1, UP0 ;  /* 0x00000001ff047887 */ /* 0x000fe40008000000 */
[----:B------:R-:W-:-:S04]  /*51e0*/  USEL UR5, UR5, URZ, UP0 ;  /* 0x000000ff05057287 */ /* 0x000fc80008000000 */
[----:B------:R-:W-:Y:S01]  /*51f0*/  LOP3.LUT R2, R2, UR4, RZ, 0x3c, !PT ;  /* 0x0000000402027c12 */ /* 0x000fe2000f8e3cff */
[----:B------:R-:W-:-:S12]  /*5200*/  ULEA UR5, UR5, UR12, 0x3 ;  /* 0x0000000c05057291 */ /* 0x000fd8000f8e18ff */
.L_x_62:
[----:B-1----:R-:W-:Y:S02]  /*5210*/  SHF.L.U32 R3, R2, 0x1f, RZ ;  /* 0x0000001f02037819 */ /* 0x002fe400000006ff */
[----:B------:R-:W-:-:S04]  /*5220*/  MOV R0, UR5 ;  /* 0x0000000500007c02 */ /* 0x000fc80008000f00 */
[----:B------:R1:W2:Y:S03]  /*5230*/  SYNCS.PHASECHK.TRANS64.TRYWAIT P0, [R0+URZ], R3 ;  /* 0x00000003000075a7 */ /* 0x0002a600080011ff */
[----:B--2---:R-:W-:Y:S05]  /*5240*/  @!P0 NANOSLEEP.SYNCS 0x989680 ;  /* 0x009896800000895d */ /* 0x004fea0003900000 */
[----:B------:R-:W2:Y:S02]  /*5250*/  @!P0 SYNCS.PHASECHK.TRANS64 P0, [R0+URZ], R3 ;  /* 0x00000003000085a7 */ /* 0x000ea400080010ff */
[----:B--2---:R-:W-:Y:S05]  /*5260*/  @P0 EXIT ;  /* 0x000000000000094d */ /* 0x004fea0003800000 */
[----:B------:R-:W-:Y:S05]  /*5270*/  BRA `(.L_x_62) ;  /* 0xfffffffc00e47947 */ /* 0x000fea000383ffff */
.L_x_26:
[----:B------:R-:W-:-:S04]  /*5280*/  UISETP.LT.U32.AND UP0, UPT, UR37, 0x9, UPT ;  /* 0x000000092500788c */ /* 0x000fc8000bf01070 */
[----:B------:R-:W-:-:S04]  /*5290*/  USEL UR4, UR37, 0x9, UP0 ;  /* 0x0000000925047887 */ /* 0x000fc80008000000 */
[----:B------:R-:W-:-:S12]  /*52a0*/  USHF.L.U32 UR4, UR4, 0x2, URZ ;  /* 0x0000000204047899 */ /* 0x000fd800080006ff */
[----:B------:R-:W2:Y:S02]  /*52b0*/  LDCU UR6, c[0x2][UR4] ;  /* 0x00800000040677ac */ /* 0x000ea40008000800 */
[----:B--2---:R-:W-:-:S10]  /*52c0*/  USHF.R.S32.HI UR7, URZ, 0x1f, UR6 ;  /* 0x0000001fff077899 */ /* 0x004fd40008011406 */
.L_x_319:
[----:B-1----:R-:W-:Y:S05]  /*52d0*/  BRXU UR6 -0x52e0                                                                                                                                                                                                                                                                                                                                                                                                                                                                                                                                                                                                                                                                                                                                                                                                                                                                                                                                                                                                                                                                                                                                                                                                                                                                                                                                                           (*"BRANCH_TARGETS .L_x_320,.L_x_321,.L_x_328"*) ;  /* 0xffffffac06487958 */ /* 0x002fea000b83ffff */
.L_x_321:
[----:B------:R-:W-:-:S09]  /*52e0*/  UISETP.NE.AND UP0, UPT, UR37, 0x1, UPT ;  /* 0x000000012500788c */ /* 0x000fd2000bf05270 */
[----:B------:R-:W-:Y:S05]  /*52f0*/  BRA.U UP0, `(.L_x_63) ;  /* 0x0000003900487547 */ /* 0x000fea000b800000 */
[----:B------:R-:W-:-:S08]  /*5300*/  NOP ;  /* 0x0000000000007918 */ /* 0x000fd00000000000 */
[----:B----45:R-:W1:-:S00]  /*5310*/  USETMAXREG.DEALLOC.CTAPOOL 0x88 ;  /* 0x00000088000079c8 */ /* 0x030e4000080e0500 */
[----:B------:R-:W2:Y:S01]  /*5320*/  LDCU.64 UR14, c[0x0][0xba0] ;  /* 0x00017400ff0e77ac */ /* 0x000ea20008000a00 */
[----:B-1----:R-:W-:Y:S01]  /*5330*/  HFMA2 R8, -RZ, RZ, 0, 5.9604644775390625e-08 ;  /* 0x00000001ff087431 */ /* 0x002fe200000001ff */
[----:B------:R-:W-:Y:S01]  /*5340*/  PRMT R9, RZ, 0x7610, R9 ;  /* 0x00007610ff097816 */ /* 0x000fe20000000009 */
[----:B------:R-:W1:Y:S01]  /*5350*/  LDCU.64 UR12, c[0x0][0xbb8] ;  /* 0x00017700ff0c77ac */ /* 0x000e620008000a00 */
[----:B------:R-:W3:Y:S01]  /*5360*/  LDCU UR4, c[0x0][0xbdc] ;  /* 0x00017b80ff0477ac */ /* 0x000ee20008000800 */
[----:B------:R-:W4:Y:S01]  /*5370*/  LDCU UR19, c[0x0][0xb80] ;  /* 0x00017000ff1377ac */ /* 0x000f220008000800 */
[----:B------:R-:W-:Y:S01]  /*5380*/  UMOV UR5, 0xffffffff ;  /* 0xffffffff00057882 */ /* 0x000fe20000000000 */
[----:B------:R-:W-:Y:S01]  /*5390*/  UMOV UR20, URZ ;  /* 0x000000ff00147c82 */ /* 0x000fe20008000000 */
[----:B--2---:R-:W-:-:S04]  /*53a0*/  UIADD3 UR18, UP0, UPT, UR14, -0x1, URZ ;  /* 0xffffffff0e127890 */ /* 0x004fc8000ff1e0ff */
[----:B------:R-:W-:Y:S02]  /*53b0*/  UIADD3.X UR15, UPT, UPT, UR15, -0x1, URZ, UP0, !UPT ;  /* 0xffffffff0f0f7890 */ /* 0x000fe400087fe4ff */
[----:B-1----:R-:W-:Y:S02]  /*53c0*/  UIADD3 UR14, UP0, UPT, UR12, -0x1, URZ ;  /* 0xffffffff0c0e7890 */ /* 0x002fe4000ff1e0ff */
[----:B---3--:R-:W-:Y:S02]  /*53d0*/  USHF.L.U32 UR4, UR5, UR4, URZ ;  /* 0x0000000405047299 */ /* 0x008fe400080006ff */
[----:B------:R-:W-:Y:S02]  /*53e0*/  UIADD3.X UR13, UPT, UPT, UR13, -0x1, URZ, UP0, !UPT ;  /* 0xffffffff0d0d7890 */ /* 0x000fe400087fe4ff */
[----:B----4-:R-:W-:Y:S02]  /*53f0*/  UIADD3 UR19, UPT, UPT, UR19, -0x1, URZ ;  /* 0xffffffff13137890 */ /* 0x010fe4000fffe0ff */
[----:B------:R-:W-:-:S12]  /*5400*/  ULOP3.LUT UR12, URZ, UR4, URZ, 0x33, !UPT ;  /* 0x00000004ff0c7292 */ /* 0x000fd8000f8e33ff */
.L_x_80:
[----:B-1----:R-:W1:Y:S01]  /*5410*/  LDC.64 R2, c[0x0][0xbd0] ;  /* 0x0002f400ff027b82 */ /* 0x002e620000000a00 */
[----:B------:R-:W-:Y:S01]  /*5420*/  UIADD3 UR24, UP0, UPT, UR24, UR30, URZ ;  /* 0x0000001e18187290 */ /* 0x000fe2000ff1e0ff */
[----:B------:R-:W-:Y:S01]  /*5430*/  ISETP.NE.AND P1, PT, RZ, UR16, PT ;  /* 0x00000010ff007c0c */ /* 0x000fe2000bf25270 */
[----:B------:R-:W-:Y:S01]  /*5440*/  IMAD.MOV.U32 R18, RZ, RZ, -0x1 ;  /* 0xffffffffff127424 */ /* 0x000fe200078e00ff */
[----:B------:R-:W-:Y:S01]  /*5450*/  PLOP3.LUT P2, PT, PT, PT, PT, 0x80, 0x8 ;  /* 0x000000000008781c */ /* 0x000fe20003f4f070 */
[----:B------:R-:W-:Y:S01]  /*5460*/  UIADD3.X UR17, UPT, UPT, UR17, UR25, URZ, UP0, !UPT ;  /* 0x0000001911117290 */ /* 0x000fe200087fe4ff */
[----:B------:R-:W-:Y:S02]  /*5470*/  IMAD.MOV.U32 R10, RZ, RZ, -0x1 ;  /* 0xffffffffff0a7424 */ /* 0x000fe400078e00ff */
[----:B------:R-:W-:Y:S02]  /*5480*/  P2R R11, PR, RZ, 0x4 ;  /* 0x00000004ff0b7803 */ /* 0x000fe40000000000 */
[----:B-1----:R-:W-:Y:S01]  /*5490*/  ISETP.LE.U32.AND P0, PT, R2, UR24, PT ;  /* 0x0000001802007c0c */ /* 0x002fe2000bf03070 */
[----:B------:R-:W-:-:S05]  /*54a0*/  IMAD.U32 R2, RZ, RZ, UR17 ;  /* 0x00000011ff027e24 */ /* 0x000fca000f8e00ff */
[----:B------:R-:W-:Y:S01]  /*54b0*/  ISETP.GE.U32.AND.EX P0, PT, R2, R3, PT, P0 ;  /* 0x000000030200720c */ /* 0x000fe20003f06100 */
[----:B------:R-:W-:Y:S02]  /*54c0*/  IMAD.MOV.U32 R3, RZ, RZ, RZ ;  /* 0x000000ffff037224 */ /* 0x000fe400078e00ff */
[----:B------:R-:W-:-:S10]  /*54d0*/  IMAD.MOV.U32 R2, RZ, RZ, -0x1 ;  /* 0xffffffffff027424 */ /* 0x000fd400078e00ff */
[----:B-----5:R-:W-:Y:S05]  /*54e0*/  @P0 BRA P1, `(.L_x_64) ;  /* 0x00000018000c0947 */ /* 0x020fea0000800000 */
[----:B------:R-:W-:Y:S01]  /*54f0*/  IADD3 R15, P1, PT, R16, UR41, RZ ;  /* 0x00000029100f7c10 */ /* 0x000fe2000ff3e0ff */
[----:B------:R-:W-:-:S03]  /*5500*/  IMAD.U32 R10, RZ, RZ, UR17 ;  /* 0x00000011ff0a7e24 */ /* 0x000fc6000f8e00ff */
[----:B------:R-:W-:Y:S02]  /*5510*/  ISETP.LE.U32.AND P0, PT, R15, UR24, PT ;  /* 0x000000180f007c0c */ /* 0x000fe4000bf03070 */
[----:B------:R-:W-:-:S04]  /*5520*/  IADD3.X R15, PT, PT, R17, UR40, RZ, P1, !PT ;  /* 0x00000028110f7c10 */ /* 0x000fc80008ffe4ff */
[----:B------:R-:W-:-:S13]  /*5530*/  ISETP.GE.U32.AND.EX P0, PT, R10, R15, PT, P0 ;  /* 0x0000000f0a00720c */ /* 0x000fda0003f06100 */
[----:B------:R-:W-:Y:S05]  /*5540*/  @!P0 BRA `(.L_x_65) ;  /* 0x0000001000f08947 */ /* 0x000fea0003800000 */
[----:B------:R-:W1:Y:S01]  /*5550*/  LDCU UR21, c[0x0][0xbe8] ;  /* 0x00017d00ff1577ac */ /* 0x000e620008000800 */
[----:B------:R-:W-:Y:S01]  /*5560*/  IMAD.IADD R22, R7, 0x1, R14 ;  /* 0x0000000107167824 */ /* 0x000fe200078e020e */
[----:B------:R-:W-:Y:S01]  /*5570*/  MOV R14, R5 ;  /* 0x00000005000e7202 */ /* 0x000fe20000000f00 */
[----:B------:R-:W-:Y:S02]  /*5580*/  IMAD.MOV.U32 R16, RZ, RZ, R6 ;  /* 0x000000ffff107224 */ /* 0x000fe400078e0006 */
[----:B------:R-:W-:-:S05]  /*5590*/  VIADD R10, R22, 0x20 ;  /* 0x00000020160a7836 */ /* 0x000fca0000000000 */
[----:B-1----:R-:W-:-:S13]  /*55a0*/  ISETP.GE.AND P0, PT, R10, UR21, PT ;  /* 0x000000150a007c0c */ /* 0x002fda000bf06270 */
[----:B------:R-:W1:Y:S01]  /*55b0*/  @!P0 LDC.64 R18, c[0x0][0xbf0] ;  /* 0x0002fc00ff128b82 */ /* 0x000e620000000a00 */
[----:B------:R-:W-:Y:S01]  /*55c0*/  BSSY.RECONVERGENT B0, `(.L_x_66) ;  /* 0x0000062000007945 */ /* 0x000fe20003800200 */
[----:B------:R-:W-:Y:S01]  /*55d0*/  HFMA2 R15, -RZ, RZ, 0, 0 ;  /* 0x00000000ff0f7431 */ /* 0x000fe200000001ff */
[----:B------:R-:W-:Y:S01]  /*55e0*/  MOV R17, 0x7fffffff ;  /* 0x7fffffff00117802 */ /* 0x000fe20000000f00 */
[----:B-1----:R-:W-:-:S05]  /*55f0*/  @!P0 IMAD.WIDE R18, R22, 0xc, R18 ;  /* 0x0000000c16128825 */ /* 0x002fca00078e0212 */
[----:B------:R1:W5:Y:S04]  /*5600*/  @!P0 LDG.E R5, desc[UR50][R18.64+0x180] ;  /* 0x0001803212058981 */ /* 0x000368000c1e1900 */
[----:B------:R1:W5:Y:S01]  /*5610*/  @!P0 LDG.E R6, desc[UR50][R18.64+0x184] ;  /* 0x0001843212068981 */ /* 0x000362000c1e1900 */
[----:B------:R-:W-:-:S13]  /*5620*/  ISETP.GE.AND P0, PT, R22, UR21, PT ;  /* 0x0000001516007c0c */ /* 0x000fda000bf06270 */
[----:B------:R-:W-:Y:S05]  /*5630*/  @P0 BRA `(.L_x_67) ;  /* 0x0000000400680947 */ /* 0x000fea0003800000 */
[----:B------:R-:W-:Y:S01]  /*5640*/  IABS R13, R4 ;  /* 0x00000004000d7213 */ /* 0x000fe20000000000 */
[----:B------:R-:W2:Y:S01]  /*5650*/  LDCU.64 UR8, c[0x0][0xbb0] ;  /* 0x00017600ff0877ac */ /* 0x000ea20008000a00 */
[----:B------:R-:W-:Y:S02]  /*5660*/  IABS R12, R0 ;  /* 0x00000000000c7213 */ /* 0x000fe40000000000 */
[----:B------:R-:W3:Y:S01]  /*5670*/  I2F.RP R24, R13 ;  /* 0x0000000d00187306 */ /* 0x000ee20000209400 */
[----:B------:R-:W4:Y:S01]  /*5680*/  LDCU.128 UR4, c[0x0][0xbc0] ;  /* 0x00017800ff0477ac */ /* 0x000f220008000c00 */
[----:B------:R-:W-:Y:S02]  /*5690*/  IADD3 R15, P0, PT, R14, UR18, RZ ;  /* 0x000000120e0f7c10 */ /* 0x000fe4000ff1e0ff */
[----:B-1----:R-:W-:Y:S01]  /*56a0*/  IADD3 R19, P2, PT, R16, UR14, RZ ;  /* 0x0000000e10137c10 */ /* 0x002fe2000ff5e0ff */
[----:B------:R-:W1:Y:S01]  /*56b0*/  LDCU.64 UR10, c[0x0][0xba8] ;  /* 0x00017500ff0a77ac */ /* 0x000e620008000a00 */
[----:B------:R-:W-:-:S02]  /*56c0*/  LEA.HI.X.SX32 R14, R14, UR15, 0x1, P0 ;  /* 0x0000000f0e0e7c11 */ /* 0x000fc400080f0eff */
[----:B------:R-:W1:Y:S01]  /*56d0*/  I2F.RP R10, R12 ;  /* 0x0000000c000a7306 */ /* 0x000e620000209400 */
[----:B------:R-:W-:Y:S02]  /*56e0*/  LEA.HI.X.SX32 R18, R16, UR13, 0x1, P2 ;  /* 0x0000000d10127c11 */ /* 0x000fe400090f0eff */
[----:B--2---:R-:W-:-:S05]  /*56f0*/  IADD3 R17, P0, PT, R15, UR9, RZ ;  /* 0x000000090f117c10 */ /* 0x004fca000ff1e0ff */
[----:B---3--:R-:W2:Y:S01]  /*5700*/  MUFU.RCP R24, R24 ;  /* 0x0000001800187308 */ /* 0x008ea20000001000 */
[----:B----4-:R-:W-:Y:S01]  /*5710*/  IADD3 R21, P1, PT, R19, UR7, RZ ;  /* 0x0000000713157c10 */ /* 0x010fe2000ff3e0ff */
[----:B------:R-:W-:Y:S02]  /*5720*/  IMAD.X R16, RZ, RZ, R14, P0 ;  /* 0x000000ffff107224 */ /* 0x000fe400000e060e */
[----:B-1----:R-:W-:-:S04]  /*5730*/  IMAD.WIDE.U32 R34, R17, UR10, RZ ;  /* 0x0000000a11227c25 */ /* 0x002fc8000f8e00ff */
[----:B------:R-:W1:Y:S01]  /*5740*/  MUFU.RCP R10, R10 ;  /* 0x0000000a000a7308 */ /* 0x000e620000001000 */
[----:B------:R-:W-:Y:S02]  /*5750*/  IMAD.X R20, RZ, RZ, R18, P1 ;  /* 0x000000ffff147224 */ /* 0x000fe400008e0612 */
[----:B------:R-:W-:-:S04]  /*5760*/  IMAD.WIDE.U32 R28, R16, UR10, RZ ;  /* 0x0000000a101c7c25 */ /* 0x000fc8000f8e00ff */
[----:B--2---:R-:W-:Y:S02]  /*5770*/  VIADD R24, R24, 0xffffffe ;  /* 0x0ffffffe18187836 */ /* 0x004fe40000000000 */
[----:B------:R-:W-:Y:S02]  /*5780*/  IMAD.WIDE.U32 R26, R20, UR4, RZ ;  /* 0x00000004141a7c25 */ /* 0x000fe4000f8e00ff */
[----:B------:R-:W2:Y:S02]  /*5790*/  F2I.FTZ.U32.TRUNC.NTZ R25, R24 ;  /* 0x0000001800197305 */ /* 0x000ea4000021f000 */
[----:B------:R-:W-:-:S04]  /*57a0*/  IMAD.WIDE.U32 R28, P1, R17, UR11, R28 ;  /* 0x0000000b111c7c25 */ /* 0x000fc8000f82001c */
[----:B-1----:R-:W-:Y:S02]  /*57b0*/  VIADD R10, R10, 0xffffffe ;  /* 0x0ffffffe0a0a7836 */ /* 0x002fe40000000000 */
[----:B------:R-:W-:-:S04]  /*57c0*/  IMAD.WIDE.U32 R26, P0, R21, UR5, R26 ;  /* 0x00000005151a7c25 */ /* 0x000fc8000f80001a */
[----:B------:R-:W-:Y:S02]  /*57d0*/  IMAD.WIDE.U32 R36, R21, UR4, RZ ;  /* 0x0000000415247c25 */ /* 0x000fe4000f8e00ff */
[----:B------:R-:W1:Y:S02]  /*57e0*/  F2I.FTZ.U32.TRUNC.NTZ R21, R10 ;  /* 0x0000000a00157305 */ /* 0x000e64000021f000 */
[----:B------:R-:W-:Y:S01]  /*57f0*/  IMAD.X R33, RZ, RZ, RZ, P1 ;  /* 0x000000ffff217224 */ /* 0x000fe200008e06ff */
[----:B------:R-:W-:Y:S01]  /*5800*/  IADD3 RZ, P1, PT, R35, R28, RZ ;  /* 0x0000001c23ff7210 */ /* 0x000fe20007f3e0ff */
[----:B------:R-:W-:Y:S01]  /*5810*/  IMAD.MOV.U32 R32, RZ, RZ, R29 ;  /* 0x000000ffff207224 */ /* 0x000fe200078e001d */
[----:B------:R-:W-:Y:S01]  /*5820*/  IADD3 RZ, P2, PT, R37, R26, RZ ;  /* 0x0000001a25ff7210 */ /* 0x000fe20007f5e0ff */
[----:B------:R-:W-:Y:S01]  /*5830*/  IMAD.X R31, RZ, RZ, RZ, P0 ;  /* 0x000000ffff1f7224 */ /* 0x000fe200000e06ff */
[----:B------:R-:W-:Y:S01]  /*5840*/  ISETP.NE.U32.AND P0, PT, RZ, UR10, PT ;  /* 0x0000000aff007c0c */ /* 0x000fe2000bf05070 */
[----:B------:R-:W-:-:S02]  /*5850*/  IMAD.MOV.U32 R30, RZ, RZ, R27 ;  /* 0x000000ffff1e7224 */ /* 0x000fc400078e001b */
[----:B------:R-:W-:Y:S01]  /*5860*/  IMAD.WIDE.U32.X R32, R16, UR11, R32, P1 ;  /* 0x0000000b10207c25 */ /* 0x000fe200088e0420 */
[----:B------:R-:W-:Y:S02]  /*5870*/  ISETP.NE.U32.AND P1, PT, RZ, UR4, PT ;  /* 0x00000004ff007c0c */ /* 0x000fe4000bf25070 */
[----:B------:R-:W-:Y:S01]  /*5880*/  ISETP.NE.AND.EX P0, PT, RZ, UR11, PT, P0 ;  /* 0x0000000bff007c0c */ /* 0x000fe2000bf05300 */
[----:B--2---:R-:W-:Y:S01]  /*5890*/  IMAD.MOV R17, RZ, RZ, -R25 ;  /* 0x000000ffff117224 */ /* 0x004fe200078e0a19 */
[----:B------:R-:W-:Y:S01]  /*58a0*/  ISETP.NE.AND.EX P1, PT, RZ, UR5, PT, P1 ;  /* 0x00000005ff007c0c */ /* 0x000fe2000bf25310 */
[----:B------:R-:W-:Y:S01]  /*58b0*/  IMAD.WIDE.U32.X R30, R20, UR5, R30, P2 ;  /* 0x00000005141e7c25 */ /* 0x000fe200090e041e */
[----:B------:R-:W-:Y:S02]  /*58c0*/  SEL R15, R15, R32, !P0 ;  /* 0x000000200f0f7207 */ /* 0x000fe40004000000 */
[----:B------:R-:W-:Y:S01]  /*58d0*/  SEL R14, R14, R33, !P0 ;  /* 0x000000210e0e7207 */ /* 0x000fe20004000000 */
[----:B------:R-:W-:Y:S01]  /*58e0*/  IMAD R17, R17, R13, RZ ;  /* 0x0000000d11117224 */ /* 0x000fe200078e02ff */
[----:B------:R-:W-:Y:S01]  /*58f0*/  SEL R19, R19, R30, !P1 ;  /* 0x0000001e13137207 */ /* 0x000fe20004800000 */
[----:B------:R-:W-:Y:S01]  /*5900*/  IMAD.MOV.U32 R24, RZ, RZ, RZ ;  /* 0x000000ffff187224 */ /* 0x000fe200078e00ff */
[----:B------:R-:W-:Y:S01]  /*5910*/  SEL R18, R18, R31, !P1 ;  /* 0x0000001f12127207 */ /* 0x000fe20004800000 */
[----:B-1----:R-:W-:Y:S01]  /*5920*/  IMAD.MOV R10, RZ, RZ, -R21 ;  /* 0x000000ffff0a7224 */ /* 0x002fe200078e0a15 */
[----:B------:R-:W-:Y:S01]  /*5930*/  SHF.R.U64 R27, R15, UR8, R14 ;  /* 0x000000080f1b7c19 */ /* 0x000fe2000800120e */
[----:B------:R-:W-:Y:S01]  /*5940*/  IMAD.HI.U32 R17, R25, R17, R24 ;  /* 0x0000001119117227 */ /* 0x000fe200078e0018 */
[----:B------:R-:W-:-:S02]  /*5950*/  SHF.R.U64 R25, R19, UR6, R18 ;  /* 0x0000000613197c19 */ /* 0x000fc40008001212 */
[----:B------:R-:W-:Y:S01]  /*5960*/  IADD3 R24, PT, PT, R4, -0x1, R27 ;  /* 0xffffffff04187810 */ /* 0x000fe20007ffe01b */
[----:B------:R-:W-:Y:S01]  /*5970*/  IMAD.MOV.U32 R19, RZ, RZ, R10 ;  /* 0x000000ffff137224 */ /* 0x000fe200078e000a */
[----:B------:R-:W-:Y:S01]  /*5980*/  IABS R15, R4 ;  /* 0x00000004000f7213 */ /* 0x000fe20000000000 */
[----:B------:R-:W-:Y:S01]  /*5990*/  IMAD.MOV.U32 R20, RZ, RZ, RZ ;  /* 0x000000ffff147224 */ /* 0x000fe200078e00ff */
[----:B------:R-:W-:Y:S01]  /*59a0*/  IADD3 R18, PT, PT, R0, -0x1, R25 ;  /* 0xffffffff00127810 */ /* 0x000fe20007ffe019 */
[----:B------:R-:W-:Y:S01]  /*59b0*/  IMAD R19, R19, R12, RZ ;  /* 0x0000000c13137224 */ /* 0x000fe200078e02ff */
[----:B------:R-:W-:Y:S01]  /*59c0*/  IABS R16, R24 ;  /* 0x0000001800107213 */ /* 0x000fe20000000000 */
[----:B------:R-:W-:Y:S01]  /*59d0*/  IMAD.MOV R15, RZ, RZ, -R15 ;  /* 0x000000ffff0f7224 */ /* 0x000fe200078e0a0f */
[----:B------:R-:W-:Y:S01]  /*59e0*/  IABS R10, R0 ;  /* 0x00000000000a7213 */ /* 0x000fe20000000000 */
[----:B------:R-:W-:Y:S01]  /*59f0*/  IMAD.HI.U32 R19, R21, R19, R20 ;  /* 0x0000001315137227 */ /* 0x000fe200078e0014 */
[----:B------:R-:W-:-:S02]  /*5a00*/  IABS R14, R18 ;  /* 0x00000012000e7213 */ /* 0x000fc40000000000 */
[----:B------:R-:W-:Y:S01]  /*5a10*/  ISETP.GE.AND P4, PT, R24, RZ, PT ;  /* 0x000000ff1800720c */ /* 0x000fe20003f86270 */
[----:B------:R-:W-:Y:S01]  /*5a20*/  IMAD.HI.U32 R17, R17, R16, RZ ;  /* 0x0000001011117227 */ /* 0x000fe200078e00ff */
[----:B------:R-:W-:-:S03]  /*5a30*/  ISETP.GE.AND P2, PT, R18, RZ, PT ;  /* 0x000000ff1200720c */ /* 0x000fc60003f46270 */
[----:B------:R-:W-:Y:S02]  /*5a40*/  IMAD.MOV R10, RZ, RZ, -R10 ;  /* 0x000000ffff0a7224 */ /* 0x000fe400078e0a0a */
[----:B------:R-:W-:-:S04]  /*5a50*/  IMAD.HI.U32 R19, R19, R14, RZ ;  /* 0x0000000e13137227 */ /* 0x000fc800078e00ff */
[----:B------:R-:W-:Y:S02]  /*5a60*/  IMAD R16, R17, R15, R16 ;  /* 0x0000000f11107224 */ /* 0x000fe400078e0210 */
[----:B------:R-:W-:Y:S02]  /*5a70*/  IMAD R19, R19, R10, R14 ;  /* 0x0000000a13137224 */ /* 0x000fe400078e020e */
[----:B------:R-:W1:Y:S01]  /*5a80*/  LDC R10, c[0x0][0xbe0] ;  /* 0x0002f800ff0a7b82 */ /* 0x000e620000000800 */
[----:B------:R-:W-:Y:S02]  /*5a90*/  ISETP.GT.U32.AND P1, PT, R13, R16, PT ;  /* 0x000000100d00720c */ /* 0x000fe40003f24070 */
[----:B------:R-:W-:-:S11]  /*5aa0*/  ISETP.GT.U32.AND P0, PT, R12, R19, PT ;  /* 0x000000130c00720c */ /* 0x000fd60003f04070 */
[----:B------:R-:W-:Y:S01]  /*5ab0*/  @!P1 IMAD.IADD R16, R16, 0x1, -R13 ;  /* 0x0000000110109824 */ /* 0x000fe200078e0a0d */
[----:B------:R-:W-:Y:S01]  /*5ac0*/  ISETP.NE.AND P1, PT, RZ, UR27, PT ;  /* 0x0000001bff007c0c */ /* 0x000fe2000bf25270 */
[----:B------:R-:W-:-:S03]  /*5ad0*/  @!P0 IMAD.IADD R19, R19, 0x1, -R12 ;  /* 0x0000000113138824 */ /* 0x000fc600078e0a0c */
[----:B------:R-:W-:Y:S02]  /*5ae0*/  ISETP.GT.U32.AND P0, PT, R13, R16, PT ;  /* 0x000000100d00720c */ /* 0x000fe40003f04070 */
[----:B------:R-:W-:-:S11]  /*5af0*/  ISETP.GT.U32.AND P3, PT, R12, R19, PT ;  /* 0x000000130c00720c */ /* 0x000fd60003f64070 */
[----:B------:R-:W-:Y:S01]  /*5b00*/  @!P0 IMAD.IADD R16, R16, 0x1, -R13 ;  /* 0x0000000110108824 */ /* 0x000fe200078e0a0d */
[----:B------:R-:W-:Y:S01]  /*5b10*/  ISETP.NE.AND P0, PT, RZ, UR26, PT ;  /* 0x0000001aff007c0c */ /* 0x000fe2000bf05270 */
[----:B------:R-:W-:Y:S02]  /*5b20*/  @!P3 IMAD.IADD R19, R19, 0x1, -R12 ;  /* 0x000000011313b824 */ /* 0x000fe400078e0a0c */
[----:B------:R-:W-:Y:S01]  /*5b30*/  @!P4 IMAD.MOV R16, RZ, RZ, -R16 ;  /* 0x000000ffff10c224 */ /* 0x000fe200078e0a10 */
[----:B------:R-:W-:Y:S01]  /*5b40*/  @!P1 LOP3.LUT R16, RZ, UR27, RZ, 0x33, !PT ;  /* 0x0000001bff109c12 */ /* 0x000fe2000f8e33ff */
[----:B------:R-:W-:-:S04]  /*5b50*/  @!P2 IMAD.MOV R19, RZ, RZ, -R19 ;  /* 0x000000ffff13a224 */ /* 0x000fc800078e0a13 */
[----:B------:R-:W-:-:S04]  /*5b60*/  IMAD.IADD R16, R24, 0x1, -R16 ;  /* 0x0000000118107824 */ /* 0x000fc800078e0a10 */
[----:B------:R-:W-:Y:S02]  /*5b70*/  @!P0 LOP3.LUT R19, RZ, UR26, RZ, 0x33, !PT ;  /* 0x0000001aff138c12 */ /* 0x000fe4000f8e33ff */
[----:B-1----:R-:W-:-:S03]  /*5b80*/  ISETP.NE.AND P0, PT, R10, 0x1, PT ;  /* 0x000000010a00780c */ /* 0x002fc60003f05270 */
[----:B------:R-:W-:-:S04]  /*5b90*/  IMAD.IADD R19, R18, 0x1, -R19 ;  /* 0x0000000112137824 */ /* 0x000fc800078e0a13 */
[----:B------:R-:W-:Y:S01]  /*5ba0*/  IMAD R17, R16, R19, RZ ;  /* 0x0000001310117224 */ /* 0x000fe200078e02ff */
[----:B------:R-:W-:-:S04]  /*5bb0*/  SEL R12, R19, R16, !P0 ;  /* 0x00000010130c7207 */ /* 0x000fc80004000000 */
[----:B------:R-:W-:Y:S02]  /*5bc0*/  SHF.R.S32.HI R15, RZ, 0x1f, R17 ;  /* 0x0000001fff0f7819 */ /* 0x000fe40000011411 */
[----:B------:R-:W-:Y:S02]  /*5bd0*/  SHF.R.S32.HI R13, RZ, 0x1f, R12 ;  /* 0x0000001fff0d7819 */ /* 0x000fe4000001140c */
.L_x_67:
[----:B------:R-:W-:Y:S05]  /*5be0*/  BSYNC.RECONVERGENT B0 ;  /* 0x0000000000007941 */ /* 0x000fea0003800200 */
.L_x_66:
        /* <DEDUP_REMOVED lines=23> */
[----:B------:R-:W1:Y:S04]  /*5d60*/  SHFL.UP PT, R21, R18, 0x8, RZ ;  /* 0x0500000012157989 */ /* 0x000e6800000e00ff */
        /* <DEDUP_REMOVED lines=10> */
[----:B------:R-:W-:Y:S01]  /*5e10*/  IMAD.X R16, R19, 0x1, R20, P0 ;  /* 0x0000000113107824 */ /* 0x000fe200000e0614 */
[----:B------:R-:W-:Y:S01]  /*5e20*/  IADD3 R10, P0, PT, R18, UR41, RZ ;  /* 0x00000029120a7c10 */ /* 0x000fe2000ff1e0ff */
[----:B------:R-:W-:-:S03]  /*5e30*/  IMAD.U32 R19, RZ, RZ, UR17 ;  /* 0x00000011ff137e24 */ /* 0x000fc6000f8e00ff */
[----:B------:R-:W-:Y:S02]  /*5e40*/  IADD3.X R14, PT, PT, R16, UR40, RZ, P0, !PT ;  /* 0x00000028100e7c10 */ /* 0x000fe400087fe4ff */
[----:B------:R-:W-:-:S04]  /*5e50*/  ISETP.LE.U32.AND P0, PT, R10, UR24, PT ;  /* 0x000000180a007c0c */ /* 0x000fc8000bf03070 */
[----:B------:R-:W-:-:S13]  /*5e60*/  ISETP.GE.U32.AND.EX P0, PT, R19, R14, PT, P0 ;  /* 0x0000000e1300720c */ /* 0x000fda0003f06100 */
[----:B------:R-:W-:-:S04]  /*5e70*/  VOTE.ANY R19, PT, !P0 ;  /* 0x0000000000137806 */ /* 0x000fc800040e0100 */
[----:B------:R-:W-:-:S13]  /*5e80*/  ISETP.NE.AND P0, PT, R19, RZ, PT ;  /* 0x000000ff1300720c */ /* 0x000fda0003f05270 */
[----:B------:R-:W-:Y:S05]  /*5e90*/  @P0 BRA `(.L_x_68) ;  /* 0x00000008004c0947 */ /* 0x000fea0003800000 */
[----:B------:R-:W1:Y:S01]  /*5ea0*/  LDC R15, c[0x0][0xbe0] ;  /* 0x0002f800ff0f7b82 */ /* 0x000e620000000800 */
[----:B------:R-:W2:Y:S01]  /*5eb0*/  LDCU UR21, c[0x0][0xbe8] ;  /* 0x00017d00ff1577ac */ /* 0x000ea20008000800 */
[----:B------:R-:W3:Y:S01]  /*5ec0*/  LDCU.64 UR10, c[0x0][0xba8] ;  /* 0x00017500ff0a77ac */ /* 0x000ee20008000a00 */
[----:B------:R-:W4:Y:S01]  /*5ed0*/  LDCU.64 UR8, c[0x0][0xbb0] ;  /* 0x00017600ff0877ac */ /* 0x000f220008000a00 */
[----:B------:R-:W1:Y:S02]  /*5ee0*/  LDCU.128 UR4, c[0x0][0xbc0] ;  /* 0x00017800ff0477ac */ /* 0x000e640008000c00 */
[----:B-1234-:R-:W-:-:S13]  /*5ef0*/  ISETP.NE.AND P6, PT, R15, 0x1, PT ;  /* 0x000000010f00780c */ /* 0x01efda0003fc5270 */
.L_x_71:
[C---:B------:R-:W-:Y:S01]  /*5f00*/  VIADD R15, R22.reuse, 0x40 ;  /* 0x00000040160f7836 */ /* 0x040fe20000000000 */
[----:B-----5:R-:W-:Y:S01]  /*5f10*/  MOV R18, R5 ;  /* 0x0000000500127202 */ /* 0x020fe20000000f00 */
[----:B------:R-:W-:Y:S02]  /*5f20*/  VIADD R22, R22, 0x20 ;  /* 0x0000002016167836 */ /* 0x000fe40000000000 */
[----:B------:R-:W-:Y:S01]  /*5f30*/  IMAD.MOV.U32 R16, RZ, RZ, R6 ;  /* 0x000000ffff107224 */ /* 0x000fe200078e0006 */
[----:B------:R-:W-:-:S13]  /*5f40*/  ISETP.GE.AND P0, PT, R15, UR21, PT ;  /* 0x000000150f007c0c */ /* 0x000fda000bf06270 */
[----:B------:R-:W1:Y:S01]  /*5f50*/  @!P0 LDC.64 R20, c[0x0][0xbf0] ;  /* 0x0002fc00ff148b82 */ /* 0x000e620000000a00 */
[----:B------:R-:W2:Y:S01]  /*5f60*/  SHFL.IDX PT, R14, R14, 0x1f, 0x1f ;  /* 0x03e01f000e0e7f89 */ /* 0x000ea200000e0000 */
[----:B------:R-:W-:Y:S01]  /*5f70*/  BSSY.RECONVERGENT B0, `(.L_x_69) ;  /* 0x000005d000007945 */ /* 0x000fe20003800200 */
[----:B------:R-:W-:Y:S02]  /*5f80*/  HFMA2 R15, -RZ, RZ, 0, 0 ;  /* 0x00000000ff0f7431 */ /* 0x000fe400000001ff */
[----:B------:R-:W3:Y:S01]  /*5f90*/  SHFL.IDX PT, R10, R10, 0x1f, 0x1f ;  /* 0x03e01f000a0a7f89 */ /* 0x000ee200000e0000 */
[----:B-1----:R-:W-:-:S05]  /*5fa0*/  @!P0 IMAD.WIDE R20, R22, 0xc, R20 ;  /* 0x0000000c16148825 */ /* 0x002fca00078e0214 */
[----:B------:R1:W5:Y:S04]  /*5fb0*/  @!P0 LDG.E R5, desc[UR50][R20.64+0x180] ;  /* 0x0001803214058981 */ /* 0x000368000c1e1900 */
[----:B------:R1:W5:Y:S01]  /*5fc0*/  @!P0 LDG.E R6, desc[UR50][R20.64+0x184] ;  /* 0x0001843214068981 */ /* 0x000362000c1e1900 */
[----:B------:R-:W-:Y:S02]  /*5fd0*/  ISETP.GE.AND P0, PT, R22, UR21, PT ;  /* 0x0000001516007c0c */ /* 0x000fe4000bf06270 */
[----:B------:R-:W-:-:S11]  /*5fe0*/  MOV R17, 0x7fffffff ;  /* 0x7fffffff00117802 */ /* 0x000fd60000000f00 */
[----:B--23--:R-:W-:Y:S05]  /*5ff0*/  @P0 BRA `(.L_x_70) ;  /* 0x0000000400500947 */ /* 0x00cfea0003800000 */
[----:B------:R-:W-:-:S04]  /*6000*/  IADD3 R13, P0, PT, R18, UR18, RZ ;  /* 0x00000012120d7c10 */ /* 0x000fc8000ff1e0ff */
[----:B------:R-:W-:Y:S02]  /*6010*/  LEA.HI.X.SX32 R12, R18, UR15, 0x1, P0 ;  /* 0x0000000f120c7c11 */ /* 0x000fe400080f0eff */
[----:B------:R-:W-:-:S04]  /*6020*/  IADD3 R18, P0, PT, R16, UR14, RZ ;  /* 0x0000000e10127c10 */ /* 0x000fc8000ff1e0ff */
[----:B------:R-:W-:Y:S02]  /*6030*/  LEA.HI.X.SX32 R17, R16, UR13, 0x1, P0 ;  /* 0x0000000d10117c11 */ /* 0x000fe400080f0eff */
[----:B------:R-:W-:-:S05]  /*6040*/  IADD3 R16, P0, PT, R13, UR9, RZ ;  /* 0x000000090d107c10 */ /* 0x000fca000ff1e0ff */
[----:B------:R-:W-:Y:S01]  /*6050*/  IMAD.X R15, RZ, RZ, R12, P0 ;  /* 0x000000ffff0f7224 */ /* 0x000fe200000e060c */
[----:B-1----:R-:W-:Y:S01]  /*6060*/  IADD3 R20, P0, PT, R18, UR7, RZ ;  /* 0x0000000712147c10 */ /* 0x002fe2000ff1e0ff */
        /* <DEDUP_REMOVED lines=71> */
[----:B------:R-:W-:-:S05]  /*64e0*/  @!P0 LOP3.LUT R13, RZ, UR26, RZ, 0x33, !PT ;  /* 0x0000001aff0d8c12 */ /* 0x000fca000f8e33ff */
[----:B------:R-:W-:-:S05]  /*64f0*/  IMAD.IADD R18, R18, 0x1, -R13 ;  /* 0x0000000112127824 */ /* 0x000fca00078e0a0d */
[CC--:B------:R-:W-:Y:S01]  /*6500*/  SEL R12, R18.reuse, R17.reuse, !P6 ;  /* 0x00000011120c7207 */ /* 0x0c0fe20007000000 */
[----:B------:R-:W-:-:S03]  /*6510*/  IMAD R17, R18, R17, RZ ;  /* 0x0000001112117224 */ /* 0x000fc600078e02ff */
[----:B------:R-:W-:Y:S02]  /*6520*/  SHF.R.S32.HI R13, RZ, 0x1f, R12 ;  /* 0x0000001fff0d7819 */ /* 0x000fe4000001140c */
[----:B------:R-:W-:Y:S02]  /*6530*/  SHF.R.S32.HI R15, RZ, 0x1f, R17 ;  /* 0x0000001fff0f7819 */ /* 0x000fe40000011411 */
.L_x_70:
[----:B------:R-:W-:Y:S05]  /*6540*/  BSYNC.RECONVERGENT B0 ;  /* 0x0000000000007941 */ /* 0x000fea0003800200 */
.L_x_69:
[----:B------:R-:W2:Y:S01]  /*6550*/  SHFL.UP PT, R18, R17, 0x1, RZ ;  /* 0x0420000011127989 */ /* 0x000ea200000e00ff */
[----:B------:R-:W-:Y:S02]  /*6560*/  R2UR UR41, R10 ;  /* 0x000000000a2972ca */ /* 0x000fe400000e0000 */
[----:B------:R-:W-:Y:S01]  /*6570*/  R2UR UR40, R14 ;  /* 0x000000000e2872ca */ /* 0x000fe200000e0000 */
[----:B------:R-:W3:Y:S01]  /*6580*/  SHFL.UP PT, R16, R15, 0x1, RZ ;  /* 0x042000000f107989 */ /* 0x000ee200000e00ff */
[----:B--2---:R-:W-:Y:S02]  /*6590*/  SEL R18, R18, RZ, P5 ;  /* 0x000000ff12127207 */ /* 0x004fe40002800000 */
[----:B---3--:R-:W-:Y:S02]  /*65a0*/  SEL R16, R16, RZ, P5 ;  /* 0x000000ff10107207 */ /* 0x008fe40002800000 */
[----:B------:R-:W-:-:S05]  /*65b0*/  IADD3 R18, P0, PT, R18, R17, RZ ;  /* 0x0000001112127210 */ /* 0x000fca0007f1e0ff */
[----:B------:R-:W-:Y:S01]  /*65c0*/  IMAD.X R16, R16, 0x1, R15, P0 ;  /* 0x0000000110107824 */ /* 0x000fe200000e060f */
[----:B-1----:R-:W1:Y:S04]  /*65d0*/  SHFL.UP PT, R21, R18, 0x2, RZ ;  /* 0x0440000012157989 */ /* 0x002e6800000e00ff */
        /* <DEDUP_REMOVED lines=11> */
[----:B------:R-:W1:Y:S01]  /*6690*/  SHFL.UP PT, R27, R24, 0x8, RZ ;  /* 0x05000000181b7989 */ /* 0x000e6200000e00ff */
[----:B------:R-:W-:-:S03]  /*66a0*/  IMAD.U32 R19, RZ, RZ, UR17 ;  /* 0x00000011ff137e24 */ /* 0x000fc6000f8e00ff */
        /* <DEDUP_REMOVED lines=11> */
[----:B------:R-:W-:-:S04]  /*6760*/  IADD3 R10, P0, PT, R18, UR41, RZ ;  /* 0x00000029120a7c10 */ /* 0x000fc8000ff1e0ff */
[----:B------:R-:W-:Y:S02]  /*6770*/  IADD3.X R14, PT, PT, R16, UR40, RZ, P0, !PT ;  /* 0x00000028100e7c10 */ /* 0x000fe400087fe4ff */
[----:B------:R-:W-:-:S04]  /*6780*/  ISETP.LE.U32.AND P0, PT, R10, UR24, PT ;  /* 0x000000180a007c0c */ /* 0x000fc8000bf03070 */
[----:B------:R-:W-:-:S13]  /*6790*/  ISETP.GE.U32.AND.EX P0, PT, R19, R14, PT, P0 ;  /* 0x0000000e1300720c */ /* 0x000fda0003f06100 */
[----:B------:R-:W-:-:S04]  /*67a0*/  VOTE.ANY R19, PT, !P0 ;  /* 0x0000000000137806 */ /* 0x000fc800040e0100 */
[----:B------:R-:W-:-:S13]  /*67b0*/  ISETP.NE.AND P0, PT, R19, RZ, PT ;  /* 0x000000ff1300720c */ /* 0x000fda0003f05270 */
[----:B------:R-:W-:Y:S05]  /*67c0*/  @!P0 BRA `(.L_x_71) ;  /* 0xfffffff400cc8947 */ /* 0x000fea000383ffff */
.L_x_68:
        /* <DEDUP_REMOVED lines=9> */
[----:B------:R-:W-:-:S03]  /*6860*/  IADD3 R18, P1, P0, R18, UR41, -R17 ;  /* 0x0000002912127c10 */ /* 0x000fc6000f83e811 */
[----:B------:R-:W-:Y:S01]  /*6870*/  SHFL.IDX PT, R13, R13, R21, 0x1f ;  /* 0x00001f150d0d7589 */ /* 0x000fe200000e0000 */
[----:B------:R-:W-:-:S03]  /*6880*/  IADD3.X R10, PT, PT, R16, UR40, ~R15, P1, P0 ;  /* 0x00000028100a7c10 */ /* 0x000fc60008fe0c0f */
[----:B------:R-:W2:Y:S04]  /*6890*/  SHFL.IDX PT, R18, R18, R21, 0x1f ;  /* 0x00001f1512127589 */ /* 0x000ea800000e0000 */
[----:B------:R-:W3:Y:S04]  /*68a0*/  SHFL.IDX PT, R10, R10, R21, 0x1f ;  /* 0x00001f150a0a7589 */ /* 0x000ee800000e0000 */
[----:B------:R-:W4:Y:S04]  /*68b0*/  SHFL.IDX PT, R15, R15, R21, 0x1f ;  /* 0x00001f150f0f7589 */ /* 0x000f2800000e0000 */
[----:B------:R-:W1:Y:S04]  /*68c0*/  SHFL.IDX PT, R12, R12, R21, 0x1f ;  /* 0x00001f150c0c7589 */ /* 0x000e6800000e0000 */
[----:B------:R4:W1:Y:S01]  /*68d0*/  SHFL.IDX PT, R16, R17, R21, 0x1f ;  /* 0x00001f1511107589 */ /* 0x00086200000e0000 */
[----:B--2---:R-:W-:-:S02]  /*68e0*/  R2UR UR41, R18 ;  /* 0x00000000122972ca */ /* 0x004fc400000e0000 */
[----:B---3--:R-:W-:Y:S01]  /*68f0*/  R2UR UR40, R10 ;  /* 0x000000000a2872ca */ /* 0x008fe200000e0000 */
[----:B-1--4-:R-:W-:-:S14]  /*6900*/  IMAD.MOV.U32 R17, RZ, RZ, R15 ;  /* 0x000000ffff117224 */ /* 0x012fdc00078e000f */
.L_x_65:
[----:B------:R-:W1:Y:S01]  /*6910*/  LDCU UR4, c[0x0][0xbe8] ;  /* 0x00017d00ff0477ac */ /* 0x000e620008000800 */
[----:B------:R-:W-:Y:S01]  /*6920*/  IMAD.MOV.U32 R18, RZ, RZ, -0x1 ;  /* 0xffffffffff127424 */ /* 0x000fe200078e00ff */
[----:B------:R-:W-:Y:S02]  /*6930*/  MOV R10, 0xffffffff ;  /* 0xffffffff000a7802 */ /* 0x000fe40000000f00 */
[----:B-1----:R-:W-:-:S13]  /*6940*/  ISETP.GE.AND P0, PT, R14, UR4, PT ;  /* 0x000000040e007c0c */ /* 0x002fda000bf06270 */
[----:B------:R-:W-:Y:S05]  /*6950*/  @P0 BRA `(.L_x_64) ;  /* 0x0000000000f00947 */ /* 0x000fea0003800000 */
[----:B------:R-:W1:Y:S01]  /*6960*/  LDCU UR9, c[0x0][0xb98] ;  /* 0x00017300ff0977ac */ /* 0x000e620008000800 */
[----:B------:R-:W2:Y:S01]  /*6970*/  LDCU UR7, c[0x0][0xb88] ;  /* 0x00017100ff0777ac */ /* 0x000ea20008000800 */
[----:B------:R-:W3:Y:S01]  /*6980*/  LDCU UR5, c[0x0][0xbdc] ;  /* 0x00017b80ff0577ac */ /* 0x000ee20008000800 */
[----:B------:R-:W-:-:S04]  /*6990*/  UIADD3 UR11, UP0, UPT, -UR41, UR24, URZ ;  /* 0x00000018290b7290 */ /* 0x000fc8000ff1e1ff */
[----:B------:R-:W-:-:S04]  /*69a0*/  UIADD3.X UR10, UPT, UPT, ~UR40, UR17, URZ, UP0, !UPT ;  /* 0x00000011280a7290 */ /* 0x000fc800087fe5ff */
[----:B-1----:R-:W-:Y:S01]  /*69b0*/  USHF.R.U32.HI UR8, URZ, UR9, UR10 ;  /* 0x00000009ff087299 */ /* 0x002fe2000801160a */
[--C-:B--2---:R-:W-:Y:S01]  /*69c0*/  SHF.R.U32.HI R3, RZ, UR7, R13.reuse ;  /* 0x00000007ff037c19 */ /* 0x104fe2000801160d */
[----:B------:R-:W-:Y:S01]  /*69d0*/  USHF.R.U64 UR11, UR11, UR9, UR10 ;  /* 0x000000090b0b7299 */ /* 0x000fe2000800120a */
[----:B------:R-:W-:Y:S01]  /*69e0*/  SHF.R.U64 R18, R12, UR7, R13 ;  /* 0x000000070c127c19 */ /* 0x000fe2000800120d */
[----:B------:R-:W-:Y:S02]  /*69f0*/  USHF.R.U32.HI UR6, URZ, UR7, UR8 ;  /* 0x00000007ff067299 */ /* 0x000fe40008011608 */
[----:B------:R-:W-:Y:S02]  /*6a00*/  USHF.R.U64 UR8, UR11, UR7, UR8 ;  /* 0x000000070b087299 */ /* 0x000fe40008001208 */
[----:B---3--:R-:W-:Y:S02]  /*6a10*/  USHF.R.U32.HI UR4, URZ, UR5, UR6 ;  /* 0x00000005ff047299 */ /* 0x008fe40008011606 */
[----:B------:R-:W-:-:S04]  /*6a20*/  USHF.R.U64 UR5, UR8, UR5, UR6 ;  /* 0x0000000508057299 */ /* 0x000fc80008001206 */
[----:B------:R-:W-:-:S04]  /*6a30*/  LOP3.LUT R2, R3, UR4, RZ, 0xfc, !PT ;  /* 0x0000000403027c12 */ /* 0x000fc8000f8efcff */
[----:B------:R-:W-:-:S13]  /*6a40*/  ISETP.NE.U32.AND P0, PT, R2, RZ, PT ;  /* 0x000000ff0200720c */ /* 0x000fda0003f05070 */
[----:B------:R-:W-:Y:S05]  /*6a50*/  @P0 BRA `(.L_x_72) ;  /* 0x0000000000540947 */ /* 0x000fea0003800000 */
[----:B------:R-:W1:Y:S01]  /*6a60*/  I2F.U32.RP R15, R18 ;  /* 0x00000012000f7306 */ /* 0x000e620000209000 */
[----:B------:R-:W-:-:S07]  /*6a70*/  ISETP.NE.U32.AND P1, PT, R18, RZ, PT ;  /* 0x000000ff1200720c */ /* 0x000fce0003f25070 */
[----:B-1----:R-:W1:Y:S02]  /*6a80*/  MUFU.RCP R10, R15 ;  /* 0x0000000f000a7308 */ /* 0x002e640000001000 */
[----:B-1----:R-:W-:-:S06]  /*6a90*/  IADD3 R10, PT, PT, R10, 0xffffffe, RZ ;  /* 0x0ffffffe0a0a7810 */ /* 0x002fcc0007ffe0ff */
[----:B------:R1:W2:Y:S02]  /*6aa0*/  F2I.FTZ.U32.TRUNC.NTZ R11, R10 ;  /* 0x0000000a000b7305 */ /* 0x0002a4000021f000 */
[----:B-1----:R-:W-:Y:S02]  /*6ab0*/  HFMA2 R10, -RZ, RZ, 0, 0 ;  /* 0x00000000ff0a7431 */ /* 0x002fe400000001ff */
[----:B--2---:R-:W-:-:S04]  /*6ac0*/  IMAD.MOV R2, RZ, RZ, -R11 ;  /* 0x000000ffff027224 */ /* 0x004fc800078e0a0b */
[----:B------:R-:W-:-:S04]  /*6ad0*/  IMAD R2, R2, R18, RZ ;  /* 0x0000001202027224 */ /* 0x000fc800078e02ff */
[----:B------:R-:W-:-:S06]  /*6ae0*/  IMAD.HI.U32 R2, R11, R2, R10 ;  /* 0x000000020b027227 */ /* 0x000fcc00078e000a */
[----:B------:R-:W-:-:S04]  /*6af0*/  IMAD.HI.U32 R20, R2, UR5, RZ ;  /* 0x0000000502147c27 */ /* 0x000fc8000f8e00ff */
[----:B------:R-:W-:-:S04]  /*6b00*/  IMAD.MOV R3, RZ, RZ, -R20 ;  /* 0x000000ffff037224 */ /* 0x000fc800078e0a14 */
[----:B------:R-:W-:-:S05]  /*6b10*/  IMAD R3, R18, R3, UR5 ;  /* 0x0000000512037e24 */ /* 0x000fca000f8e0203 */
[----:B------:R-:W-:-:S13]  /*6b20*/  ISETP.GE.U32.AND P0, PT, R3, R18, PT ;  /* 0x000000120300720c */ /* 0x000fda0003f06070 */
[----:B------:R-:W-:Y:S01]  /*6b30*/  @P0 IADD3 R3, PT, PT, R3, -R18, RZ ;  /* 0x8000001203030210 */ /* 0x000fe20007ffe0ff */
[----:B------:R-:W-:-:S03]  /*6b40*/  @P0 VIADD R20, R20, 0x1 ;  /* 0x0000000114140836 */ /* 0x000fc60000000000 */
[----:B------:R-:W-:-:S13]  /*6b50*/  ISETP.GE.U32.AND P2, PT, R3, R18, PT ;  /* 0x000000120300720c */ /* 0x000fda0003f46070 */
[----:B------:R-:W-:Y:S02]  /*6b60*/  @P2 IADD3 R20, PT, PT, R20, 0x1, RZ ;  /* 0x0000000114142810 */ /* 0x000fe40007ffe0ff */
[----:B------:R-:W-:-:S04]  /*6b70*/  @!P1 LOP3.LUT R20, RZ, R18, RZ, 0x33, !PT ;  /* 0x00000012ff149212 */ /* 0x000fc800078e33ff */
[----:B------:R-:W-:-:S05]  /*6b80*/  IADD3 R15, PT, PT, -R20, RZ, RZ ;  /* 0x000000ff140f7210 */ /* 0x000fca0007ffe1ff */
[----:B------:R-:W-:Y:S01]  /*6b90*/  IMAD R15, R18, R15, UR5 ;  /* 0x00000005120f7e24 */ /* 0x000fe2000f8e020f */
[----:B------:R-:W-:Y:S06]  /*6ba0*/  BRA `(.L_x_73) ;  /* 0x0000000000187947 */ /* 0x000fec0003800000 */
.L_x_72:
[----:B------:R-:W-:Y:S01]  /*6bb0*/  IMAD.U32 R19, RZ, RZ, UR5 ;  /* 0x00000005ff137e24 */ /* 0x000fe2000f8e00ff */
[----:B------:R-:W-:Y:S02]  /*6bc0*/  MOV R15, UR4 ;  /* 0x00000004000f7c02 */ /* 0x000fe40008000f00 */
[----:B------:R-:W-:Y:S02]  /*6bd0*/  MOV R2, 0x6bf0 ;  /* 0x00006bf000027802 */ /* 0x000fe40000000f00 */
[----:B-----5:R-:W-:Y:S05]  /*6be0*/  CALL.REL.NOINC `(.L_x_74) ;  /* 0x000000b400d47944 */ /* 0x020fea0003c00000 */
[----:B------:R-:W-:-:S05]  /*6bf0*/  IADD3 R15, PT, PT, -R20, RZ, RZ ;  /* 0x000000ff140f7210 */ /* 0x000fca0007ffe1ff */
[----:B------:R-:W-:-:S07]  /*6c00*/  IMAD R15, R18, R15, UR5 ;  /* 0x00000005120f7e24 */ /* 0x000fce000f8e020f */
.L_x_73:
[----:B------:R-:W1:Y:S01]  /*6c10*/  LDC R11, c[0x0][0xbdc] ;  /* 0x0002f700ff0b7b82 */ /* 0x000e620000000800 */
[----:B------:R-:W-:Y:S01]  /*6c20*/  ULOP3.LUT UR8, UR8, UR12, URZ, 0xc0, !UPT ;  /* 0x0000000c08087292 */ /* 0x000fe2000f8ec0ff */
[----:B------:R-:W-:Y:S01]  /*6c30*/  PLOP3.LUT P1, PT, PT, PT, PT, 0x8, 0x80 ;  /* 0x000000000080781c */ /* 0x000fe20003f2e170 */
[----:B------:R-:W-:-:S05]  /*6c40*/  ULOP3.LUT UR11, UR19, UR11, URZ, 0xc0, !UPT ;  /* 0x0000000b130b7292 */ /* 0x000fca000f8ec0ff */
[----:B------:R-:W2:Y:S08]  /*6c50*/  LDC R2, c[0x0][0xb80] ;  /* 0x0002e000ff027b82 */ /* 0x000eb00000000800 */
[----:B------:R-:W3:Y:S08]  /*6c60*/  LDC R3, c[0x0][0xb90] ;  /* 0x0002e400ff037b82 */ /* 0x000ef00000000800 */
[----:B------:R-:W4:Y:S01]  /*6c70*/  LDC R10, c[0x0][0xbe0] ;  /* 0x0002f800ff0a7b82 */ /* 0x000f220000000800 */
[----:B-1----:R-:W-:-:S05]  /*6c80*/  SHF.L.U32 R11, R20, R11, RZ ;  /* 0x0000000b140b7219 */ /* 0x002fca00000006ff */
[----:B------:R-:W-:Y:S01]  /*6c90*/  VIADD R18, R11, UR8 ;  /* 0x000000080b127c36 */ /* 0x000fe20008000000 */
[----:B------:R-:W-:Y:S01]  /*6ca0*/  P2R R11, PR, RZ, 0x2 ;  /* 0x00000002ff0b7803 */ /* 0x000fe20000000000 */
[----:B--2---:R-:W-:Y:S02]  /*6cb0*/  IMAD R15, R15, R2, UR11 ;  /* 0x0000000b0f0f7e24 */ /* 0x004fe4000f8e0202 */
[----:B---3--:R-:W-:Y:S02]  /*6cc0*/  IMAD R18, R18, R3, UR32 ;  /* 0x0000002012127e24 */ /* 0x008fe4000f8e0203 */
[----:B------:R-:W-:Y:S01]  /*6cd0*/  IMAD.MOV.U32 R3, RZ, RZ, 0x1 ;  /* 0x00000001ff037424 */ /* 0x000fe200078e00ff */
[----:B----4-:R-:W-:Y:S01]  /*6ce0*/  ISETP.NE.AND P0, PT, R10, 0x1, PT ;  /* 0x000000010a00780c */ /* 0x010fe20003f05270 */
[----:B------:R-:W-:-:S03]  /*6cf0*/  IMAD.MOV.U32 R10, RZ, RZ, R14 ;  /* 0x000000ffff0a7224 */ /* 0x000fc600078e000e */
[----:B------:R-:W-:Y:S02]  /*6d00*/  SEL R2, R18, R15, !P0 ;  /* 0x0000000f12027207 */ /* 0x000fe40004000000 */
[----:B------:R-:W-:Y:S02]  /*6d10*/  SEL R18, R15, R18, !P0 ;  /* 0x000000120f127207 */ /* 0x000fe40004000000 */
.L_x_64:
[----:B------:R-:W-:-:S09]  /*6d20*/  UISETP.NE.AND UP0, UPT, UR37, 0x1, UPT ;  /* 0x000000012500788c */ /* 0x000fd2000bf05270 */
[----:B------:R-:W-:Y:S05]  /*6d30*/  BRA.U !UP0, `(.L_x_75) ;  /* 0x0000000108047547 */ /* 0x000fea000b800000 */
[----:B------:R-:W-:Y:S05]  /*6d40*/  BPT.TRAP 0x1 ;  /* 0x000000040000795c */ /* 0x000fea0000300000 */
.L_x_75:
[----:B------:R-:W1:Y:S01]  /*6d50*/  S2UR UR4, SR_CgaCtaId ;  /* 0x00000000000479c3 */ /* 0x000e620000008800 */
[----:B------:R-:W-:Y:S01]  /*6d60*/  UMOV UR5, 0x400 ;  /* 0x0000040000057882 */ /* 0x000fe20000000000 */
[----:B------:R-:W-:Y:S01]  /*6d70*/  SHF.L.U32 R15, R8, 0x1f, RZ ;  /* 0x0000001f080f7819 */ /* 0x000fe200000006ff */
[----:B------:R-:W-:Y:S01]  /*6d80*/  VIADD R19, R9, 0x1 ;  /* 0x0000000109137836 */ /* 0x000fe20000000000 */
[----:B------:R-:W-:Y:S01]  /*6d90*/  ISETP.NE.AND P1, PT, R23, R10, PT ;  /* 0x0000000a1700720c */ /* 0x000fe20003f25270 */
[----:B-1----:R-:W-:-:S04]  /*6da0*/  ULEA UR4, UR4, UR5, 0x18 ;  /* 0x0000000504047291 */ /* 0x002fc8000f8ec0ff */
[----:B------:R-:W-:-:S09]  /*6db0*/  ULEA UR4, UR20, UR4, 0x3 ;  /* 0x0000000414047291 */ /* 0x000fd2000f8e18ff */
[----:B------:R-:W1:Y:S02]  /*6dc0*/  SYNCS.PHASECHK.TRANS64.TRYWAIT P0, [UR4+0x150], R15 ;  /* 0x0001500fff0075a7 */ /* 0x000e640008001104 */
[----:B-1----:R-:W-:Y:S05]  /*6dd0*/  @!P0 BRA `(.L_x_76) ;  /* 0x000000a400488947 */ /* 0x002fea0003800000 */
.L_x_275:
[----:B------:R-:W-:Y:S01]  /*6de0*/  ELECT P0, URZ, PT ;  /* 0x0000000000ff782f */ /* 0x000fe20003800000 */
[----:B------:R-:W-:Y:S01]  /*6df0*/  @!P1 IMAD.MOV R19, RZ, RZ, R9 ;  /* 0x000000ffff139224 */ /* 0x000fe200078e0209 */
[----:B------:R-:W-:Y:S01]  /*6e00*/  BSSY.RECONVERGENT B0, `(.L_x_77) ;  /* 0x0000017000007945 */ /* 0x000fe20003800200 */
[----:B------:R-:W-:-:S03]  /*6e10*/  ISETP.NE.AND P2, PT, R11, RZ, PT ;  /* 0x000000ff0b00720c */ /* 0x000fc60003f45270 */
[----:B------:R-:W-:-:S07]  /*6e20*/  PRMT R9, R19, 0x7610, R9 ;  /* 0x0000761013097816 */ /* 0x000fce0000000009 */
[----:B------:R-:W-:Y:S05]  /*6e30*/  @!P0 BRA `(.L_x_78) ;  /* 0x00000000004c8947 */ /* 0x000fea0003800000 */
[----:B------:R-:W-:Y:S01]  /*6e40*/  PLOP3.LUT P0, PT, P1, P2, PT, 0x20, 0x2 ;  /* 0x000000000002781c */ /* 0x000fe20000f04470 */
[----:B------:R-:W-:Y:S01]  /*6e50*/  UIMAD UR5, UR20, 0x14, UR36 ;  /* 0x00000014140578a4 */ /* 0x000fe2000f8e0224 */
[----:B------:R-:W-:Y:S02]  /*6e60*/  SEL R11, R9, RZ, !P2 ;  /* 0x000000ff090b7207 */ /* 0x000fe40005000000 */
[----:B-1----:R-:W-:-:S04]  /*6e70*/  SEL R20, RZ, 0x1, !P0 ;  /* 0x00000001ff147807 */ /* 0x002fc80004000000 */
[----:B------:R-:W-:Y:S02]  /*6e80*/  PRMT R11, R20, 0x5410, R11 ;  /* 0x00005410140b7816 */ /* 0x000fe4000000000b */
[----:B------:R1:W-:Y:S04]  /*6e90*/  STS [UR5], R2 ;  /* 0x00000002ff007988 */ /* 0x0003e80008000805 */
[----:B------:R1:W-:Y:S04]  /*6ea0*/  STS [UR5+0x4], R18 ;  /* 0x00000412ff007988 */ /* 0x0003e80008000805 */
[----:B------:R1:W-:Y:S04]  /*6eb0*/  STS [UR5+0xc], R3 ;  /* 0x00000c03ff007988 */ /* 0x0003e80008000805 */
[----:B------:R1:W-:Y:S04]  /*6ec0*/  STS [UR5+0x10], R11 ;  /* 0x0000100bff007988 */ /* 0x0003e80008000805 */
[----:B------:R1:W-:Y:S01]  /*6ed0*/  STS [UR5+0x8], R10 ;  /* 0x0000080aff007988 */ /* 0x0003e20008000805 */
[----:B------:R-:W-:Y:S01]  /*6ee0*/  @!PT LDS RZ, [RZ] ;  /* 0x00000000fffff984 */ /* 0x000fe20000000800 */
[----:B------:R-:W-:Y:S01]  /*6ef0*/  @!PT LDS RZ, [RZ] ;  /* 0x00000000fffff984 */ /* 0x000fe20000000800 */
[----:B------:R-:W-:Y:S01]  /*6f00*/  @!PT LDS RZ, [RZ] ;  /* 0x00000000fffff984 */ /* 0x000fe20000000800 */
[----:B------:R-:W-:Y:S01]  /*6f10*/  @!PT LDS RZ, [RZ] ;  /* 0x00000000fffff984 */ /* 0x000fe20000000800 */
[----:B------:R2:W-:Y:S06]  /*6f20*/  MEMBAR.ALL.CTA ;  /* 0x0000000000007992 */ /* 0x0005ec0000008000 */
[----:B--2---:R-:W2:Y:S01]  /*6f30*/  FENCE.VIEW.ASYNC.S ;  /* 0x00000000000073c6 */ /* 0x004ea20000000000 */
[----:B------:R-:W-:Y:S05]  /*6f40*/  BRA.U !UP0, `(.L_x_79) ;  /* 0x0000000108047547 */ /* 0x000fea000b800000 */
[----:B------:R-:W-:Y:S05]  /*6f50*/  BPT.TRAP 0x1 ;  /* 0x000000040000795c */ /* 0x000fea0000300000 */
.L_x_79:
[----:B--2---:R-:W-:Y:S01]  /*6f60*/  SYNCS.ARRIVE.TRANS64.A1T0 RZ, [UR4+0x110], RZ ;  /* 0x000110ffffff79a7 */ /* 0x004fe20008100004 */
.L_x_78:
[----:B------:R-:W-:Y:S05]  /*6f70*/  BSYNC.RECONVERGENT B0 ;  /* 0x0000000000007941 */ /* 0x000fea0003800200 */
.L_x_77:
[----:B------:R-:W-:Y:S01]  /*6f80*/  UIADD3 UR20, UPT, UPT, UR20, 0x1, URZ ;  /* 0x0000000114147890 */ /* 0x000fe2000fffe0ff */
[----:B------:R-:W-:-:S03]  /*6f90*/  MOV R23, R10 ;  /* 0x0000000a00177202 */ /* 0x000fc60000000f00 */
[----:B------:R-:W-:-:S04]  /*6fa0*/  UISETP.NE.AND UP0, UPT, UR20, 0x8, UPT ;  /* 0x000000081400788c */ /* 0x000fc8000bf05270 */
[----:B------:R-:W-:Y:S02]  /*6fb0*/  USEL UR4, URZ, 0x1, UP0 ;  /* 0x00000001ff047887 */ /* 0x000fe40008000000 */
[----:B------:R-:W-:-:S04]  /*6fc0*/  USEL UR20, UR20, URZ, UP0 ;  /* 0x000000ff14147287 */ /* 0x000fc80008000000 */
[----:B------:R-:W-:Y:S01]  /*6fd0*/  LOP3.LUT R8, R8, UR4, RZ, 0x3c, !PT ;  /* 0x0000000408087c12 */ /* 0x000fe2000f8e3cff */
[----:B------:R-:W-:Y:S07]  /*6fe0*/  @!P2 BRA `(.L_x_80) ;  /* 0xffffffe40008a947 */ /* 0x000fee000383ffff */
[----:B------:R-:W-:Y:S01]  /*6ff0*/  HFMA2 R9, -RZ, RZ, 0, 0 ;  /* 0x00000000ff097431 */ /* 0x000fe200000001ff */
[----:B-1----:R-:W-:Y:S02]  /*7000*/  PRMT R11, RZ, 0x7610, R11 ;  /* 0x00007610ff0b7816 */ /* 0x002fe4000000000b */
.L_x_96:
[----:B-1----:R-:W1:Y:S01]  /*7010*/  LDC.64 R2, c[0x0][0xbd0] ;  /* 0x0002f400ff027b82 */ /* 0x002e620000000a00 */
[----:B------:R-:W-:Y:S01]  /*7020*/  UIADD3 UR24, UP0, UPT, UR24, UR30, URZ ;  /* 0x0000001e18187290 */ /* 0x000fe2000ff1e0ff */
[----:B------:R-:W-:Y:S01]  /*7030*/  ISETP.NE.AND P1, PT, RZ, UR16, PT ;  /* 0x00000010ff007c0c */ /* 0x000fe2000bf25270 */
[----:B------:R-:W-:Y:S01]  /*7040*/  IMAD.MOV.U32 R23, RZ, RZ, RZ ;  /* 0x000000ffff177224 */ /* 0x000fe200078e00ff */
[----:B------:R-:W-:Y:S01]  /*7050*/  PLOP3.LUT P2, PT, PT, PT, PT, 0x80, 0x8 ;  /* 0x000000000008781c */ /* 0x000fe20003f4f070 */
[----:B------:R-:W-:Y:S01]  /*7060*/  UIADD3.X UR17, UPT, UPT, UR17, UR25, URZ, UP0, !UPT ;  /* 0x0000001911117290 */ /* 0x000fe200087fe4ff */
[----:B------:R-:W-:Y:S02]  /*7070*/  IMAD.MOV.U32 R22, RZ, RZ, -0x1 ;  /* 0xffffffffff167424 */ /* 0x000fe400078e00ff */
[----:B------:R-:W-:Y:S01]  /*7080*/  P2R R24, PR, RZ, 0x4 ;  /* 0x00000004ff187803 */ /* 0x000fe20000000000 */
[----:B------:R-:W-:Y:S01]  /*7090*/  IMAD.MOV.U32 R15, RZ, RZ, -0x1 ;  /* 0xffffffffff0f7424 */ /* 0x000fe200078e00ff */
[----:B-1----:R-:W-:Y:S01]  /*70a0*/  ISETP.LE.U32.AND P0, PT, R2, UR24, PT ;  /* 0x0000001802007c0c */ /* 0x002fe2000bf03070 */
[----:B------:R-:W-:-:S05]  /*70b0*/  IMAD.U32 R2, RZ, RZ, UR17 ;  /* 0x00000011ff027e24 */ /* 0x000fca000f8e00ff */
[----:B------:R-:W-:Y:S01]  /*70c0*/  ISETP.GE.U32.AND.EX P0, PT, R2, R3, PT, P0 ;  /* 0x000000030200720c */ /* 0x000fe20003f06100 */
[----:B------:R-:W-:-:S12]  /*70d0*/  IMAD.MOV.U32 R3, RZ, RZ, -0x1 ;  /* 0xffffffffff037424 */ /* 0x000fd800078e00ff */
[----:B----4-:R-:W-:Y:S05]  /*70e0*/  @P0 BRA P1, `(.L_x_81) ;  /* 0x0000001800080947 */ /* 0x010fea0000800000 */
        /* <DEDUP_REMOVED lines=8> */
[----:B-----5:R-:W-:Y:S01]  /*7170*/  MOV R16, R5 ;  /* 0x0000000500107202 */ /* 0x020fe20000000f00 */
        /* <DEDUP_REMOVED lines=14> */
[----:B-1----:R-:W-:Y:S02]  /*7260*/  IABS R3, R0 ;  /* 0x0000000000037213 */ /* 0x002fe40000000000 */
[----:B------:R-:W1:Y:S01]  /*7270*/  I2F.RP R26, R12 ;  /* 0x0000000c001a7306 */ /* 0x000e620000209400 */
[----:B------:R-:W3:Y:S01]  /*7280*/  LDCU.128 UR4, c[0x0][0xbc0] ;  /* 0x00017800ff0477ac */ /* 0x000ee20008000c00 */
[C---:B------:R-:W-:Y:S02]  /*7290*/  IADD3 R14, P0, PT, R16.reuse, UR18, RZ ;  /* 0x00000012100e7c10 */ /* 0x040fe4000ff1e0ff */
[----:B------:R-:W-:Y:S01]  /*72a0*/  IADD3 R18, P2, PT, R15, UR14, RZ ;  /* 0x0000000e0f127c10 */ /* 0x000fe2000ff5e0ff */
[----:B------:R-:W4:Y:S01]  /*72b0*/  LDCU.64 UR10, c[0x0][0xba8] ;  /* 0x00017500ff0a77ac */ /* 0x000f220008000a00 */
[----:B------:R-:W-:-:S02]  /*72c0*/  LEA.HI.X.SX32 R13, R16, UR15, 0x1, P0 ;  /* 0x0000000f100d7c11 */ /* 0x000fc400080f0eff */
[----:B------:R-:W4:Y:S01]  /*72d0*/  I2F.RP R2, R3 ;  /* 0x0000000300027306 */ /* 0x000f220000209400 */
[----:B------:R-:W-:Y:S02]  /*72e0*/  LEA.HI.X.SX32 R17, R15, UR13, 0x1, P2 ;  /* 0x0000000d0f117c11 */ /* 0x000fe400090f0eff */
[----:B--2---:R-:W-:-:S05]  /*72f0*/  IADD3 R16, P0, PT, R14, UR9, RZ ;  /* 0x000000090e107c10 */ /* 0x004fca000ff1e0ff */
[----:B-1----:R-:W1:Y:S01]  /*7300*/  MUFU.RCP R26, R26 ;  /* 0x0000001a001a7308 */ /* 0x002e620000001000 */
[----:B---3--:R-:W-:Y:S01]  /*7310*/  IADD3 R20, P1, PT, R18, UR7, RZ ;  /* 0x0000000712147c10 */ /* 0x008fe2000ff3e0ff */
[----:B------:R-:W-:Y:S02]  /*7320*/  IMAD.X R15, RZ, RZ, R13, P0 ;  /* 0x000000ffff0f7224 */ /* 0x000fe400000e060d */
[----:B----4-:R-:W-:-:S04]  /*7330*/  IMAD.WIDE.U32 R36, R16, UR10, RZ ;  /* 0x0000000a10247c25 */ /* 0x010fc8000f8e00ff */
[----:B------:R-:W2:Y:S01]  /*7340*/  MUFU.RCP R2, R2 ;  /* 0x0000000200027308 */ /* 0x000ea20000001000 */
[----:B------:R-:W-:Y:S02]  /*7350*/  IMAD.X R19, RZ, RZ, R17, P1 ;  /* 0x000000ffff137224 */ /* 0x000fe400008e0611 */
[----:B------:R-:W-:-:S04]  /*7360*/  IMAD.WIDE.U32 R30, R15, UR10, RZ ;  /* 0x0000000a0f1e7c25 */ /* 0x000fc8000f8e00ff */
[----:B------:R-:W-:-:S04]  /*7370*/  IMAD.WIDE.U32 R28, R19, UR4, RZ ;  /* 0x00000004131c7c25 */ /* 0x000fc8000f8e00ff */
[----:B------:R-:W-:-:S04]  /*7380*/  IMAD.WIDE.U32 R30, P1, R16, UR11, R30 ;  /* 0x0000000b101e7c25 */ /* 0x000fc8000f82001e */
[----:B-1----:R-:W-:Y:S02]  /*7390*/  VIADD R26, R26, 0xffffffe ;  /* 0x0ffffffe1a1a7836 */ /* 0x002fe40000000000 */
[C---:B------:R-:W-:Y:S02]  /*73a0*/  IMAD.WIDE.U32 R28, P0, R20.reuse, UR5, R28 ;  /* 0x00000005141c7c25 */ /* 0x040fe4000f80001c */
[----:B------:R-:W1:Y:S02]  /*73b0*/  F2I.FTZ.U32.TRUNC.NTZ R27, R26 ;  /* 0x0000001a001b7305 */ /* 0x000e64000021f000 */
[----:B------:R-:W-:-:S04]  /*73c0*/  IMAD.WIDE.U32 R38, R20, UR4, RZ ;  /* 0x0000000414267c25 */ /* 0x000fc8000f8e00ff */
[----:B------:R-:W-:Y:S01]  /*73d0*/  IMAD.X R35, RZ, RZ, RZ, P1 ;  /* 0x000000ffff237224 */ /* 0x000fe200008e06ff */
[----:B------:R-:W-:Y:S01]  /*73e0*/  IADD3 RZ, P1, PT, R37, R30, RZ ;  /* 0x0000001e25ff7210 */ /* 0x000fe20007f3e0ff */
[----:B--2---:R-:W-:Y:S01]  /*73f0*/  VIADD R2, R2, 0xffffffe ;  /* 0x0ffffffe02027836 */ /* 0x004fe20000000000 */
[----:B------:R-:W-:Y:S01]  /*7400*/  IADD3 RZ, P2, PT, R39, R28, RZ ;  /* 0x0000001c27ff7210 */ /* 0x000fe20007f5e0ff */
[----:B------:R-:W-:Y:S02]  /*7410*/  IMAD.MOV.U32 R34, RZ, RZ, R31 ;  /* 0x000000ffff227224 */ /* 0x000fe400078e001f */
[----:B------:R-:W-:Y:S01]  /*7420*/  IMAD.X R33, RZ, RZ, RZ, P0 ;  /* 0x000000ffff217224 */ /* 0x000fe200000e06ff */
[----:B------:R-:W-:Y:S01]  /*7430*/  ISETP.NE.U32.AND P0, PT, RZ, UR10, PT ;  /* 0x0000000aff007c0c */ /* 0x000fe2000bf05070 */
[----:B------:R-:W-:Y:S02]  /*7440*/  IMAD.MOV.U32 R32, RZ, RZ, R29 ;  /* 0x000000ffff207224 */ /* 0x000fe400078e001d */
[----:B------:R-:W2:Y:S01]  /*7450*/  F2I.FTZ.U32.TRUNC.NTZ R29, R2 ;  /* 0x00000002001d7305 */ /* 0x000ea2000021f000 */
[----:B------:R-:W-:Y:S01]  /*7460*/  IMAD.WIDE.U32.X R34, R15, UR11, R34, P1 ;  /* 0x0000000b0f227c25 */ /* 0x000fe200088e0422 */
[----:B------:R-:W-:-:S02]  /*7470*/  ISETP.NE.U32.AND P1, PT, RZ, UR4, PT ;  /* 0x00000004ff007c0c */ /* 0x000fc4000bf25070 */
[----:B------:R-:W-:Y:S01]  /*7480*/  ISETP.NE.AND.EX P0, PT, RZ, UR11, PT, P0 ;  /* 0x0000000bff007c0c */ /* 0x000fe2000bf05300 */
[----:B------:R-:W-:Y:S01]  /*7490*/  IMAD.WIDE.U32.X R32, R19, UR5, R32, P2 ;  /* 0x0000000513207c25 */ /* 0x000fe200090e0420 */
[----:B------:R-:W-:Y:S02]  /*74a0*/  ISETP.NE.AND.EX P1, PT, RZ, UR5, PT, P1 ;  /* 0x00000005ff007c0c */ /* 0x000fe4000bf25310 */
[----:B------:R-:W-:Y:S01]  /*74b0*/  SEL R14, R14, R34, !P0 ;  /* 0x000000220e0e7207 */ /* 0x000fe20004000000 */
[----:B-1----:R-:W-:Y:S01]  /*74c0*/  IMAD.MOV R16, RZ, RZ, -R27 ;  /* 0x000000ffff107224 */ /* 0x002fe200078e0a1b */
[----:B------:R-:W-:Y:S01]  /*74d0*/  SEL R13, R13, R35, !P0 ;  /* 0x000000230d0d7207 */ /* 0x000fe20004000000 */
[----:B------:R-:W-:Y:S01]  /*74e0*/  IMAD.MOV.U32 R26, RZ, RZ, RZ ;  /* 0x000000ffff1a7224 */ /* 0x000fe200078e00ff */
[----:B------:R-:W-:Y:S01]  /*74f0*/  SEL R18, R18, R32, !P1 ;  /* 0x0000002012127207 */ /* 0x000fe20004800000 */
[----:B------:R-:W-:Y:S01]  /*7500*/  IMAD R15, R16, R12, RZ ;  /* 0x0000000c100f7224 */ /* 0x000fe200078e02ff */
[----:B------:R-:W-:Y:S01]  /*7510*/  SEL R17, R17, R33, !P1 ;  /* 0x0000002111117207 */ /* 0x000fe20004800000 */
[----:B--2---:R-:W-:Y:S01]  /*7520*/  IMAD.MOV R20, RZ, RZ, -R29 ;  /* 0x000000ffff147224 */ /* 0x004fe200078e0a1d */
[----:B------:R-:W-:Y:S01]  /*7530*/  SHF.R.U64 R13, R14, UR8, R13 ;  /* 0x000000080e0d7c19 */ /* 0x000fe2000800120d */
[----:B------:R-:W-:Y:S01]  /*7540*/  IMAD.HI.U32 R15, R27, R15, R26 ;  /* 0x0000000f1b0f7227 */ /* 0x000fe200078e001a */
[----:B------:R-:W-:-:S02]  /*7550*/  SHF.R.U64 R17, R18, UR6, R17 ;  /* 0x0000000612117c19 */ /* 0x000fc40008001211 */
[----:B------:R-:W-:Y:S01]  /*7560*/  IADD3 R19, PT, PT, R4, -0x1, R13 ;  /* 0xffffffff04137810 */ /* 0x000fe20007ffe00d */
[----:B------:R-:W-:Y:S01]  /*7570*/  IMAD.MOV.U32 R28, RZ, RZ, RZ ;  /* 0x000000ffff1c7224 */ /* 0x000fe200078e00ff */
[----:B------:R-:W-:Y:S01]  /*7580*/  IADD3 R18, PT, PT, R0, -0x1, R17 ;  /* 0xffffffff00127810 */ /* 0x000fe20007ffe011 */
[----:B------:R-:W-:Y:S01]  /*7590*/  IMAD R17, R20, R3, RZ ;  /* 0x0000000314117224 */ /* 0x000fe200078e02ff */
[----:B------:R-:W-:Y:S02]  /*75a0*/  IABS R14, R4 ;  /* 0x00000004000e7213 */ /* 0x000fe40000000000 */
[----:B------:R-:W-:Y:S01]  /*75b0*/  IABS R16, R19 ;  /* 0x0000001300107213 */ /* 0x000fe20000000000 */
[----:B------:R-:W-:Y:S01]  /*75c0*/  IMAD.HI.U32 R17, R29, R17, R28 ;  /* 0x000000111d117227 */ /* 0x000fe200078e001c */
[----:B------:R-:W-:Y:S02]  /*75d0*/  IABS R2, R0 ;  /* 0x0000000000027213 */ /* 0x000fe40000000000 */
[----:B------:R-:W-:Y:S01]  /*75e0*/  IABS R13, R18 ;  /* 0x00000012000d7213 */ /* 0x000fe20000000000 */
[----:B------:R-:W-:Y:S01]  /*75f0*/  IMAD.MOV R14, RZ, RZ, -R14 ;  /* 0x000000ffff0e7224 */ /* 0x000fe200078e0a0e */
        /* <DEDUP_REMOVED lines=29> */
.L_x_84:
[----:B------:R-:W-:Y:S05]  /*77d0*/  BSYNC.RECONVERGENT B0 ;  /* 0x0000000000007941 */ /* 0x000fea0003800200 */
.L_x_83:
[----:B-1----:R-:W1:Y:S01]  /*77e0*/  SHFL.UP PT, R3, R18, 0x1, RZ ;  /* 0x0420000012037989 */ /* 0x002e6200000e00ff */
[C---:B------:R-:W-:Y:S02]  /*77f0*/  ISETP.NE.AND P5, PT, R7.reuse, RZ, PT ;  /* 0x000000ff0700720c */ /* 0x040fe40003fa5270 */
[C---:B------:R-:W-:Y:S01]  /*7800*/  ISETP.GE.U32.AND P4, PT, R7.reuse, 0x2, PT ;  /* 0x000000020700780c */ /* 0x040fe20003f86070 */
[----:B------:R-:W2:Y:S01]  /*7810*/  SHFL.UP PT, R2, R17, 0x1, RZ ;  /* 0x0420000011027989 */ /* 0x000ea200000e00ff */
[C---:B------:R-:W-:Y:S02]  /*7820*/  ISETP.GE.U32.AND P1, PT, R7.reuse, 0x4, PT ;  /* 0x000000040700780c */ /* 0x040fe40003f26070 */
[C---:B------:R-:W-:Y:S02]  /*7830*/  ISETP.GE.U32.AND P2, PT, R7.reuse, 0x8, PT ;  /* 0x000000080700780c */ /* 0x040fe40003f46070 */
[----:B------:R-:W-:Y:S02]  /*7840*/  ISETP.GE.U32.AND P3, PT, R7, 0x10, PT ;  /* 0x000000100700780c */ /* 0x000fe40003f66070 */
[----:B-1----:R-:W-:-:S02]  /*7850*/  SEL R3, R3, RZ, P5 ;  /* 0x000000ff03037207 */ /* 0x002fc40002800000 */
[----:B--2---:R-:W-:Y:S02]  /*7860*/  SEL R2, R2, RZ, P5 ;  /* 0x000000ff02027207 */ /* 0x004fe40002800000 */
[----:B------:R-:W-:-:S05]  /*7870*/  IADD3 R3, P0, PT, R3, R18, RZ ;  /* 0x0000001203037210 */ /* 0x000fca0007f1e0ff */
[----:B------:R-:W-:Y:S01]  /*7880*/  IMAD.X R2, R2, 0x1, R17, P0 ;  /* 0x0000000102027824 */ /* 0x000fe200000e0611 */
        /* <DEDUP_REMOVED lines=9> */
[----:B------:R-:W-:Y:S01]  /*7920*/  IADD3 R19, P0, PT, R19, R14, RZ ;  /* 0x0000000e13137210 */ /* 0x000fe20007f1e0ff */
[----:B------:R-:W-:Y:S01]  /*7930*/  IMAD.U32 R14, RZ, RZ, UR17 ;  /* 0x00000011ff0e7e24 */ /* 0x000fe2000f8e00ff */
        /* <DEDUP_REMOVED lines=14> */
[----:B------:R-:W-:-:S04]  /*7a20*/  IADD3 R2, P0, PT, R15, UR41, RZ ;  /* 0x000000290f027c10 */ /* 0x000fc8000ff1e0ff */
        /* <DEDUP_REMOVED lines=12> */
.L_x_88:
[C---:B------:R-:W-:Y:S01]  /*7af0*/  VIADD R14, R21.reuse, 0x40 ;  /* 0x00000040150e7836 */ /* 0x040fe20000000000 */
[----:B-----5:R-:W-:Y:S01]  /*7b00*/  MOV R15, R5 ;  /* 0x00000005000f7202 */ /* 0x020fe20000000f00 */
[----:B------:R-:W-:-:S03]  /*7b10*/  VIADD R21, R21, 0x20 ;  /* 0x0000002015157836 */ /* 0x000fc60000000000 */
[----:B------:R-:W-:Y:S01]  /*7b20*/  ISETP.GE.AND P0, PT, R14, UR21, PT ;  /* 0x000000150e007c0c */ /* 0x000fe2000bf06270 */
[----:B------:R-:W-:-:S12]  /*7b30*/  IMAD.MOV.U32 R14, RZ, RZ, R6 ;  /* 0x000000ffff0e7224 */ /* 0x000fd800078e0006 */
        /* <DEDUP_REMOVED lines=17> */
[----:B------:R-:W-:Y:S01]  /*7c50*/  IADD3 R19, P0, PT, R17, UR7, RZ ;  /* 0x0000000711137c10 */ /* 0x000fe2000ff1e0ff */
[----:B------:R-:W-:-:S04]  /*7c60*/  IMAD.WIDE.U32 R34, R15, UR10, RZ ;  /* 0x0000000a0f227c25 */ /* 0x000fc8000f8e00ff */
[----:B------:R-:W-:-:S04]  /*7c70*/  IMAD.WIDE.U32 R32, R14, UR10, RZ ;  /* 0x0000000a0e207c25 */ /* 0x000fc8000f8e00ff */
[----:B------:R-:W-:Y:S02]  /*7c80*/  IMAD.X R18, RZ, RZ, R16, P0 ;  /* 0x000000ffff127224 */ /* 0x000fe400000e0610 */
[----:B------:R-:W-:-:S04]  /*7c90*/  IMAD.WIDE.U32 R32, P0, R15, UR11, R32 ;  /* 0x0000000b0f207c25 */ /* 0x000fc8000f800020 */
[----:B------:R-:W-:-:S04]  /*7ca0*/  IMAD.WIDE.U32 R28, R18, UR4, RZ ;  /* 0x00000004121c7c25 */ /* 0x000fc8000f8e00ff */
[----:B------:R-:W-:Y:S02]  /*7cb0*/  IMAD.X R31, RZ, RZ, RZ, P0 ;  /* 0x000000ffff1f7224 */ /* 0x000fe400000e06ff */
[----:B------:R-:W-:-:S04]  /*7cc0*/  IMAD.WIDE.U32 R28, P0, R19, UR5, R28 ;  /* 0x00000005131c7c25 */ /* 0x000fc8000f80001c */
[----:B-1----:R-:W-:Y:S01]  /*7cd0*/  IMAD.X R27, RZ, RZ, RZ, P0 ;  /* 0x000000ffff1b7224 */ /* 0x002fe200000e06ff */
[----:B------:R-:W-:Y:S01]  /*7ce0*/  IADD3 RZ, P0, PT, R35, R32, RZ ;  /* 0x0000002023ff7210 */ /* 0x000fe20007f1e0ff */
[----:B------:R-:W-:Y:S02]  /*7cf0*/  IMAD.MOV.U32 R30, RZ, RZ, R33 ;  /* 0x000000ffff1e7224 */ /* 0x000fe400078e0021 */
[----:B------:R-:W-:Y:S02]  /*7d00*/  IMAD.MOV.U32 R26, RZ, RZ, R29 ;  /* 0x000000ffff1a7224 */ /* 0x000fe400078e001d */
[----:B------:R-:W-:-:S04]  /*7d10*/  IMAD.WIDE.U32.X R14, R14, UR11, R30, P0 ;  /* 0x0000000b0e0e7c25 */ /* 0x000fc800080e041e */
[----:B------:R-:W-:-:S05]  /*7d20*/  IMAD.WIDE.U32 R30, R19, UR4, RZ ;  /* 0x00000004131e7c25 */ /* 0x000fca000f8e00ff */
[----:B------:R-:W-:-:S05]  /*7d30*/  IADD3 RZ, P0, PT, R31, R28, RZ ;  /* 0x0000001c1fff7210 */ /* 0x000fca0007f1e0ff */
        /* <DEDUP_REMOVED lines=8> */
[----:B------:R-:W-:-:S02]  /*7dc0*/  IABS R12, R4 ;  /* 0x00000004000c7213 */ /* 0x000fc40000000000 */
[----:B------:R-:W-:Y:S02]  /*7dd0*/  SEL R14, R16, R19, !P0 ;  /* 0x00000013100e7207 */ /* 0x000fe40004000000 */
[----:B------:R-:W-:Y:S01]  /*7de0*/  IABS R16, R4 ;  /* 0x0000000400107213 */ /* 0x000fe20000000000 */
[----:B------:R-:W-:Y:S01]  /*7df0*/  IMAD.MOV R12, RZ, RZ, -R12 ;  /* 0x000000ffff0c7224 */ /* 0x000fe200078e0a0c */
[----:B------:R-:W-:Y:S02]  /*7e00*/  SEL R17, R17, R18, !P0 ;  /* 0x0000001211117207 */ /* 0x000fe40004000000 */
[----:B------:R-:W1:Y:S01]  /*7e10*/  I2F.RP R19, R16 ;  /* 0x0000001000137306 */ /* 0x000e620000209400 */
[----:B------:R-:W-:Y:S02]  /*7e20*/  IADD3 R18, PT, PT, R4, -0x1, R13 ;  /* 0xffffffff04127810 */ /* 0x000fe40007ffe00d */
[----:B------:R-:W-:Y:S02]  /*7e30*/  SHF.R.U64 R17, R17, UR6, R14 ;  /* 0x0000000611117c19 */ /* 0x000fe4000800120e */
[----:B------:R-:W-:-:S02]  /*7e40*/  IABS R13, R18 ;  /* 0x00000012000d7213 */ /* 0x000fc40000000000 */
[----:B------:R-:W-:Y:S01]  /*7e50*/  IADD3 R17, PT, PT, R0, -0x1, R17 ;  /* 0xffffffff00117810 */ /* 0x000fe20007ffe011 */
[----:B-1----:R-:W1:Y:S02]  /*7e60*/  MUFU.RCP R26, R19 ;  /* 0x00000013001a7308 */ /* 0x002e640000001000 */
[----:B-1----:R-:W-:-:S06]  /*7e70*/  VIADD R26, R26, 0xffffffe ;  /* 0x0ffffffe1a1a7836 */ /* 0x002fcc0000000000 */
[----:B------:R-:W1:Y:S02]  /*7e80*/  F2I.FTZ.U32.TRUNC.NTZ R27, R26 ;  /* 0x0000001a001b7305 */ /* 0x000e64000021f000 */
[----:B-1----:R-:W-:Y:S02]  /*7e90*/  IMAD.MOV R15, RZ, RZ, -R27 ;  /* 0x000000ffff0f7224 */ /* 0x002fe400078e0a1b */
[----:B------:R-:W-:Y:S02]  /*7ea0*/  IMAD.MOV.U32 R26, RZ, RZ, RZ ;  /* 0x000000ffff1a7224 */ /* 0x000fe400078e00ff */
[----:B------:R-:W-:-:S04]  /*7eb0*/  IMAD R15, R15, R16, RZ ;  /* 0x000000100f0f7224 */ /* 0x000fc800078e02ff */
[----:B------:R-:W-:-:S06]  /*7ec0*/  IMAD.HI.U32 R15, R27, R15, R26 ;  /* 0x0000000f1b0f7227 */ /* 0x000fcc00078e001a */
[----:B------:R-:W-:-:S04]  /*7ed0*/  IMAD.HI.U32 R15, R15, R13, RZ ;  /* 0x0000000d0f0f7227 */ /* 0x000fc800078e00ff */
[----:B------:R-:W-:Y:S01]  /*7ee0*/  IMAD R19, R15, R12, R13 ;  /* 0x0000000c0f137224 */ /* 0x000fe200078e020d */
[----:B------:R-:W-:Y:S02]  /*7ef0*/  IABS R15, R0 ;  /* 0x00000000000f7213 */ /* 0x000fe40000000000 */
[----:B------:R-:W-:Y:S02]  /*7f00*/  IABS R13, R17 ;  /* 0x00000011000d7213 */ /* 0x000fe40000000000 */
[----:B------:R-:W1:Y:S01]  /*7f10*/  I2F.RP R20, R15 ;  /* 0x0000000f00147306 */ /* 0x000e620000209400 */
[----:B------:R-:W-:-:S13]  /*7f20*/  ISETP.GT.U32.AND P0, PT, R16, R19, PT ;  /* 0x000000131000720c */ /* 0x000fda0003f04070 */
[----:B------:R-:W-:Y:S01]  /*7f30*/  @!P0 IMAD.IADD R19, R19, 0x1, -R16 ;  /* 0x0000000113138824 */ /* 0x000fe200078e0a10 */
[----:B-1----:R-:W1:Y:S02]  /*7f40*/  MUFU.RCP R26, R20 ;  /* 0x00000014001a7308 */ /* 0x002e640000001000 */
[----:B-1----:R-:W-:-:S06]  /*7f50*/  VIADD R26, R26, 0xffffffe ;  /* 0x0ffffffe1a1a7836 */ /* 0x002fcc0000000000 */
        /* <DEDUP_REMOVED lines=29> */
.L_x_87:
[----:B------:R-:W-:Y:S05]  /*8130*/  BSYNC.RECONVERGENT B0 ;  /* 0x0000000000007941 */ /* 0x000fea0003800200 */
.L_x_86:
        /* <DEDUP_REMOVED lines=8> */
[----:B------:R-:W2:Y:S04]  /*81c0*/  SHFL.UP PT, R16, R15, 0x2, RZ ;  /* 0x044000000f107989 */ /* 0x000ea800000e00ff */
        /* <DEDUP_REMOVED lines=16> */
[----:B-1----:R-:W-:Y:S02]  /*82d0*/  IMAD.X R26, R15, 0x1, R20, P0 ;  /* 0x000000010f1a7824 */ /* 0x002fe400000e0614 */
[----:B------:R-:W1:Y:S01]  /*82e0*/  SHFL.UP PT, R15, R14, 0x10, RZ ;  /* 0x060000000e0f7989 */ /* 0x000e6200000e00ff */
[----:B------:R-:W-:-:S03]  /*82f0*/  IMAD.U32 R20, RZ, RZ, UR17 ;  /* 0x00000011ff147e24 */ /* 0x000fc6000f8e00ff */
        /* <DEDUP_REMOVED lines=12> */
.L_x_85:
        /* <DEDUP_REMOVED lines=14> */
[----:B------:R1:W4:Y:S04]  /*84a0*/  SHFL.IDX PT, R17, R17, R3, 0x1f ;  /* 0x00001f0311117589 */ /* 0x00032800000e0000 */
[----:B------:R1:W1:Y:S04]  /*84b0*/  SHFL.IDX PT, R16, R18, R3, 0x1f ;  /* 0x00001f0312107589 */ /* 0x00026800000e0000 */
[----:B------:R1:W1:Y:S01]  /*84c0*/  SHFL.IDX PT, R12, R12, R3, 0x1f ;  /* 0x00001f030c0c7589 */ /* 0x00026200000e0000 */
[----:B--2---:R-:W-:-:S02]  /*84d0*/  R2UR UR41, R2 ;  /* 0x00000000022972ca */ /* 0x004fc400000e0000 */
[----:B---3--:R-:W-:-:S15]  /*84e0*/  R2UR UR40, R15 ;  /* 0x000000000f2872ca */ /* 0x008fde00000e0000 */
.L_x_82:
[----:B------:R-:W2:Y:S01]  /*84f0*/  LDCU UR4, c[0x0][0xbe8] ;  /* 0x00017d00ff0477ac */ /* 0x000ea20008000800 */
[----:B------:R-:W-:Y:S01]  /*8500*/  IMAD.MOV.U32 R15, RZ, RZ, -0x1 ;  /* 0xffffffffff0f7424 */ /* 0x000fe200078e00ff */
[----:B-1----:R-:W-:Y:S02]  /*8510*/  MOV R3, 0xffffffff ;  /* 0xffffffff00037802 */ /* 0x002fe40000000f00 */
[----:B--2---:R-:W-:-:S13]  /*8520*/  ISETP.GE.AND P0, PT, R14, UR4, PT ;  /* 0x000000040e007c0c */ /* 0x004fda000bf06270 */
        /* <DEDUP_REMOVED lines=38> */
.L_x_89:
[----:B------:R-:W-:Y:S01]  /*8790*/  IMAD.U32 R19, RZ, RZ, UR5 ;  /* 0x00000005ff137e24 */ /* 0x000fe2000f8e00ff */
[----:B------:R-:W-:Y:S02]  /*87a0*/  MOV R15, UR4 ;  /* 0x00000004000f7c02 */ /* 0x000fe40008000f00 */
[----:B------:R-:W-:Y:S02]  /*87b0*/  MOV R2, 0x87d0 ;  /* 0x000087d000027802 */ /* 0x000fe40000000f00 */
[----:B----45:R-:W-:Y:S05]  /*87c0*/  CALL.REL.NOINC `(.L_x_74) ;  /* 0x0000009800dc7944 */ /* 0x030fea0003c00000 */
[----:B------:R-:W-:Y:S02]  /*87d0*/  IADD3 R3, PT, PT, -R20, RZ, RZ ;  /* 0x000000ff14037210 */ /* 0x000fe40007ffe1ff */
[----:B------:R-:W-:-:S03]  /*87e0*/  MOV R2, R20 ;  /* 0x0000001400027202 */ /* 0x000fc60000000f00 */
[----:B------:R-:W-:-:S07]  /*87f0*/  IMAD R20, R18, R3, UR5 ;  /* 0x0000000512147e24 */ /* 0x000fce000f8e0203 */
.L_x_90:
[----:B------:R-:W1:Y:S01]  /*8800*/  LDC R19, c[0x0][0xbdc] ;  /* 0x0002f700ff137b82 */ /* 0x000e620000000800 */
[----:B------:R-:W-:Y:S01]  /*8810*/  ULOP3.LUT UR8, UR8, UR12, URZ, 0xc0, !UPT ;  /* 0x0000000c08087292 */ /* 0x000fe2000f8ec0ff */
[----:B------:R-:W-:Y:S01]  /*8820*/  PLOP3.LUT P1, PT, PT, PT, PT, 0x8, 0x80 ;  /* 0x000000000080781c */ /* 0x000fe20003f2e170 */
[----:B------:R-:W-:Y:S01]  /*8830*/  ULOP3.LUT UR11, UR19, UR11, URZ, 0xc0, !UPT ;  /* 0x0000000b130b7292 */ /* 0x000fe2000f8ec0ff */
[----:B------:R-:W-:Y:S02]  /*8840*/  IMAD.MOV.U32 R23, RZ, RZ, 0x1 ;  /* 0x00000001ff177424 */ /* 0x000fe400078e00ff */
[----:B------:R-:W-:Y:S02]  /*8850*/  P2R R24, PR, RZ, 0x2 ;  /* 0x00000002ff187803 */ /* 0x000fe40000000000 */
[----:B------:R-:W2:Y:S08]  /*8860*/  LDC R3, c[0x0][0xb80] ;  /* 0x0002e000ff037b82 */ /* 0x000eb00000000800 */
[----:B------:R-:W3:Y:S08]  /*8870*/  LDC R15, c[0x0][0xb90] ;  /* 0x0002e400ff0f7b82 */ /* 0x000ef00000000800 */
[----:B------:R-:W4:Y:S01]  /*8880*/  LDC R18, c[0x0][0xbe0] ;  /* 0x0002f800ff127b82 */ /* 0x000f220000000800 */
[----:B-1----:R-:W-:-:S05]  /*8890*/  SHF.L.U32 R2, R2, R19, RZ ;  /* 0x0000001302027219 */ /* 0x002fca00000006ff */
[----:B------:R-:W-:Y:S02]  /*88a0*/  VIADD R2, R2, UR8 ;  /* 0x0000000802027c36 */ /* 0x000fe40008000000 */
[----:B--2---:R-:W-:Y:S02]  /*88b0*/  IMAD R3, R20, R3, UR11 ;  /* 0x0000000b14037e24 */ /* 0x004fe4000f8e0203 */
[----:B---3--:R-:W-:Y:S01]  /*88c0*/  IMAD R2, R2, R15, UR32 ;  /* 0x0000002002027e24 */ /* 0x008fe2000f8e020f */
[----:B----4-:R-:W-:-:S04]  /*88d0*/  ISETP.NE.AND P0, PT, R18, 0x1, PT ;  /* 0x000000011200780c */ /* 0x010fc80003f05270 */
[----:B------:R-:W-:Y:S02]  /*88e0*/  SEL R22, R2, R3, !P0 ;  /* 0x0000000302167207 */ /* 0x000fe40004000000 */
[----:B------:R-:W-:Y:S01]  /*88f0*/  SEL R15, R3, R2, !P0 ;  /* 0x00000002030f7207 */ /* 0x000fe20004000000 */
[----:B------:R-:W-:Y:S02]  /*8900*/  IMAD.MOV.U32 R3, RZ, RZ, R14 ;  /* 0x000000ffff037224 */ /* 0x000fe400078e000e */
.L_x_81:
[----:B------:R-:W-:-:S09]  /*8910*/  UISETP.NE.AND UP0, UPT, UR37, 0x1, UPT ;  /* 0x000000012500788c */ /* 0x000fd2000bf05270 */
[----:B------:R-:W-:Y:S05]  /*8920*/  BRA.U !UP0, `(.L_x_91) ;  /* 0x0000000108047547 */ /* 0x000fea000b800000 */
[----:B------:R-:W-:Y:S05]  /*8930*/  BPT.TRAP 0x1 ;  /* 0x000000040000795c */ /* 0x000fea0000300000 */
.L_x_91:
[----:B------:R-:W1:Y:S01]  /*8940*/  S2UR UR4, SR_CgaCtaId ;  /* 0x00000000000479c3 */ /* 0x000e620000008800 */
[----:B------:R-:W-:Y:S01]  /*8950*/  UMOV UR5, 0x400 ;  /* 0x0000040000057882 */ /* 0x000fe20000000000 */
[----:B------:R-:W-:Y:S02]  /*8960*/  SHF.L.U32 R2, R8, 0x1f, RZ ;  /* 0x0000001f08027819 */ /* 0x000fe400000006ff */
[----:B------:R-:W-:Y:S02]  /*8970*/  ISETP.NE.AND P1, PT, R10, R3, PT ;  /* 0x000000030a00720c */ /* 0x000fe40003f25270 */
[----:B------:R-:W-:-:S04]  /*8980*/  ISETP.NE.AND P2, PT, R24, RZ, PT ;  /* 0x000000ff1800720c */ /* 0x000fc80003f45270 */
[----:B------:R-:W-:Y:S01]  /*8990*/  ISETP.NE.AND P2, PT, R10, R3, !P2 ;  /* 0x000000030a00720c */ /* 0x000fe20005745270 */
[----:B------:R-:W-:-:S06]  /*89a0*/  VIADD R10, R11, 0x1 ;  /* 0x000000010b0a7836 */ /* 0x000fcc0000000000 */
[----:B------:R-:W-:Y:S01]  /*89b0*/  @!P1 IMAD.MOV R10, RZ, RZ, R11 ;  /* 0x000000ffff0a9224 */ /* 0x000fe200078e020b */
[----:B-1----:R-:W-:-:S04]  /*89c0*/  ULEA UR4, UR4, UR5, 0x18 ;  /* 0x0000000504047291 */ /* 0x002fc8000f8ec0ff */
[----:B------:R-:W-:-:S09]  /*89d0*/  ULEA UR4, UR20, UR4, 0x3 ;  /* 0x0000000414047291 */ /* 0x000fd2000f8e18ff */
[----:B------:R-:W1:Y:S02]  /*89e0*/  SYNCS.PHASECHK.TRANS64.TRYWAIT P0, [UR4+0x150], R2 ;  /* 0x00015002ff0075a7 */ /* 0x000e640008001104 */
[----:B-1----:R-:W-:Y:S05]  /*89f0*/  @!P0 BRA `(.L_x_92) ;  /* 0x0000008800588947 */ /* 0x002fea0003800000 */
.L_x_277:
[----:B------:R-:W-:Y:S02]  /*8a00*/  ELECT P0, URZ, PT ;  /* 0x0000000000ff782f */ /* 0x000fe40003800000 */
[----:B------:R-:W-:Y:S01]  /*8a10*/  ISETP.NE.AND P1, PT, R24, RZ, PT ;  /* 0x000000ff1800720c */ /* 0x000fe20003f25270 */
[----:B------:R-:W-:Y:S03]  /*8a20*/  BSSY.RECONVERGENT B0, `(.L_x_93) ;  /* 0x0000015000007945 */ /* 0x000fe60003800200 */
[----:B------:R-:W-:-:S04]  /*8a30*/  SEL R10, R10, RZ, !P1 ;  /* 0x000000ff0a0a7207 */ /* 0x000fc80004800000 */
[----:B-1----:R-:W-:-:S03]  /*8a40*/  PRMT R11, R10, 0x7610, R11 ;  /* 0x000076100a0b7816 */ /* 0x002fc6000000000b */
[----:B------:R-:W-:Y:S05]  /*8a50*/  @!P0 BRA `(.L_x_94) ;  /* 0x0000000000448947 */ /* 0x000fea0003800000 */
[----:B------:R-:W-:Y:S01]  /*8a60*/  UIMAD UR5, UR20, 0x14, UR36 ;  /* 0x00000014140578a4 */ /* 0x000fe2000f8e0224 */
[----:B------:R-:W-:-:S04]  /*8a70*/  SEL R2, RZ, 0x1, !P2 ;  /* 0x00000001ff027807 */ /* 0x000fc80005000000 */
[----:B------:R-:W-:-:S04]  /*8a80*/  PRMT R2, R2, 0x5410, R11 ;  /* 0x0000541002027816 */ /* 0x000fc8000000000b */
        /* <DEDUP_REMOVED lines=13> */
.L_x_95:
[----:B--2---:R-:W-:Y:S01]  /*8b60*/  SYNCS.ARRIVE.TRANS64.A1T0 RZ, [UR4+0x110], RZ ;  /* 0x000110ffffff79a7 */ /* 0x004fe20008100004 */
.L_x_94:
[----:B------:R-:W-:Y:S05]  /*8b70*/  BSYNC.RECONVERGENT B0 ;  /* 0x0000000000007941 */ /* 0x000fea0003800200 */
.L_x_93:
[----:B------:R-:W-:Y:S01]  /*8b80*/  UIADD3 UR20, UPT, UPT, UR20, 0x1, URZ ;  /* 0x0000000114147890 */ /* 0x000fe2000fffe0ff */
[----:B------:R-:W-:Y:S02]  /*8b90*/  VIADD R9, R9, 0x1 ;  /* 0x0000000109097836 */ /* 0x000fe40000000000 */
[----:B------:R-:W-:Y:S01]  /*8ba0*/  IMAD.MOV.U32 R10, RZ, RZ, R3 ;  /* 0x000000ffff0a7224 */ /* 0x000fe200078e0003 */
[----:B------:R-:W-:Y:S02]  /*8bb0*/  UISETP.NE.AND UP0, UPT, UR20, 0x8, UPT ;  /* 0x000000081400788c */ /* 0x000fe4000bf05270 */
[----:B------:R-:W-:Y:S02]  /*8bc0*/  ISETP.NE.AND P0, PT, R9, 0x4, PT ;  /* 0x000000040900780c */ /* 0x000fe40003f05270 */
[----:B------:R-:W-:Y:S02]  /*8bd0*/  USEL UR4, URZ, 0x1, UP0 ;  /* 0x00000001ff047887 */ /* 0x000fe40008000000 */
[----:B------:R-:W-:-:S04]  /*8be0*/  USEL UR20, UR20, URZ, UP0 ;  /* 0x000000ff14147287 */ /* 0x000fc80008000000 */
[----:B------:R-:W-:-:S05]  /*8bf0*/  LOP3.LUT R8, R8, UR4, RZ, 0x3c, !PT ;  /* 0x0000000408087c12 */ /* 0x000fca000f8e3cff */
[----:B------:R-:W-:Y:S05]  /*8c00*/  @!P0 EXIT ;  /* 0x000000000000894d */ /* 0x000fea0003800000 */
[----:B------:R-:W-:Y:S05]  /*8c10*/  BRA `(.L_x_96) ;  /* 0xffffffe000fc7947 */ /* 0x000fea000383ffff */
.L_x_63:
[----:B------:R-:W-:-:S09]  /*8c20*/  UISETP.NE.AND UP0, UPT, UR37, 0x3, UPT ;  /* 0x000000032500788c */ /* 0x000fd2000bf05270 */
[----:B------:R-:W-:Y:S05]  /*8c30*/  BRA.U UP0, `(.L_x_97) ;  /* 0x0000001100cc7547 */ /* 0x000fea000b800000 */
[----:B------:R-:W-:-:S08]  /*8c40*/  NOP ;  /* 0x0000000000007918 */ /* 0x000fd00000000000 */
[----:B----45:R-:W1:-:S00]  /*8c50*/  USETMAXREG.DEALLOC.CTAPOOL 0x88 ;  /* 0x00000088000079c8 */ /* 0x030e4000080e0500 */
[----:B-1----:R-:W1:Y:S01]  /*8c60*/  LDC.64 R20, c[0x0][0x390] ;  /* 0x0000e400ff147b82 */ /* 0x002e620000000a00 */
[----:B------:R-:W-:Y:S02]  /*8c70*/  HFMA2 R17, -RZ, RZ, 0, 0 ;  /* 0x00000000ff117431 */ /* 0x000fe400000001ff */
[----:B------:R-:W-:Y:S01]  /*8c80*/  IMAD.MOV.U32 R18, RZ, RZ, 0x1 ;  /* 0x00000001ff127424 */ /* 0x000fe200078e00ff */
[----:B------:R-:W-:Y:S01]  /*8c90*/  PRMT R4, RZ, 0x7610, R4 ;  /* 0x00007610ff047816 */ /* 0x000fe20000000004 */
[----:B------:R-:W2:Y:S03]  /*8ca0*/  LDCU UR26, c[0x0][0x880] ;  /* 0x00011000ff1a77ac */ /* 0x000ea60008000800 */
[----:B------:R-:W3:Y:S01]  /*8cb0*/  LDC.64 R10, c[0x0][0xb08] ;  /* 0x0002c200ff0a7b82 */ /* 0x000ee20000000a00 */
[----:B------:R-:W4:Y:S01]  /*8cc0*/  LDCU.64 UR6, c[0x0][0x888] ;  /* 0x00011100ff0677ac */ /* 0x000f220008000a00 */
[----:B------:R-:W-:Y:S01]  /*8cd0*/  UPLOP3.LUT UP1, UPT, UPT, UPT, UPT, 0x40, 0x4 ;  /* 0x000000000004789c */ /* 0x000fe20003f2e870 */
[----:B------:R-:W-:-:S05]  /*8ce0*/  UMOV UR5, URZ ;  /* 0x000000ff00057c82 */ /* 0x000fca0008000000 */
[----:B------:R-:W1:Y:S08]  /*8cf0*/  LDC.64 R8, c[0x0][0xb10] ;  /* 0x0002c400ff087b82 */ /* 0x000e700000000a00 */
[----:B--2---:R-:W1:Y:S02]  /*8d00*/  LDC.64 R2, c[0x0][0x890] ;  /* 0x00022400ff027b82 */ /* 0x004e640000000a00 */
.L_x_131:
[----:B------:R-:W-:Y:S04]  /*8d10*/  LOP3.LUT R0, R4, 0xffff, RZ, 0xc0, !PT ;  /* 0x0000ffff04007812 */ /* 0x000fe800078ec0ff */
[----:B------:R-:W-:Y:S04]  /*8d20*/  SHF.R.U32.HI R0, RZ, 0x1, R0 ;  /* 0x00000001ff007819 */ /* 0x000fe80000011600 */
[----:B------:R-:W-:Y:S05]  /*8d30*/  LOP3.LUT R0, R0, 0xffff, RZ, 0xc0, !PT ;  /* 0x0000ffff00007812 */ /* 0x000fea00078ec0ff */
[----:B------:R-:W-:Y:S05]  /*8d40*/  IMAD R0, R0, 0x4925, RZ ;  /* 0x0000492500007824 */ /* 0x000fea00078e02ff */
[----:B------:R-:W-:Y:S04]  /*8d50*/  SHF.R.U32.HI R0, RZ, 0x11, R0 ;  /* 0x00000011ff007819 */ /* 0x000fe80000011600 */
[----:B------:R-:W-:Y:S05]  /*8d60*/  PRMT R0, R0, 0x9910, RZ ;  /* 0x0000991000007816 */ /* 0x000fea00000000ff */
[----:B------:R-:W-:Y:S04]  /*8d70*/  IMAD R0, R0, 0xe, RZ ;  /* 0x0000000e00007824 */ /* 0x000fe800078e02ff */
[----:B------:R-:W-:Y:S05]  /*8d80*/  IMAD.MOV R0, RZ, RZ, -R0 ;  /* 0x000000ffff007224 */ /* 0x000fea00078e0a00 */
[----:B------:R-:W-:Y:S05]  /*8d90*/  PRMT R5, R0, 0x7710, RZ ;  /* 0x0000771000057816 */ /* 0x000fea00000000ff */
[----:B------:R-:W-:Y:S05]  /*8da0*/  IMAD.IADD R5, R5, 0x1, R4 ;  /* 0x0000000105057824 */ /* 0x000fea00078e0204 */
[----:B------:R-:W-:Y:S11]  /*8db0*/  R2UR UR4, R5 ;  /* 0x00000000050472ca */ /* 0x000ff600000e0000 */
[----:B------:R-:W-:Y:S02]  /*8dc0*/  @!UPT UIADD3 URZ, UPT, UPT, URZ, URZ, URZ ;  /* 0x000000fffffff290 */ /* 0x000fe4000fffe0ff */
[----:B------:R-:W-:Y:S06]  /*8dd0*/  ULOP3.LUT UR4, UR4, 0xffff, URZ, 0xc0, !UPT ;  /* 0x0000ffff04047892 */ /* 0x000fec000f8ec0ff */
[----:B------:R-:W-:Y:S02]  /*8de0*/  IMAD.U32 R4, RZ, RZ, UR4 ;  /* 0x00000004ff047e24 */ /* 0x000fe4000f8e00ff */
[----:B------:R-:W-:Y:S03]  /*8df0*/  IMAD.U32 R0, RZ, RZ, UR4 ;  /* 0x00000004ff007e24 */ /* 0x000fe6000f8e00ff */
[----:B------:R-:W-:Y:S04]  /*8e00*/  LEA R4, P0, R4, UR22, 0x7 ;  /* 0x0000001604047c11 */ /* 0x000fe8000f8038ff */
[----:B------:R-:W-:Y:S02]  /*8e10*/  LEA.HI.X R5, R0, UR23, RZ, 0x7, P0 ;  /* 0x0000001700057c11 */ /* 0x000fe400080f3cff */
[----:B------:R-:W-:Y:S02]  /*8e20*/  R2UR UR28, R4 ;  /* 0x00000000041c72ca */ /* 0x000fe400000e0000 */
[----:B------:R-:W-:Y:S01]  /*8e30*/  R2UR UR29, R5 ;  /* 0x00000000051d72ca */ /* 0x000fe200000e0000 */
[----:B------:R-:W-:Y:S03]  /*8e40*/  @!UPT UIADD3 URZ, UPT, UPT, URZ, URZ, URZ ;  /* 0x000000fffffff290 */ /* 0x000fe6000fffe0ff */
[----:B------:R-:W-:Y:S11]  /*8e50*/  BRA.U UP1, `(.L_x_98) ;  /* 0x0000000501107547 */ /* 0x000ff6000b800000 */
[----:B------:R-:W2:Y:S01]  /*8e60*/  S2R R0, SR_LANEID ;  /* 0x0000000000007919 */ /* 0x000ea20000000000 */
[----:B------:R-:W-:Y:S02]  /*8e70*/  MOV R4, 0x400 ;  /* 0x0000040000047802 */ /* 0x000fe40000000f00 */
[----:B------:R-:W-:Y:S01]  /*8e80*/  ELECT P0, URZ, PT ;  /* 0x0000000000ff782f */ /* 0x000fe20003800000 */
[----:B------:R-:W-:Y:S01]  /*8e90*/  BSSY.RECONVERGENT B0, `(.L_x_99) ;  /* 0x0000037000007945 */ /* 0x000fe20003800200 */
[----:B------:R-:W5:Y:S02]  /*8ea0*/  S2R R15, SR_CgaCtaId ;  /* 0x00000000000f7919 */ /* 0x000f640000008800 */
[----:B-----5:R-:W-:Y:S01]  /*8eb0*/  LEA R15, R15, R4, 0x18 ;  /* 0x000000040f0f7211 */ /* 0x020fe200078ec0ff */
[----:B--2---:R-:W-:Y:S05]  /*8ec0*/  IMAD.SHL.U32 R0, R0, 0x4, RZ ;  /* 0x0000000400007824 */ /* 0x004fea00078e00ff */
[----:B------:R-:W-:Y:S03]  /*8ed0*/  IADD3 R16, PT, PT, R0, 0x400, R15 ;  /* 0x0000040000107810 */ /* 0x000fe60007ffe00f */
[----:B------:R-:W-:Y:S05]  /*8ee0*/  @!P0 BRA `(.L_x_100) ;  /* 0x0000000000c48947 */ /* 0x000fea0003800000 */
[----:B-1----:R-:W-:Y:S01]  /*8ef0*/  ISETP.NE.U32.AND P0, PT, R8, RZ, PT ;  /* 0x000000ff0800720c */ /* 0x002fe20003f05070 */
[----:B------:R-:W-:Y:S01]  /*8f00*/  IMAD.WIDE R12, R23, 0xc, R20 ;  /* 0x0000000c170c7825 */ /* 0x000fe200078e0214 */
[----:B---3--:R-:W-:Y:S01]  /*8f10*/  ISETP.NE.U32.AND P1, PT, R10, RZ, PT ;  /* 0x000000ff0a00720c */ /* 0x008fe20003f25070 */
[----:B------:R-:W1:Y:S01]  /*8f20*/  S2UR UR4, SR_CgaCtaId ;  /* 0x00000000000479c3 */ /* 0x000e620000008800 */
[----:B------:R-:W-:Y:S01]  /*8f30*/  ISETP.NE.AND.EX P0, PT, R9, RZ, PT, P0 ;  /* 0x000000ff0900720c */ /* 0x000fe20003f05300 */
[----:B------:R-:W-:Y:S01]  /*8f40*/  UMOV UR8, 0x400 ;  /* 0x0000040000087882 */ /* 0x000fe20000000000 */
[----:B------:R-:W2:Y:S01]  /*8f50*/  LDG.E R24, desc[UR50][R12.64] ;  /* 0x000000320c187981 */ /* 0x000ea2000c1e1900 */
[----:B------:R-:W-:Y:S10]  /*8f60*/  ISETP.NE.AND.EX P1, PT, R11, RZ, PT, P1 ;  /* 0x000000ff0b00720c */ /* 0x000ff40003f25310 */
[----:B------:R-:W3:Y:S08]  /*8f70*/  @P0 LDC.64 R4, c[0x0][0xb10] ;  /* 0x0002c400ff040b82 */ /* 0x000ef00000000a00 */
[----:B------:R-:W5:Y:S01]  /*8f80*/  @P1 LDC.64 R6, c[0x0][0xb08] ;  /* 0x0002c200ff061b82 */ /* 0x000f620000000a00 */
[----:B--2---:R-:W-:Y:S01]  /*8f90*/  SHF.R.S32.HI R25, RZ, 0x1f, R24 ;  /* 0x0000001fff197819 */ /* 0x004fe20000011418 */
[C---:B---3--:R-:W-:Y:S01]  /*8fa0*/  @P0 IMAD.WIDE R4, R23.reuse, 0x8, R4 ;  /* 0x0000000817040825 */ /* 0x048fe200078e0204 */
[----:B-1----:R-:W-:Y:S03]  /*8fb0*/  ULEA UR4, UR4, UR8, 0x18 ;  /* 0x0000000804047291 */ /* 0x002fe6000f8ec0ff */
[----:B-----5:R-:W-:Y:S01]  /*8fc0*/  @P1 IMAD.WIDE R6, R23, 0x8, R6 ;  /* 0x0000000817061825 */ /* 0x020fe200078e0206 */
[----:B------:R-:W2:Y:S01]  /*8fd0*/  @P0 LDG.E.64 R28, desc[UR50][R4.64] ;  /* 0x00000032041c0981 */ /* 0x000ea2000c1e1b00 */
[----:B------:R-:W-:Y:S03]  /*8fe0*/  UIADD3 UR8, UPT, UPT, UR4, 0x400, URZ ;  /* 0x0000040004087890 */ /* 0x000fe6000fffe0ff */
[----:B------:R1:W3:Y:S04]  /*8ff0*/  @P1 LDG.E.64 R26, desc[UR50][R6.64] ;  /* 0x00000032061a1981 */ /* 0x0002e8000c1e1b00 */
[----:B------:R-:W-:Y:S04]  /*9000*/  STS [UR4+0x430], RZ ;  /* 0x000430ffff007988 */ /* 0x000fe80008000804 */
[----:B------:R5:W4:Y:S04]  /*9010*/  LDG.E R5, desc[UR50][R12.64+0x4] ;  /* 0x000004320c057981 */ /* 0x000b28000c1e1900 */
[----:B-1----:R-:W1:Y:S01]  /*9020*/  LDS R7, [UR4+0x41c] ;  /* 0x00041c04ff077984 */ /* 0x002e620008000800 */
[----:B------:R-:W-:Y:S05]  /*9030*/  IMAD.U32 R6, RZ, RZ, UR8 ;  /* 0x00000008ff067e24 */ /* 0x000fea000f8e00ff */
[----:B-----5:R-:W-:Y:S05]  /*9040*/  SHF.R.U64 R12, R6, 0x4, RZ ;  /* 0x00000004060c7819 */ /* 0x020fea00000012ff */
[----:B------:R-:W-:Y:S04]  /*9050*/  STS [UR4+0x410], R12 ;  /* 0x0004100cff007988 */ /* 0x000fe80008000804 */
[----:B------:R-:W-:Y:S01]  /*9060*/  STS [UR4+0x414], R12 ;  /* 0x0004140cff007988 */ /* 0x000fe20008000804 */
[----:B------:R-:W-:Y:S02]  /*9070*/  @!P0 IMAD.MOV.U32 R28, RZ, RZ, R24 ;  /* 0x000000ffff1c8224 */ /* 0x000fe400078e0018 */
[----:B------:R-:W-:Y:S01]  /*9080*/  @!P0 IMAD.MOV.U32 R29, RZ, RZ, R25 ;  /* 0x000000ffff1d8224 */ /* 0x000fe200078e0019 */
[----:B---3--:R-:W-:Y:S01]  /*9090*/  @P1 STS.64 [UR4+0x400], R26 ;  /* 0x0004001aff001988 */ /* 0x008fe20008000a04 */
[C---:B--2---:R-:W-:Y:S03]  /*90a0*/  IMAD.SHL.U32 R25, R28.reuse, 0x2, RZ ;  /* 0x000000021c197824 */ /* 0x044fe600078e00ff */
[----:B------:R-:W-:Y:S02]  /*90b0*/  SHF.L.U64.HI R14, R28, 0x1, R29 ;  /* 0x000000011c0e7819 */ /* 0x000fe4000001021d */
[----:B------:R-:W-:Y:S02]  /*90c0*/  LOP3.LUT R25, R25, 0xfffffffe, RZ, 0xc0, !PT ;  /* 0xfffffffe19197812 */ /* 0x000fe400078ec0ff */
[----:B------:R-:W-:Y:S04]  /*90d0*/  LOP3.LUT R14, R14, 0x1fffffff, RZ, 0xc0, !PT ;  /* 0x1fffffff0e0e7812 */ /* 0x000fe800078ec0ff */
[--C-:B------:R-:W-:Y:S02]  /*90e0*/  SHF.R.U32.HI R4, RZ, 0x4, R14.reuse ;  /* 0x00000004ff047819 */ /* 0x100fe4000001160e */
[----:B------:R-:W-:Y:S02]  /*90f0*/  SHF.R.U64 R14, R25, 0x4, R14 ;  /* 0x00000004190e7819 */ /* 0x000fe4000000120e */
[----:B-1----:R-:W-:Y:S02]  /*9100*/  LOP3.LUT R30, R7, 0xf, R4, 0xb8, !PT ;  /* 0x0000000f071e7812 */ /* 0x002fe400078eb804 */
[----:B------:R-:W-:Y:S01]  /*9110*/  CS2R R6, SRZ ;  /* 0x0000000000067805 */ /* 0x000fe2000001ff00 */
[----:B------:R-:W-:Y:S01]  /*9120*/  STS [UR4+0x40c], R14 ;  /* 0x00040c0eff007988 */ /* 0x000fe20008000804 */
[----:B----4-:R-:W-:Y:S03]  /*9130*/  VIADD R5, R5, 0xffffffff ;  /* 0xffffffff05057836 */ /* 0x010fe60000000000 */
[----:B------:R-:W-:Y:S04]  /*9140*/  STS [UR4+0x41c], R30 ;  /* 0x00041c1eff007988 */ /* 0x000fe80008000804 */
[----:B------:R-:W1:Y:S02]  /*9150*/  LDS R4, [UR4+0x41c] ;  /* 0x00041c04ff047984 */ /* 0x000e640008000800 */
[----:B-1----:R-:W-:Y:S05]  /*9160*/  LOP3.LUT R22, R4, 0xf0, RZ, 0xb8, !PT ;  /* 0x000000f004167812 */ /* 0x002fea00078eb8ff */
[----:B------:R-:W-:Y:S04]  /*9170*/  STS [UR4+0x41c], R22 ;  /* 0x00041c16ff007988 */ /* 0x000fe80008000804 */
[----:B------:R-:W1:Y:S02]  /*9180*/  LDS R4, [UR4+0x41c] ;  /* 0x00041c04ff047984 */ /* 0x000e640008000800 */
[----:B-1----:R-:W-:Y:S01]  /*9190*/  LOP3.LUT R13, R4, 0xf00, RZ, 0xb8, !PT ;  /* 0x00000f00040d7812 */ /* 0x002fe200078eb8ff */
[----:B------:R-:W-:Y:S04]  /*91a0*/  VIADD R4, R24, 0xffffffff ;  /* 0xffffffff18047836 */ /* 0x000fe80000000000 */
[----:B------:R-:W-:Y:S04]  /*91b0*/  STS.64 [UR4+0x418], R12 ;  /* 0x0004180cff007988 */ /* 0x000fe80008000a04 */
[----:B------:R-:W1:Y:S04]  /*91c0*/  LDS R19, [UR4+0x41c] ;  /* 0x00041c04ff137984 */ /* 0x000e680008000800 */
[----:B------:R2:W-:Y:S01]  /*91d0*/  STS.128 [UR4+0x420], R4 ;  /* 0x00042004ff007988 */ /* 0x0005e20008000c04 */
[----:B-1----:R-:W-:Y:S05]  /*91e0*/  LOP3.LUT R19, R19, 0xf000, RZ, 0xb8, !PT ;  /* 0x0000f00013137812 */ /* 0x002fea00078eb8ff */
[----:B------:R2:W-:Y:S02]  /*91f0*/  STS [UR4+0x41c], R19 ;  /* 0x00041c13ff007988 */ /* 0x0005e40008000804 */
.L_x_100:
[----:B----4-:R-:W-:Y:S05]  /*9200*/  BSYNC.RECONVERGENT B0 ;  /* 0x0000000000007941 */ /* 0x010fea0003800200 */
.L_x_99:
[----:B------:R-:W-:Y:S01]  /*9210*/  NOP ;  /* 0x0000000000007918 */ /* 0x000fe20000000000 */
[----:B------:R-:W4:Y:S01]  /*9220*/  LDS R16, [R16] ;  /* 0x0000000010107984 */ /* 0x000f220000000800 */
[----:B--2---:R-:W-:Y:S01]  /*9230*/  IADD3 R4, P0, PT, R0, UR28, RZ ;  /* 0x0000001c00047c10 */ /* 0x004fe2000ff1e0ff */
[----:B------:R-:W-:Y:S04]  /*9240*/  IMAD.U32 R0, RZ, RZ, UR20 ;  /* 0x00000014ff007e24 */ /* 0x000fe8000f8e00ff */
[----:B------:R-:W-:Y:S01]  /*9250*/  IMAD.X R5, RZ, RZ, UR29, P0 ;  /* 0x0000001dff057e24 */ /* 0x000fe200080e06ff */
[----:B------:R-:W-:Y:S04]  /*9260*/  SHF.L.U32 R6, R0, 0x1f, RZ ;  /* 0x0000001f00067819 */ /* 0x000fe800000006ff */
[----:B----4-:R2:W4:Y:S02]  /*9270*/  ATOMG.E.EXCH.STRONG.GPU PT, RZ, [R4], R16 ;  /* 0x0000001004ff73a8 */ /* 0x01052400041ee100 */
[----:B----4-:R-:W4:Y:S02]  /*9280*/  SYNCS.PHASECHK.TRANS64.TRYWAIT P0, [R15+URZ+0x108], R6 ;  /* 0x000108060f0075a7 */ /* 0x010f2400080011ff */
[----:B--2-4-:R-:W-:Y:S05]  /*9290*/  @!P0 BRA `(.L_x_101) ;  /* 0x0000008000488947 */ /* 0x014fea0003800000 */
.L_x_98:
[----:B-1----:R-:W-:Y:S04]  /*92a0*/  ISETP.NE.U32.AND P0, PT, R2, RZ, PT ;  /* 0x000000ff0200720c */ /* 0x002fe80003f05070 */
[----:B------:R-:W-:Y:S11]  /*92b0*/  ISETP.NE.AND.EX P0, PT, R3, RZ, PT, P0 ;  /* 0x000000ff0300720c */ /* 0x000ff60003f05300 */
[----:B------:R-:W-:Y:S02]  /*92c0*/  @!UPT UIADD3 URZ, UPT, UPT, URZ, URZ, URZ ;  /* 0x000000fffffff290 */ /* 0x000fe4000fffe0ff */
[----:B------:R-:W1:Y:S02]  /*92d0*/  @P0 LDC.64 R4, c[0x0][0x890] ;  /* 0x00022400ff040b82 */ /* 0x000e640000000a00 */
[----:B-1----:R-:W-:Y:S01]  /*92e0*/  @P0 IMAD.WIDE R4, R23, 0x8, R4 ;  /* 0x0000000817040825 */ /* 0x002fe200078e0204 */
[----:B------:R-:W-:Y:S06]  /*92f0*/  BRA.U UP1, `(.L_x_102) ;  /* 0x0000000101107547 */ /* 0x000fec000b800000 */
[----:B------:R-:W-:Y:S04]  /*9300*/  DEPBAR {5,4,3,2,1,0} ;  /* 0x0000003f0000791a */ /* 0x000fe80000000000 */
[----:B------:R-:W1:Y:S02]  /*9310*/  CCTL.E.C.LDCU.IV.DEEP [UR28] ;  /* 0x000000001c007540 */ /* 0x000e640009c08000 */
[----:B-1----:R1:W-:Y:S01]  /*9320*/  UTMACCTL.IV [UR28] ;  /* 0x000000001c0079b9 */ /* 0x0023e20008000000 */
[----:B------:R-:W-:Y:S01]  /*9330*/  NOP ;  /* 0x0000000000007918 */ /* 0x000fe20000000000 */
.L_x_102:
[----:B------:R-:W5:Y:S01]  /*9340*/  @P0 LDG.E.64 R4, desc[UR50][R4.64] ;  /* 0x0000003204040981 */ /* 0x000f62000c1e1b00 */
[----:B------:R-:W-:Y:S02]  /*9350*/  USHF.L.U32 UR18, UR18, 0x6, URZ ;  /* 0x0000000612127899 */ /* 0x000fe400080006ff */
[----:B------:R-:W-:Y:S01]  /*9360*/  USHF.L.U32 UR19, UR19, 0x7, URZ ;  /* 0x0000000713137899 */ /* 0x000fe200080006ff */
[----:B-----5:R-:W5:Y:S02]  /*9370*/  @P0 LD.E R0, desc[UR50][R4.64] ;  /* 0x0000003204000980 */ /* 0x020f64000c101900 */
[----:B-----5:R-:W-:Y:S01]  /*9380*/  @P0 FSETP.NEU.AND P1, PT, R0, RZ, PT ;  /* 0x000000ff0000020b */ /* 0x020fe20003f2d000 */
[----:B------:R-:W-:Y:S01]  /*9390*/  @!UPT UIADD3 URZ, UPT, UPT, URZ, URZ, URZ ;  /* 0x000000fffffff290 */ /* 0x000fe2000fffe0ff */
[----:B------:R-:W-:Y:S11]  /*93a0*/  @P0 BRA `(.L_x_103) ;  /* 0x00000000002c0947 */ /* 0x000ff60003800000 */
[----:B----4-:R-:W-:Y:S02]  /*93b0*/  ISETP.NE.U32.AND P0, PT, RZ, UR6, PT ;  /* 0x00000006ff007c0c */ /* 0x010fe4000bf05070 */
[----:B------:R-:W-:Y:S02]  /*93c0*/  FSETP.NEU.AND P1, PT, RZ, UR26, PT ;  /* 0x0000001aff007c0b */ /* 0x000fe4000bf2d000 */
[----:B------:R-:W-:Y:S11]  /*93d0*/  ISETP.NE.AND.EX P0, PT, RZ, UR7, PT, P0 ;  /* 0x00000007ff007c0c */ /* 0x000ff6000bf05300 */
[----:B------:R-:W-:Y:S02]  /*93e0*/  @!UPT UIADD3 URZ, UPT, UPT, URZ, URZ, URZ ;  /* 0x000000fffffff290 */ /* 0x000fe4000fffe0ff */
[----:B------:R-:W4:Y:S08]  /*93f0*/  @P0 LDC R0, c[0x0][0x898] ;  /* 0x00022600ff000b82 */ /* 0x000f300000000800 */
[----:B------:R-:W5:Y:S01]  /*9400*/  @P0 LDC.64 R4, c[0x0][0x888] ;  /* 0x00022200ff040b82 */ /* 0x000f620000000a00 */
[----:B----4-:R-:W-:Y:S04]  /*9410*/  @P0 IMAD R23, R23, R0, RZ ;  /* 0x0000000017170224 */ /* 0x010fe800078e02ff */
[----:B-----5:R-:W-:Y:S06]  /*9420*/  @P0 IMAD.WIDE R4, R23, 0x4, R4 ;  /* 0x0000000417040825 */ /* 0x020fec00078e0204 */
[----:B------:R-:W4:Y:S02]  /*9430*/  @P0 LDG.E R4, desc[UR50][R4.64] ;  /* 0x0000003204040981 */ /* 0x000f24000c1e1900 */
[----:B----4-:R-:W-:Y:S11]  /*9440*/  @P0 FSETP.NEU.AND P1, PT, R4, RZ, PT ;  /* 0x000000ff0400020b */ /* 0x010ff60003f2d000 */
[----:B------:R-:W-:Y:S02]  /*9450*/  @!UPT UIADD3 URZ, UPT, UPT, URZ, URZ, URZ ;  /* 0x000000fffffff290 */ /* 0x000fe4000fffe0ff */
.L_x_103:
[----:B------:R-:W-:Y:S01]  /*9460*/  UISETP.NE.AND UP0, UPT, UR21, 0x4, UPT ;  /* 0x000000041500788c */ /* 0x000fe2000bf05270 */
[----:B------:R-:W-:Y:S04]  /*9470*/  ELECT P0, URZ, PT ;  /* 0x0000000000ff782f */ /* 0x000fe80003800000 */
[----:B------:R-:W-:Y:S04]  /*9480*/  PLOP3.LUT P1, PT, P1, P0, PT, 0x80, 0x8 ;  /* 0x000000000008781c */ /* 0x000fe80000f21070 */
[----:B------:R-:W-:Y:S09]  /*9490*/  BRA.U UP0, `(.L_x_104) ;  /* 0x0000000100047547 */ /* 0x000ff2000b800000 */
[----:B-1--4-:R-:W-:Y:S05]  /*94a0*/  BPT.TRAP 0x1 ;  /* 0x000000040000795c */ /* 0x012fea0000300000 */
.L_x_104:
[----:B------:R-:W5:Y:S01]  /*94b0*/  S2UR UR25, SR_CgaCtaId ;  /* 0x00000000001979c3 */ /* 0x000f620000008800 */
[----:B------:R-:W-:Y:S01]  /*94c0*/  UMOV UR24, 0x400 ;  /* 0x0000040000187882 */ /* 0x000fe20000000000 */
[----:B------:R-:W-:Y:S01]  /*94d0*/  SHF.L.U32 R5, R18, 0x1f, RZ ;  /* 0x0000001f12057819 */ /* 0x000fe200000006ff */
[----:B-----5:R-:W-:Y:S09]  /*94e0*/  ULEA UR24, UR25, UR24, 0x18 ;  /* 0x0000001819187291 */ /* 0x020ff2000f8ec0ff */
[----:B------:R-:W5:Y:S02]  /*94f0*/  SYNCS.PHASECHK.TRANS64.TRYWAIT P0, [UR24+0xe0], R5 ;  /* 0x0000e005ff0075a7 */ /* 0x000f640008001118 */
[----:B-----5:R-:W-:Y:S05]  /*9500*/  @!P0 BRA `(.L_x_105) ;  /* 0x0000007c00c08947 */ /* 0x020fea0003800000 */
.L_x_279:
[----:B------:R-:W-:Y:S04]  /*9510*/  BSSY.RECONVERGENT B0, `(.L_x_106) ;  /* 0x0000011000007945 */ /* 0x000fe80003800200 */
[----:B------:R-:W-:Y:S05]  /*9520*/  @!P1 BRA `(.L_x_107) ;  /* 0x00000000003c9947 */ /* 0x000fea0003800000 */
[----:B------:R-:W-:Y:S02]  /*9530*/  UIADD3 UR17, UPT, UPT, UR24, 0xc0, URZ ;  /* 0x000000c018117890 */ /* 0x000fe4000fffe0ff */
[----:B------:R-:W-:Y:S01]  /*9540*/  UIADD3 UR16, UPT, UPT, UR24, 0x1000, URZ ;  /* 0x0000100018107890 */ /* 0x000fe2000fffe0ff */
[----:B------:R-:W-:Y:S01]  /*9550*/  UMOV UR12, 0x0 ;  /* 0x00000000000c7882 */ /* 0x000fe20000000000 */
[----:B------:R-:W-:Y:S01]  /*9560*/  UMOV UR13, 0x10000000 ;  /* 0x10000000000d7882 */ /* 0x000fe20000000000 */
[----:B------:R-:W-:Y:S02]  /*9570*/  UIADD3 UR11, UPT, UPT, UR19, 0x40, URZ ;  /* 0x00000040130b7890 */ /* 0x000fe4000fffe0ff */
[----:B------:R-:W-:Y:S01]  /*9580*/  UIADD3 UR8, UPT, UPT, UR24, 0x1800, URZ ;  /* 0x0000180018087890 */ /* 0x000fe2000fffe0ff */
[----:B------:R-:W-:Y:S03]  /*9590*/  UMOV UR10, UR18 ;  /* 0x00000012000a7c82 */ /* 0x000fe60008000000 */
[----:B------:R1:W-:Y:S01]  /*95a0*/  UTMALDG.2D [UR16], [UR28], desc[UR12] ;  /* 0x00000c101c0075b4 */ /* 0x0003e20008009000 */
[----:B------:R-:W-:Y:S01]  /*95b0*/  UMOV UR9, UR17 ;  /* 0x0000001100097c82 */ /* 0x000fe20008000000 */
[----:B------:R-:W-:Y:S03]  /*95c0*/  UISETP.NE.AND UP0, UPT, UR21, 0x4, UPT ;  /* 0x000000041500788c */ /* 0x000fe6000bf05270 */
[----:B------:R1:W-:Y:S06]  /*95d0*/  UTMALDG.2D [UR8], [UR28], desc[UR12] ;  /* 0x00000c081c0075b4 */ /* 0x0003ec0008009000 */
[----:B-1----:R-:W-:Y:S05]  /*95e0*/  BRA.U UP0, `(.L_x_108) ;  /* 0x0000000100047547 */ /* 0x002fea000b800000 */
[----:B----4-:R-:W-:Y:S05]  /*95f0*/  BPT.TRAP 0x1 ;  /* 0x000000040000795c */ /* 0x010fea0000300000 */
.L_x_108:
[----:B------:R-:W-:Y:S04]  /*9600*/  HFMA2 R0, -RZ, RZ, 0, 0.00048828125 ;  /* 0x00001000ff007431 */ /* 0x000fe800000001ff */
[----:B------:R1:W-:Y:S03]  /*9610*/  SYNCS.ARRIVE.TRANS64.RED.A0TR RZ, [UR24+0xc0], R0 ;  /* 0x0000c000ffff79a7 */ /* 0x0003e60008300418 */
.L_x_107:
[----:B-1--4-:R-:W-:Y:S05]  /*9620*/  BSYNC.RECONVERGENT B0 ;  /* 0x0000000000007941 */ /* 0x012fea0003800200 */
.L_x_106:
[----:B------:R-:W-:Y:S09]  /*9630*/  UISETP.NE.AND UP0, UPT, UR21, 0x4, UPT ;  /* 0x000000041500788c */ /* 0x000ff2000bf05270 */
[----:B------:R-:W-:Y:S05]  /*9640*/  BRA.U UP0, `(.L_x_109) ;  /* 0x0000000100047547 */ /* 0x000fea000b800000 */
[----:B------:R-:W-:Y:S05]  /*9650*/  BPT.TRAP 0x1 ;  /* 0x000000040000795c */ /* 0x000fea0000300000 */
.L_x_109:
[----:B------:R-:W-:Y:S04]  /*9660*/  UIADD3 UR4, UPT, UPT, UR24, 0xc0, URZ ;  /* 0x000000c018047890 */ /* 0x000fe8000fffe0ff */
[----:B------:R-:W-:Y:S09]  /*9670*/  UPRMT UR4, UR25, 0x654, UR4 ;  /* 0x0000065419047896 */ /* 0x000ff20008000004 */
[----:B------:R-:W-:Y:S01]  /*9680*/  SYNCS.ARRIVE.TRANS64.RED.A1T0 RZ, [UR4], RZ ;  /* 0x000000ffffff79a7 */ /* 0x000fe20008100404 */
[----:B------:R-:W-:Y:S05]  /*9690*/  BRA.U UP0, `(.L_x_110) ;  /* 0x0000000100047547 */ /* 0x000fea000b800000 */
[----:B------:R-:W-:Y:S05]  /*96a0*/  BPT.TRAP 0x1 ;  /* 0x000000040000795c */ /* 0x000fea0000300000 */
.L_x_110:
[----:B------:R-:W1:Y:S02]  /*96b0*/  SYNCS.PHASECHK.TRANS64.TRYWAIT P0, [UR24+0xe8], R5 ;  /* 0x0000e805ff0075a7 */ /* 0x000e640008001118 */
[----:B-1----:R-:W-:Y:S05]  /*96c0*/  @!P0 BRA `(.L_x_111) ;  /* 0x0000007c00688947 */ /* 0x002fea0003800000 */
.L_x_281:
[----:B------:R-:W-:Y:S04]  /*96d0*/  BSSY.RECONVERGENT B0, `(.L_x_112) ;  /* 0x0000012000007945 */ /* 0x000fe80003800200 */
[----:B------:R-:W-:Y:S05]  /*96e0*/  @!P1 BRA `(.L_x_113) ;  /* 0x0000000000409947 */ /* 0x000fea0003800000 */
[----:B------:R-:W-:Y:S02]  /*96f0*/  UIADD3 UR13, UPT, UPT, UR24, 0xc8, URZ ;  /* 0x000000c8180d7890 */ /* 0x000fe4000fffe0ff */
[----:B------:R-:W-:Y:S02]  /*9700*/  UIADD3 UR15, UPT, UPT, UR19, 0x10, URZ ;  /* 0x00000010130f7890 */ /* 0x000fe4000fffe0ff */
[----:B------:R-:W-:Y:S01]  /*9710*/  UIADD3 UR12, UPT, UPT, UR24, 0x2000, URZ ;  /* 0x00002000180c7890 */ /* 0x000fe2000fffe0ff */
[----:B------:R-:W-:Y:S01]  /*9720*/  UMOV UR16, 0x0 ;  /* 0x0000000000107882 */ /* 0x000fe20000000000 */
[----:B------:R-:W-:Y:S01]  /*9730*/  UMOV UR17, 0x10000000 ;  /* 0x1000000000117882 */ /* 0x000fe20000000000 */
[----:B------:R-:W-:Y:S01]  /*9740*/  UMOV UR14, UR18 ;  /* 0x00000012000e7c82 */ /* 0x000fe20008000000 */
[----:B------:R-:W-:Y:S02]  /*9750*/  UIADD3 UR11, UPT, UPT, UR19, 0x50, URZ ;  /* 0x00000050130b7890 */ /* 0x000fe4000fffe0ff */
[----:B------:R-:W-:Y:S03]  /*9760*/  UIADD3 UR8, UPT, UPT, UR24, 0x2800, URZ ;  /* 0x0000280018087890 */ /* 0x000fe6000fffe0ff */
[----:B------:R4:W-:Y:S01]  /*9770*/  UTMALDG.2D [UR12], [UR28], desc[UR16] ;  /* 0x0000100c1c0075b4 */ /* 0x0009e20008009000 */
[----:B------:R-:W-:Y:S01]  /*9780*/  UMOV UR10, UR18 ;  /* 0x00000012000a7c82 */ /* 0x000fe20008000000 */
[----:B------:R-:W-:Y:S04]  /*9790*/  UMOV UR9, UR13 ;  /* 0x0000000d00097c82 */ /* 0x000fe80008000000 */
[----:B------:R4:W-:Y:S02]  /*97a0*/  UTMALDG.2D [UR8], [UR28], desc[UR16] ;  /* 0x000010081c0075b4 */ /* 0x0009e40008009000 */
[----:B----4-:R-:W-:Y:S05]  /*97b0*/  BRA.U UP0, `(.L_x_114) ;  /* 0x0000000100047547 */ /* 0x010fea000b800000 */
[----:B------:R-:W-:Y:S05]  /*97c0*/  BPT.TRAP 0x1 ;  /* 0x000000040000795c */ /* 0x000fea0000300000 */
.L_x_114:
[----:B-1----:R-:W-:Y:S04]  /*97d0*/  HFMA2 R0, -RZ, RZ, 0, 0.00048828125 ;  /* 0x00001000ff007431 */ /* 0x002fe800000001ff */
[----:B------:R4:W-:Y:S03]  /*97e0*/  SYNCS.ARRIVE.TRANS64.RED.A0TR RZ, [UR24+0xc8], R0 ;  /* 0x0000c800ffff79a7 */ /* 0x0009e60008300418 */
.L_x_113:
[----:B------:R-:W-:Y:S05]  /*97f0*/  BSYNC.RECONVERGENT B0 ;  /* 0x0000000000007941 */ /* 0x000fea0003800200 */
.L_x_112:
[----:B------:R-:W-:Y:S05]  /*9800*/  BRA.U UP0, `(.L_x_115) ;  /* 0x0000000100047547 */ /* 0x000fea000b800000 */
[----:B------:R-:W-:Y:S05]  /*9810*/  BPT.TRAP 0x1 ;  /* 0x000000040000795c */ /* 0x000fea0000300000 */
.L_x_115:
[----:B------:R-:W-:Y:S04]  /*9820*/  UIADD3 UR4, UPT, UPT, UR24, 0xc8, URZ ;  /* 0x000000c818047890 */ /* 0x000fe8000fffe0ff */
[----:B------:R-:W-:Y:S09]  /*9830*/  UPRMT UR4, UR25, 0x654, UR4 ;  /* 0x0000065419047896 */ /* 0x000ff20008000004 */
[----:B------:R-:W-:Y:S01]  /*9840*/  SYNCS.ARRIVE.TRANS64.RED.A1T0 RZ, [UR4], RZ ;  /* 0x000000ffffff79a7 */ /* 0x000fe20008100404 */
[----:B------:R-:W-:Y:S05]  /*9850*/  BRA.U UP0, `(.L_x_116) ;  /* 0x0000000100047547 */ /* 0x000fea000b800000 */
[----:B------:R-:W-:Y:S05]  /*9860*/  BPT.TRAP 0x1 ;  /* 0x000000040000795c */ /* 0x000fea0000300000 */
.L_x_116:
[----:B------:R-:W5:Y:S02]  /*9870*/  SYNCS.PHASECHK.TRANS64.TRYWAIT P0, [UR24+0xf0], R5 ;  /* 0x0000f005ff0075a7 */ /* 0x000f640008001118 */
[----:B-----5:R-:W-:Y:S05]  /*9880*/  @!P0 BRA `(.L_x_117) ;  /* 0x0000007c00108947 */ /* 0x020fea0003800000 */
.L_x_283:
        /* <DEDUP_REMOVED lines=14> */
[----:B-1----:R-:W-:Y:S05]  /*9970*/  BRA.U UP0, `(.L_x_120) ;  /* 0x0000000100047547 */ /* 0x002fea000b800000 */
[----:B------:R-:W-:Y:S05]  /*9980*/  BPT.TRAP 0x1 ;  /* 0x000000040000795c */ /* 0x000fea0000300000 */
.L_x_120:
[----:B----4-:R-:W-:Y:S04]  /*9990*/  HFMA2 R0, -RZ, RZ, 0, 0.00048828125 ;  /* 0x00001000ff007431 */ /* 0x010fe800000001ff */
[----:B------:R1:W-:Y:S03]  /*99a0*/  SYNCS.ARRIVE.TRANS64.RED.A0TR RZ, [UR24+0xd0], R0 ;  /* 0x0000d000ffff79a7 */ /* 0x0003e60008300418 */
.L_x_119:
[----:B------:R-:W-:Y:S05]  /*99b0*/  BSYNC.RECONVERGENT B0 ;  /* 0x0000000000007941 */ /* 0x000fea0003800200 */
.L_x_118:
[----:B------:R-:W-:Y:S05]  /*99c0*/  BRA.U UP0, `(.L_x_121) ;  /* 0x0000000100047547 */ /* 0x000fea000b800000 */
[----:B------:R-:W-:Y:S05]  /*99d0*/  BPT.TRAP 0x1 ;  /* 0x000000040000795c */ /* 0x000fea0000300000 */
.L_x_121:
[----:B------:R-:W-:Y:S04]  /*99e0*/  UIADD3 UR4, UPT, UPT, UR24, 0xd0, URZ ;  /* 0x000000d018047890 */ /* 0x000fe8000fffe0ff */
[----:B------:R-:W-:Y:S09]  /*99f0*/  UPRMT UR4, UR25, 0x654, UR4 ;  /* 0x0000065419047896 */ /* 0x000ff20008000004 */
[----:B------:R-:W-:Y:S01]  /*9a00*/  SYNCS.ARRIVE.TRANS64.RED.A1T0 RZ, [UR4], RZ ;  /* 0x000000ffffff79a7 */ /* 0x000fe20008100404 */
[----:B------:R-:W-:Y:S05]  /*9a10*/  BRA.U UP0, `(.L_x_122) ;  /* 0x0000000100047547 */ /* 0x000fea000b800000 */
[----:B------:R-:W-:Y:S05]  /*9a20*/  BPT.TRAP 0x1 ;  /* 0x000000040000795c */ /* 0x000fea0000300000 */
.L_x_122:
[----:B------:R-:W5:Y:S02]  /*9a30*/  SYNCS.PHASECHK.TRANS64.TRYWAIT P0, [UR24+0xf8], R5 ;  /* 0x0000f805ff0075a7 */ /* 0x000f640008001118 */
[----:B-----5:R-:W-:Y:S05]  /*9a40*/  @!P0 BRA `(.L_x_123) ;  /* 0x0000007800b88947 */ /* 0x020fea0003800000 */
.L_x_285:
        /* <DEDUP_REMOVED lines=16> */
.L_x_126:
[----:B----4-:R-:W-:Y:S04]  /*9b50*/  HFMA2 R0, -RZ, RZ, 0, 0.00048828125 ;  /* 0x00001000ff007431 */ /* 0x010fe800000001ff */
[----:B------:R1:W-:Y:S03]  /*9b60*/  SYNCS.ARRIVE.TRANS64.RED.A0TR RZ, [UR24+0xd8], R0 ;  /* 0x0000d800ffff79a7 */ /* 0x0003e60008300418 */
.L_x_125:
[----:B------:R-:W-:Y:S05]  /*9b70*/  BSYNC.RECONVERGENT B0 ;  /* 0x0000000000007941 */ /* 0x000fea0003800200 */
.L_x_124:
[----:B------:R-:W-:Y:S05]  /*9b80*/  BRA.U UP0, `(.L_x_127) ;  /* 0x0000000100047547 */ /* 0x000fea000b800000 */
[----:B------:R-:W-:Y:S05]  /*9b90*/  BPT.TRAP 0x1 ;  /* 0x000000040000795c */ /* 0x000fea0000300000 */
.L_x_127:
[----:B------:R-:W-:Y:S01]  /*9ba0*/  UIADD3 UR4, UPT, UPT, UR24, 0xd8, URZ ;  /* 0x000000d818047890 */ /* 0x000fe2000fffe0ff */
[----:B------:R-:W-:Y:S01]  /*9bb0*/  LOP3.LUT R18, R18, 0x1, RZ, 0x3c, !PT ;  /* 0x0000000112127812 */ /* 0x000fe200078e3cff */
[----:B------:R-:W-:Y:S02]  /*9bc0*/  UISETP.NE.AND UP1, UPT, UR37, 0x8, UPT ;  /* 0x000000082500788c */ /* 0x000fe4000bf25270 */
[----:B------:R-:W-:Y:S09]  /*9bd0*/  UPRMT UR4, UR25, 0x654, UR4 ;  /* 0x0000065419047896 */ /* 0x000ff20008000004 */
[----:B------:R-:W-:Y:S01]  /*9be0*/  SYNCS.ARRIVE.TRANS64.RED.A1T0 RZ, [UR4], RZ ;  /* 0x000000ffffff79a7 */ /* 0x000fe20008100404 */
[----:B------:R-:W-:Y:S05]  /*9bf0*/  BRA.U UP1, `(.L_x_128) ;  /* 0x0000000101047547 */ /* 0x000fea000b800000 */
[----:B------:R-:W-:Y:S05]  /*9c00*/  BPT.TRAP 0x1 ;  /* 0x000000040000795c */ /* 0x000fea0000300000 */
.L_x_128:
[----:B------:R-:W-:Y:S01]  /*9c10*/  ULEA UR8, UR5, UR24, 0x3 ;  /* 0x0000001805087291 */ /* 0x000fe2000f8e18ff */
[----:B-1----:R-:W-:Y:S08]  /*9c20*/  SHF.L.U32 R5, R17, 0x1f, RZ ;  /* 0x0000001f11057819 */ /* 0x002ff000000006ff */
[----:B------:R-:W1:Y:S02]  /*9c30*/  SYNCS.PHASECHK.TRANS64.TRYWAIT P0, [UR8+0x1f0], R5 ;  /* 0x0001f005ff0075a7 */ /* 0x000e640008001108 */
[----:B-1----:R-:W-:Y:S05]  /*9c40*/  @!P0 BRA `(.L_x_129) ;  /* 0x0000007800508947 */ /* 0x002fea0003800000 */
.L_x_287:
[----:B------:R-:W-:Y:S09]  /*9c50*/  UIMAD UR4, UR5, 0x14, UR36 ;  /* 0x00000014050478a4 */ /* 0x000ff2000f8e0224 */
[----:B--2---:R-:W2:Y:S04]  /*9c60*/  LDS R6, [UR4] ;  /* 0x00000004ff067984 */ /* 0x004ea80008000800 */
[----:B-1----:R-:W1:Y:S04]  /*9c70*/  LDS R5, [UR4+0x4] ;  /* 0x00000404ff057984 */ /* 0x002e680008000800 */
[----:B------:R-:W3:Y:S04]  /*9c80*/  LDS.U16 R4, [UR4+0x12] ;  /* 0x00001204ff047984 */ /* 0x000ee80008000400 */
[----:B------:R-:W3:Y:S04]  /*9c90*/  LDS R23, [UR4+0x8] ;  /* 0x00000804ff177984 */ /* 0x000ee80008000800 */
[----:B----4-:R-:W4:Y:S01]  /*9ca0*/  LDS R0, [UR4+0xc] ;  /* 0x00000c04ff007984 */ /* 0x010f220008000800 */
[----:B------:R-:W-:Y:S01]  /*9cb0*/  @!PT LDS RZ, [RZ] ;  /* 0x00000000fffff984 */ /* 0x000fe20000000800 */
[----:B------:R-:W-:Y:S01]  /*9cc0*/  @!PT LDS RZ, [RZ] ;  /* 0x00000000fffff984 */ /* 0x000fe20000000800 */
[----:B------:R-:W-:Y:S01]  /*9cd0*/  @!PT LDS RZ, [RZ] ;  /* 0x00000000fffff984 */ /* 0x000fe20000000800 */
[----:B------:R-:W-:Y:S01]  /*9ce0*/  @!PT LDS RZ, [RZ] ;  /* 0x00000000fffff984 */ /* 0x000fe20000000800 */
[----:B------:R5:W-:Y:S06]  /*9cf0*/  MEMBAR.ALL.CTA ;  /* 0x0000000000007992 */ /* 0x000bec0000008000 */
[----:B-----5:R-:W3:Y:S01]  /*9d00*/  FENCE.VIEW.ASYNC.S ;  /* 0x00000000000073c6 */ /* 0x020ee20000000000 */
[----:B--2---:R-:W-:Y:S02]  /*9d10*/  R2UR UR18, R6 ;  /* 0x00000000061272ca */ /* 0x004fe400000e0000 */
[----:B-1----:R-:W-:Y:S01]  /*9d20*/  R2UR UR19, R5 ;  /* 0x00000000051372ca */ /* 0x002fe200000e0000 */
[----:B------:R-:W-:Y:S03]  /*9d30*/  @!UPT UIADD3 URZ, UPT, UPT, URZ, URZ, URZ ;  /* 0x000000fffffff290 */ /* 0x000fe6000fffe0ff */
[----:B------:R-:W-:Y:S11]  /*9d40*/  BRA.U UP1, `(.L_x_130) ;  /* 0x0000000101047547 */ /* 0x000ff6000b800000 */
[----:B------:R-:W-:Y:S05]  /*9d50*/  BPT.TRAP 0x1 ;  /* 0x000000040000795c */ /* 0x000fea0000300000 */
.L_x_130:
[----:B------:R-:W-:Y:S01]  /*9d60*/  UIADD3 UR8, UPT, UPT, UR8, 0x230, URZ ;  /* 0x0000023008087890 */ /* 0x000fe2000fffe0ff */
[----:B----4-:R-:W-:Y:S03]  /*9d70*/  ISETP.NE.AND P0, PT, R0, RZ, PT ;  /* 0x000000ff0000720c */ /* 0x010fe60003f05270 */
[----:B------:R-:W-:Y:S09]  /*9d80*/  UPRMT UR8, UR25, 0x654, UR8 ;  /* 0x0000065419087896 */ /* 0x000ff20008000008 */
[----:B---3--:R-:W-:Y:S01]  /*9d90*/  SYNCS.ARRIVE.TRANS64.RED.A1T0 RZ, [UR8], RZ ;  /* 0x000000ffffff79a7 */ /* 0x008fe20008100408 */
[----:B------:R-:W-:Y:S04]  /*9da0*/  UIADD3 UR8, UPT, UPT, UR5, 0x1, URZ ;  /* 0x0000000105087890 */ /* 0x000fe8000fffe0ff */
[----:B------:R-:W-:Y:S04]  /*9db0*/  UISETP.NE.AND UP1, UPT, UR8, 0x8, UPT ;  /* 0x000000080800788c */ /* 0x000fe8000bf25270 */
[----:B------:R-:W-:Y:S02]  /*9dc0*/  USEL UR4, URZ, 0x1, UP1 ;  /* 0x00000001ff047887 */ /* 0x000fe40008800000 */
[----:B------:R-:W-:Y:S02]  /*9dd0*/  USEL UR5, UR8, URZ, UP1 ;  /* 0x000000ff08057287 */ /* 0x000fe40008800000 */
[----:B------:R-:W-:Y:S02]  /*9de0*/  UPLOP3.LUT UP1, UPT, UPT, UPT, UPT, 0x80, 0x8 ;  /* 0x000000000008789c */ /* 0x000fe40003f2f070 */
[----:B------:R-:W-:Y:S01]  /*9df0*/  LOP3.LUT R17, R17, UR4, RZ, 0x3c, !PT ;  /* 0x0000000411117c12 */ /* 0x000fe2000f8e3cff */
[----:B------:R-:W-:Y:S08]  /*9e00*/  @P0 BRA `(.L_x_131) ;  /* 0xffffffec00c00947 */ /* 0x000ff0000383ffff */
[----:B------:R-:W-:Y:S05]  /*9e10*/  BRA.U UP0, `(.L_x_132) ;  /* 0x0000000100047547 */ /* 0x000fea000b800000 */
[----:B------:R-:W-:Y:S05]  /*9e20*/  BPT.TRAP 0x1 ;  /* 0x000000040000795c */ /* 0x000fea0000300000 */
.L_x_132:
[----:B------:R-:W-:-:S04]  /*9e30*/  SHF.L.U32 R3, R18, 0x1f, RZ ;  /* 0x0000001f12037819 */ /* 0x000fc800000006ff */
[----:B------:R-:W1:Y:S02]  /*9e40*/  SYNCS.PHASECHK.TRANS64.TRYWAIT P0, [UR24+0xe0], R3 ;  /* 0x0000e003ff0075a7 */ /* 0x000e640008001118 */
[----:B-1----:R-:W-:Y:S05]  /*9e50*/  @!P0 BRA `(.L_x_133) ;  /* 0x0000007400e48947 */ /* 0x002fea0003800000 */
.L_x_289:
[----:B------:R-:W-:Y:S05]  /*9e60*/  BRA.U UP0, `(.L_x_134) ;  /* 0x0000000100047547 */ /* 0x000fea000b800000 */
[----:B------:R-:W-:Y:S05]  /*9e70*/  BPT.TRAP 0x1 ;  /* 0x000000040000795c */ /* 0x000fea0000300000 */
.L_x_134:
[----:B------:R-:W2:Y:S02]  /*9e80*/  SYNCS.PHASECHK.TRANS64.TRYWAIT P0, [UR24+0xe8], R3 ;  /* 0x0000e803ff0075a7 */ /* 0x000ea40008001118 */
[----:B--2---:R-:W-:Y:S05]  /*9e90*/  @!P0 BRA `(.L_x_135) ;  /* 0x0000007400ec8947 */ /* 0x004fea0003800000 */
.L_x_291:
[----:B------:R-:W-:Y:S05]  /*9ea0*/  BRA.U UP0, `(.L_x_136) ;  /* 0x0000000100047547 */ /* 0x000fea000b800000 */
[----:B------:R-:W-:Y:S05]  /*9eb0*/  BPT.TRAP 0x1 ;  /* 0x000000040000795c */ /* 0x000fea0000300000 */
.L_x_136:
[----:B------:R-:W2:Y:S02]  /*9ec0*/  SYNCS.PHASECHK.TRANS64.TRYWAIT P0, [UR24+0xf0], R3 ;  /* 0x0000f003ff0075a7 */ /* 0x000ea40008001118 */
[----:B--2---:R-:W-:Y:S05]  /*9ed0*/  @!P0 BRA `(.L_x_137) ;  /* 0x0000007400f48947 */ /* 0x004fea0003800000 */
.L_x_293:
[----:B------:R-:W-:Y:S05]  /*9ee0*/  BRA.U UP0, `(.L_x_138) ;  /* 0x0000000100047547 */ /* 0x000fea000b800000 */
[----:B------:R-:W-:Y:S05]  /*9ef0*/  BPT.TRAP 0x1 ;  /* 0x000000040000795c */ /* 0x000fea0000300000 */
.L_x_138:
[----:B-1----:R-:W-:Y:S02]  /*9f00*/  SHF.L.U32 R3, R18, 0x1f, RZ ;  /* 0x0000001f12037819 */ /* 0x002fe400000006ff */
[----:B------:R-:W-:-:S04]  /*9f10*/  MOV R0, UR24 ;  /* 0x0000001800007c02 */ /* 0x000fc80008000f00 */
[----:B------:R1:W2:Y:S03]  /*9f20*/  SYNCS.PHASECHK.TRANS64.TRYWAIT P0, [R0+URZ+0xf8], R3 ;  /* 0x0000f803000075a7 */ /* 0x0002a600080011ff */
[----:B--2---:R-:W-:Y:S05]  /*9f30*/  @!P0 NANOSLEEP.SYNCS 0x989680 ;  /* 0x009896800000895d */ /* 0x004fea0003900000 */
[----:B------:R-:W2:Y:S02]  /*9f40*/  @!P0 SYNCS.PHASECHK.TRANS64 P0, [R0+URZ+0xf8], R3 ;  /* 0x0000f803000085a7 */ /* 0x000ea400080010ff */
[----:B--2---:R-:W-:Y:S05]  /*9f50*/  @P0 EXIT ;  /* 0x000000000000094d */ /* 0x004fea0003800000 */
[----:B------:R-:W-:Y:S05]  /*9f60*/  BRA `(.L_x_138) ;  /* 0xfffffffc00e47947 */ /* 0x000fea000383ffff */
.L_x_97:
[----:B------:R-:W-:-:S09]  /*9f70*/  UISETP.NE.AND UP0, UPT, UR21, 0x4, UPT ;  /* 0x000000041500788c */ /* 0x000fd2000bf05270 */
[----:B------:R-:W-:Y:S05]  /*9f80*/  BRA.U UP0, `(.L_x_139) ;  /* 0x0000003d00047547 */ /* 0x000fea000b800000 */
.L_x_140:
[----:B------:R-:W-:-:S08]  /*9f90*/  NOP ;  /* 0x0000000000007918 */ /* 0x000fd00000000000 */
[----:B------:R-:W1:Y:S02]  /*9fa0*/  USETMAXREG.TRY_ALLOC.CTAPOOL UP0, 0xe8 ;  /* 0x000000e8000079c8 */ /* 0x000e640008000600 */
[----:B-1----:R-:W-:Y:S05]  /*9fb0*/  BRA.U !UP0, `(.L_x_140) ;  /* 0xfffffffd08f47547 */ /* 0x002fea000b83ffff */
[----:B------:R-:W1:Y:S08]  /*9fc0*/  S2UR UR52, SR_CgaCtaId ;  /* 0x00000000003479c3 */ /* 0x000e700000008800 */
[----:B------:R-:W-:Y:S01]  /*9fd0*/  BAR.SYNC.DEFER_BLOCKING 0x6, 0xa0 ;  /* 0x0182800000007b1d */ /* 0x000fe20000010000 */
[C---:B------:R-:W-:Y:S01]  /*9fe0*/  IMAD.SHL.U32 R3, R49.reuse, 0x20, RZ ;  /* 0x0000002031037824 */ /* 0x040fe200078e00ff */
[----:B------:R-:W-:Y:S01]  /*9ff0*/  PLOP3.LUT P2, PT, PT, PT, PT, 0x80, 0x8 ;  /* 0x000000000008781c */ /* 0x000fe20003f4f070 */
[C---:B------:R-:W-:Y:S01]  /*a000*/  IMAD.SHL.U32 R4, R49.reuse, 0x40, RZ ;  /* 0x0000004031047824 */ /* 0x040fe200078e00ff */
[C---:B------:R-:W-:Y:S01]  /*a010*/  LOP3.LUT R64, R49.reuse, 0x60, RZ, 0xc0, !PT ;  /* 0x0000006031407812 */ /* 0x040fe200078ec0ff */
[----:B------:R-:W-:Y:S01]  /*a020*/  IMAD.SHL.U32 R62, R49, 0x10, RZ ;  /* 0x00000010313e7824 */ /* 0x000fe200078e00ff */
[----:B------:R-:W-:-:S02]  /*a030*/  UMOV UR43, 0x400 ;  /* 0x00000400002b7882 */ /* 0x000fc40000000000 */
[----:B------:R-:W2:Y:S01]  /*a040*/  LDC.64 R66, c[0x0][0x390] ;  /* 0x0000e400ff427b82 */ /* 0x000ea20000000a00 */
[----:B------:R-:W3:Y:S01]  /*a050*/  SHFL.IDX PT, R65, R48, RZ, 0x1f ;  /* 0x00001fff30417589 */ /* 0x000ee200000e0000 */
[----:B-----5:R-:W-:Y:S01]  /*a060*/  IMAD.SHL.U32 R5, R48, 0x200000, RZ ;  /* 0x0020000030057824 */ /* 0x020fe200078e00ff */
[----:B------:R-:W-:Y:S01]  /*a070*/  LOP3.LUT R3, R3, 0x200, RZ, 0xc0, !PT ;  /* 0x0000020003037812 */ /* 0x000fe200078ec0ff */
[C---:B------:R-:W-:Y:S01]  /*a080*/  IMAD.U32 R2, R49.reuse, 0x10000, RZ ;  /* 0x0001000031027824 */ /* 0x040fe200078e00ff */
[----:B------:R-:W-:Y:S01]  /*a090*/  LOP3.LUT R4, R4, 0x1c0, RZ, 0xc0, !PT ;  /* 0x000001c004047812 */ /* 0x000fe200078ec0ff */
[----:B------:R-:W-:Y:S01]  /*a0a0*/  IMAD.SHL.U32 R0, R49, 0x8, RZ ;  /* 0x0000000831007824 */ /* 0x000fe200078e00ff */
[----:B------:R-:W-:Y:S01]  /*a0b0*/  LOP3.LUT R62, R3, 0x400, R62, 0xf8, !PT ;  /* 0x00000400033e7812 */ /* 0x000fe200078ef83e */
[----:B------:R-:W2:Y:S01]  /*a0c0*/  LDC.64 R44, c[0x0][0x890] ;  /* 0x00022400ff2c7b82 */ /* 0x000ea20000000a00 */
[----:B------:R-:W-:Y:S01]  /*a0d0*/  LOP3.LUT R5, R5, 0x200000, RZ, 0xc0, !PT ;  /* 0x0020000005057812 */ /* 0x000fe200078ec0ff */
[----:B------:R-:W2:Y:S01]  /*a0e0*/  LDCU.64 UR38, c[0x0][0x888] ;  /* 0x00011100ff2677ac */ /* 0x000ea20008000a00 */
[----:B------:R-:W-:Y:S01]  /*a0f0*/  LOP3.LUT R3, R4, 0x28, R49, 0xf8, !PT ;  /* 0x0000002804037812 */ /* 0x000fe200078ef831 */
[----:B------:R-:W-:Y:S01]  /*a100*/  IMAD.MOV.U32 R61, RZ, RZ, 0x1 ;  /* 0x00000001ff3d7424 */ /* 0x000fe200078e00ff */
[----:B------:R-:W-:Y:S01]  /*a110*/  LOP3.LUT R2, R5, 0x400000, R2, 0xf8, !PT ;  /* 0x0040000005027812 */ /* 0x000fe200078ef802 */
[----:B------:R-:W2:Y:S01]  /*a120*/  LDCU.64 UR48, c[0x0][0xb18] ;  /* 0x00016300ff3077ac */ /* 0x000ea20008000a00 */
[----:B------:R-:W-:Y:S01]  /*a130*/  LOP3.LUT R3, R3, 0x38, R0, 0x78, !PT ;  /* 0x0000003803037812 */ /* 0x000fe200078e7800 */
[----:B------:R-:W2:Y:S01]  /*a140*/  LDC.64 R46, c[0x0][0x8b8] ;  /* 0x00022e00ff2e7b82 */ /* 0x000ea20000000a00 */
[----:B------:R-:W-:Y:S01]  /*a150*/  IMAD.MOV.U32 R60, RZ, RZ, RZ ;  /* 0x000000ffff3c7224 */ /* 0x000fe200078e00ff */
[----:B-1----:R-:W-:Y:S01]  /*a160*/  ULEA UR43, UR52, UR43, 0x18 ;  /* 0x0000002b342b7291 */ /* 0x002fe2000f8ec0ff */
[----:B------:R-:W-:Y:S01]  /*a170*/  LOP3.LUT R62, R62, R3, RZ, 0xfc, !PT ;  /* 0x000000033e3e7212 */ /* 0x000fe200078efcff */
[----:B------:R-:W1:Y:S01]  /*a180*/  LDCU.64 UR46, c[0x0][0xb20] ;  /* 0x00016400ff2e77ac */ /* 0x000e620008000a00 */
[----:B------:R-:W-:Y:S01]  /*a190*/  PRMT R59, RZ, 0x7610, R59 ;  /* 0x00007610ff3b7816 */ /* 0x000fe2000000003b */
[----:B------:R-:W-:Y:S01]  /*a1a0*/  IMAD.MOV.U32 R58, RZ, RZ, RZ ;  /* 0x000000ffff3a7224 */ /* 0x000fe200078e00ff */
[----:B------:R-:W1:Y:S01]  /*a1b0*/  LDCU.64 UR44, c[0x0][0x8b0] ;  /* 0x00011600ff2c77ac */ /* 0x000e620008000a00 */
[----:B---3--:R-:W-:Y:S01]  /*a1c0*/  ISETP.NE.AND P0, PT, R65, 0x4, PT ;  /* 0x000000044100780c */ /* 0x008fe20003f05270 */
[----:B------:R-:W-:-:S02]  /*a1d0*/  IMAD.MOV.U32 R57, RZ, RZ, RZ ;  /* 0x000000ffff397224 */ /* 0x000fc400078e00ff */
[----:B------:R-:W3:Y:S01]  /*a1e0*/  LDS R63, [UR43+0x3b0] ;  /* 0x0003b02bff3f7984 */ /* 0x000ee20008000800 */
[----:B------:R-:W-:Y:S01]  /*a1f0*/  UMOV UR58, URZ ;  /* 0x000000ff003a7c82 */ /* 0x000fe20008000000 */
[----:B------:R-:W-:Y:S01]  /*a200*/  UMOV UR59, URZ ;  /* 0x000000ff003b7c82 */ /* 0x000fe20008000000 */
[----:B------:R-:W-:Y:S01]  /*a210*/  UIADD3 UR4, UPT, UPT, UR43, 0x1000, URZ ;  /* 0x000010002b047890 */ /* 0x000fe2000fffe0ff */
[----:B------:R-:W-:Y:S01]  /*a220*/  UMOV UR5, URZ ;  /* 0x000000ff00057c82 */ /* 0x000fe20008000000 */
[----:B---3--:R-:W-:-:S05]  /*a230*/  IMAD.IADD R63, R63, 0x1, R2 ;  /* 0x000000013f3f7824 */ /* 0x008fca00078e0202 */
[----:B-12---:R-:W-:Y:S05]  /*a240*/  @P0 BRA `(.L_x_141) ;  /* 0x00000000007c0947 */ /* 0x006fea0003800000 */
[----:B------:R-:W1:Y:S01]  /*a250*/  LDC.64 R36, c[0x0][0xa00] ;  /* 0x00028000ff247b82 */ /* 0x000e620000000a00 */
[----:B------:R-:W2:Y:S01]  /*a260*/  LDCU UR6, c[0x0][0xc1c] ;  /* 0x00018380ff0677ac */ /* 0x000ea20008000800 */
[----:B------:R-:W3:Y:S06]  /*a270*/  LDCU.64 UR58, c[0x0][0xb00] ;  /* 0x00016000ff3a77ac */ /* 0x000eec0008000a00 */
[----:B------:R-:W1:Y:S01]  /*a280*/  LDC.64 R38, c[0x0][0xa08] ;  /* 0x00028200ff267b82 */ /* 0x000e620000000a00 */
[----:B------:R-:W-:-:S07]  /*a290*/  ELECT P0, URZ, PT ;  /* 0x0000000000ff782f */ /* 0x000fce0003800000 */
[----:B------:R-:W5:Y:S01]  /*a2a0*/  LDC.64 R32, c[0x0][0xa10] ;  /* 0x00028400ff207b82 */ /* 0x000f620000000a00 */
[----:B--2---:R-:W-:-:S04]  /*a2b0*/  UIADD3 UR6, UPT, UPT, UR28, UR6, URZ ;  /* 0x000000061c067290 */ /* 0x004fc8000fffe0ff */
[----:B------:R-:W-:-:S03]  /*a2c0*/  UIMAD UR6, UR6, 0xe, URZ ;  /* 0x0000000e060678a4 */ /* 0x000fc6000f8e02ff */
[----:B------:R-:W5:Y:S01]  /*a2d0*/  LDC.64 R34, c[0x0][0xa18] ;  /* 0x00028600ff227b82 */ /* 0x000f620000000a00 */
[----:B---3--:R-:W-:-:S07]  /*a2e0*/  UIMAD.WIDE.U32 UR58, UR6, 0x80, UR58 ;  /* 0x00000080063a78a5 */ /* 0x008fce000f8e003a */
[----:B------:R-:W2:Y:S01]  /*a2f0*/  LDC.64 R28, c[0x0][0xa20] ;  /* 0x00028800ff1c7b82 */ /* 0x000ea20000000a00 */
[----:B-1----:R1:W-:Y:S07]  /*a300*/  @P0 STS.128 [UR43+0x480], R36 ;  /* 0x00048024ff000988 */ /* 0x0023ee0008000c2b */
[----:B------:R-:W2:Y:S08]  /*a310*/  LDC.64 R30, c[0x0][0xa28] ;  /* 0x00028a00ff1e7b82 */ /* 0x000eb00000000a00 */
[----:B------:R-:W3:Y:S01]  /*a320*/  LDC.64 R24, c[0x0][0xa30] ;  /* 0x00028c00ff187b82 */ /* 0x000ee20000000a00 */
[----:B-----5:R1:W-:Y:S07]  /*a330*/  @P0 STS.128 [UR43+0x490], R32 ;  /* 0x00049020ff000988 */ /* 0x0203ee0008000c2b */
[----:B------:R-:W3:Y:S08]  /*a340*/  LDC.64 R26, c[0x0][0xa38] ;  /* 0x00028e00ff1a7b82 */ /* 0x000ef00000000a00 */
[----:B----4-:R-:W4:Y:S01]  /*a350*/  LDC.64 R16, c[0x0][0xa40] ;  /* 0x00029000ff107b82 */ /* 0x010f220000000a00 */
[----:B--2---:R1:W-:Y:S07]  /*a360*/  @P0 STS.128 [UR43+0x4a0], R28 ;  /* 0x0004a01cff000988 */ /* 0x0043ee0008000c2b */
[----:B------:R-:W4:Y:S08]  /*a370*/  LDC.64 R18, c[0x0][0xa48] ;  /* 0x00029200ff127b82 */ /* 0x000f300000000a00 */
[----:B------:R-:W2:Y:S01]  /*a380*/  LDC.64 R12, c[0x0][0xa50] ;  /* 0x00029400ff0c7b82 */ /* 0x000ea20000000a00 */
[----:B---3--:R1:W-:Y:S07]  /*a390*/  @P0 STS.128 [UR43+0x4b0], R24 ;  /* 0x0004b018ff000988 */ /* 0x0083ee0008000c2b */
[----:B------:R-:W2:Y:S08]  /*a3a0*/  LDC.64 R14, c[0x0][0xa58] ;  /* 0x00029600ff0e7b82 */ /* 0x000eb00000000a00 */
[----:B------:R-:W3:Y:S01]  /*a3b0*/  LDC.64 R8, c[0x0][0xa60] ;  /* 0x00029800ff087b82 */ /* 0x000ee20000000a00 */
[----:B----4-:R1:W-:Y:S07]  /*a3c0*/  @P0 STS.128 [UR43+0x4c0], R16 ;  /* 0x0004c010ff000988 */ /* 0x0103ee0008000c2b */
[----:B------:R-:W3:Y:S08]  /*a3d0*/  LDC.64 R10, c[0x0][0xa68] ;  /* 0x00029a00ff0a7b82 */ /* 0x000ef00000000a00 */
[----:B------:R-:W4:Y:S01]  /*a3e0*/  LDC.64 R4, c[0x0][0xa70] ;  /* 0x00029c00ff047b82 */ /* 0x000f220000000a00 */
[----:B--2---:R1:W-:Y:S07]  /*a3f0*/  @P0 STS.128 [UR43+0x4d0], R12 ;  /* 0x0004d00cff000988 */ /* 0x0043ee0008000c2b */
[----:B------:R-:W4:Y:S01]  /*a400*/  LDC.64 R6, c[0x0][0xa78] ;  /* 0x00029e00ff067b82 */ /* 0x000f220000000a00 */
[----:B---3--:R1:W-:Y:S04]  /*a410*/  @P0 STS.128 [UR43+0x4e0], R8 ;  /* 0x0004e008ff000988 */ /* 0x0083e80008000c2b */
[----:B----4-:R1:W-:Y:S01]  /*a420*/  @P0 STS.128 [UR43+0x4f0], R4 ;  /* 0x0004f004ff000988 */ /* 0x0103e20008000c2b */
[----:B------:R-:W-:Y:S01]  /*a430*/  NOP ;  /* 0x0000000000007918 */ /* 0x000fe20000000000 */
.L_x_141:
[----:B------:R-:W-:Y:S01]  /*a440*/  MOV R50, UR4 ;  /* 0x0000000400327c02 */ /* 0x000fe20008000f00 */
[----:B------:R-:W-:Y:S01]  /*a450*/  UMOV UR54, URZ ;  /* 0x000000ff00367c82 */ /* 0x000fe20008000000 */
[----:B------:R-:W-:Y:S01]  /*a460*/  SHF.L.U32 R62, R62, 0x1, RZ ;  /* 0x000000013e3e7819 */ /* 0x000fe200000006ff */
[----:B------:R-:W-:-:S06]  /*a470*/  UMOV UR53, URZ ;  /* 0x000000ff00357c82 */ /* 0x000fcc0008000000 */
.L_x_195:
        /* <DEDUP_REMOVED lines=17> */
[----:B------:R-:W-:Y:S02]  /*a590*/  ISETP.NE.OR P0, PT, R65, 0x4, !P2 ;  /* 0x000000044100780c */ /* 0x000fe40005705670 */
[----:B------:R-:W-:Y:S02]  /*a5a0*/  R2UR UR56, R2 ;  /* 0x00000000023872ca */ /* 0x000fe400000e0000 */
[----:B------:R-:W-:Y:S09]  /*a5b0*/  R2UR UR57, R3 ;  /* 0x00000000033972ca */ /* 0x000ff200000e0000 */
[----:B-1-34-:R-:W-:Y:S06]  /*a5c0*/  @P0 BRA `(.L_x_142) ;  /* 0x0000000000ec0947 */ /* 0x01afec0003800000 */
[----:B-1----:R-:W-:Y:S01]  /*a5d0*/  IMAD.U32 R9, RZ, RZ, UR43 ;  /* 0x0000002bff097e24 */ /* 0x002fe2000f8e00ff */
[----:B------:R-:W1:Y:S01]  /*a5e0*/  S2R R0, SR_LANEID ;  /* 0x0000000000007919 */ /* 0x000e620000000000 */
[----:B------:R-:W-:Y:S01]  /*a5f0*/  ELECT P0, URZ, PT ;  /* 0x0000000000ff782f */ /* 0x000fe20003800000 */
[----:B------:R-:W-:Y:S01]  /*a600*/  BSSY.RECONVERGENT B0, `(.L_x_143) ;  /* 0x0000032000007945 */ /* 0x000fe20003800200 */
[----:B-1----:R-:W-:Y:S05]  /*a610*/  IMAD.SHL.U32 R0, R0, 0x4, RZ ;  /* 0x0000000400007824 */ /* 0x002fea00078e00ff */
[----:B------:R-:W-:Y:S06]  /*a620*/  IADD3 R9, PT, PT, R0, 0x480, R9 ;  /* 0x0000048000097810 */ /* 0x000fec0007ffe009 */
[----:B------:R-:W-:Y:S05]  /*a630*/  @!P0 BRA `(.L_x_144) ;  /* 0x0000000000b88947 */ /* 0x000fea0003800000 */
[----:B------:R-:W-:Y:S01]  /*a640*/  STS [UR43+0x4b0], RZ ;  /* 0x0004b0ffff007988 */ /* 0x000fe2000800082b */
[----:B------:R-:W-:Y:S01]  /*a650*/  ISETP.NE.U32.AND P0, PT, RZ, UR46, PT ;  /* 0x0000002eff007c0c */ /* 0x000fe2000bf05070 */
[C---:B------:R-:W-:Y:S01]  /*a660*/  IMAD.WIDE R6, R23.reuse, 0xc, R66 ;  /* 0x0000000c17067825 */ /* 0x040fe200078e0242 */
[----:B------:R-:W-:Y:S02]  /*a670*/  UIADD3 UR4, UPT, UPT, UR43, 0x480, URZ ;  /* 0x000004802b047890 */ /* 0x000fe4000fffe0ff */
[----:B------:R-:W-:Y:S02]  /*a680*/  ISETP.NE.AND.EX P1, PT, RZ, UR47, PT, P0 ;  /* 0x0000002fff007c0c */ /* 0x000fe4000bf25300 */
[----:B------:R-:W2:Y:S01]  /*a690*/  LDG.E R14, desc[UR50][R6.64] ;  /* 0x00000032060e7981 */ /* 0x000ea2000c1e1900 */
[C---:B------:R-:W-:Y:S03]  /*a6a0*/  LEA R2, P0, R23.reuse, RZ, 0x3 ;  /* 0x000000ff17027211 */ /* 0x040fe600078018ff */
[----:B------:R1:W3:Y:S01]  /*a6b0*/  LDG.E R5, desc[UR50][R6.64+0x4] ;  /* 0x0000043206057981 */ /* 0x0002e2000c1e1900 */
[----:B------:R-:W-:Y:S06]  /*a6c0*/  LEA.HI.X.SX32 R3, R23, RZ, 0x3, P0 ;  /* 0x000000ff17037211 */ /* 0x000fec00000f1eff */
[C---:B------:R-:W-:Y:S04]  /*a6d0*/  @P1 IADD3 R10, P0, PT, R2.reuse, UR46, RZ ;  /* 0x0000002e020a1c10 */ /* 0x040fe8000ff1e0ff */
[C---:B------:R-:W-:Y:S02]  /*a6e0*/  @P1 IADD3.X R11, PT, PT, R3.reuse, UR47, RZ, P0, !PT ;  /* 0x0000002f030b1c10 */ /* 0x040fe400087fe4ff */
[----:B------:R-:W-:Y:S03]  /*a6f0*/  IADD3 R12, P0, PT, R2, UR48, RZ ;  /* 0x00000030020c7c10 */ /* 0x000fe6000ff1e0ff */
[----:B----4-:R-:W4:Y:S01]  /*a700*/  @P1 LDG.E.64 R16, desc[UR50][R10.64] ;  /* 0x000000320a101981 */ /* 0x010f22000c1e1b00 */
[----:B------:R-:W-:Y:S03]  /*a710*/  IADD3.X R13, PT, PT, R3, UR49, RZ, P0, !PT ;  /* 0x00000031030d7c10 */ /* 0x000fe600087fe4ff */
[----:B------:R-:W5:Y:S04]  /*a720*/  LDS R3, [UR43+0x49c] ;  /* 0x00049c2bff037984 */ /* 0x000f680008000800 */
[----:B------:R-:W5:Y:S01]  /*a730*/  LDG.E.64 R12, desc[UR50][R12.64] ;  /* 0x000000320c0c7981 */ /* 0x000f62000c1e1b00 */
[----:B-1----:R-:W-:Y:S03]  /*a740*/  IMAD.U32 R6, RZ, RZ, UR4 ;  /* 0x00000004ff067e24 */ /* 0x002fe6000f8e00ff */
[----:B-----5:R-:W-:Y:S01]  /*a750*/  STS.64 [UR43+0x480], R12 ;  /* 0x0004800cff007988 */ /* 0x020fe20008000a2b */
[--C-:B--2---:R-:W-:Y:S01]  /*a760*/  SHF.R.S32.HI R15, RZ, 0x1f, R14.reuse ;  /* 0x0000001fff0f7819 */ /* 0x104fe2000001140e */
[----:B------:R-:W-:Y:S02]  /*a770*/  @!P1 IMAD.MOV.U32 R16, RZ, RZ, R14 ;  /* 0x000000ffff109224 */ /* 0x000fe400078e000e */
[----:B---3--:R-:W-:Y:S02]  /*a780*/  VIADD R5, R5, 0xffffffff ;  /* 0xffffffff05057836 */ /* 0x008fe40000000000 */
[----:B------:R-:W-:Y:S05]  /*a790*/  @!P1 IMAD.MOV.U32 R17, RZ, RZ, R15 ;  /* 0x000000ffff119224 */ /* 0x000fea00078e000f */
[----:B----4-:R-:W-:Y:S04]  /*a7a0*/  SHF.L.U64.HI R8, R16, 0x1, R17 ;  /* 0x0000000110087819 */ /* 0x010fe80000010211 */
[----:B------:R-:W-:Y:S04]  /*a7b0*/  LOP3.LUT R8, R8, 0x1fffffff, RZ, 0xc0, !PT ;  /* 0x1fffffff08087812 */ /* 0x000fe800078ec0ff */
[----:B------:R-:W-:Y:S04]  /*a7c0*/  SHF.R.U32.HI R2, RZ, 0x4, R8 ;  /* 0x00000004ff027819 */ /* 0x000fe80000011608 */
[----:B------:R-:W-:Y:S02]  /*a7d0*/  LOP3.LUT R11, R3, 0xf, R2, 0xb8, !PT ;  /* 0x0000000f030b7812 */ /* 0x000fe400078eb802 */
[----:B------:R-:W-:Y:S03]  /*a7e0*/  SHF.R.U64 R2, R6, 0x4, RZ ;  /* 0x0000000406027819 */ /* 0x000fe600000012ff */
[----:B------:R1:W-:Y:S04]  /*a7f0*/  STS [UR43+0x49c], R11 ;  /* 0x00049c0bff007988 */ /* 0x0003e8000800082b */
[----:B------:R-:W2:Y:S04]  /*a800*/  LDS R4, [UR43+0x49c] ;  /* 0x00049c2bff047984 */ /* 0x000ea80008000800 */
[----:B------:R-:W-:Y:S04]  /*a810*/  STS [UR43+0x490], R2 ;  /* 0x00049002ff007988 */ /* 0x000fe8000800082b */
[----:B------:R-:W-:Y:S01]  /*a820*/  STS [UR43+0x494], R2 ;  /* 0x00049402ff007988 */ /* 0x000fe2000800082b */
[----:B-1----:R-:W-:Y:S05]  /*a830*/  IMAD.SHL.U32 R11, R16, 0x2, RZ ;  /* 0x00000002100b7824 */ /* 0x002fea00078e00ff */
[----:B------:R-:W-:Y:S04]  /*a840*/  LOP3.LUT R11, R11, 0xfffffffe, RZ, 0xc0, !PT ;  /* 0xfffffffe0b0b7812 */ /* 0x000fe800078ec0ff */
[----:B------:R-:W-:Y:S05]  /*a850*/  SHF.R.U64 R8, R11, 0x4, R8 ;  /* 0x000000040b087819 */ /* 0x000fea0000001208 */
[----:B------:R-:W-:Y:S01]  /*a860*/  STS [UR43+0x48c], R8 ;  /* 0x00048c08ff007988 */ /* 0x000fe2000800082b */
[----:B--2---:R-:W-:Y:S05]  /*a870*/  LOP3.LUT R7, R4, 0xf0, RZ, 0xb8, !PT ;  /* 0x000000f004077812 */ /* 0x004fea00078eb8ff */
[----:B------:R1:W-:Y:S04]  /*a880*/  STS [UR43+0x49c], R7 ;  /* 0x00049c07ff007988 */ /* 0x0003e8000800082b */
[----:B------:R-:W2:Y:S01]  /*a890*/  LDS R4, [UR43+0x49c] ;  /* 0x00049c2bff047984 */ /* 0x000ea20008000800 */
[----:B-1----:R-:W-:Y:S02]  /*a8a0*/  CS2R R6, SRZ ;  /* 0x0000000000067805 */ /* 0x002fe4000001ff00 */
[----:B--2---:R-:W-:Y:S01]  /*a8b0*/  LOP3.LUT R3, R4, 0xf00, RZ, 0xb8, !PT ;  /* 0x00000f0004037812 */ /* 0x004fe200078eb8ff */
[----:B------:R-:W-:Y:S04]  /*a8c0*/  VIADD R4, R14, 0xffffffff ;  /* 0xffffffff0e047836 */ /* 0x000fe80000000000 */
[----:B------:R-:W-:Y:S04]  /*a8d0*/  STS.64 [UR43+0x498], R2 ;  /* 0x00049802ff007988 */ /* 0x000fe80008000a2b */
[----:B------:R-:W1:Y:S04]  /*a8e0*/  LDS R10, [UR43+0x49c] ;  /* 0x00049c2bff0a7984 */ /* 0x000e680008000800 */
[----:B------:R2:W-:Y:S01]  /*a8f0*/  STS.128 [UR43+0x4a0], R4 ;  /* 0x0004a004ff007988 */ /* 0x0005e20008000c2b */
[----:B-1----:R-:W-:Y:S05]  /*a900*/  LOP3.LUT R10, R10, 0xf000, RZ, 0xb8, !PT ;  /* 0x0000f0000a0a7812 */ /* 0x002fea00078eb8ff */
[----:B------:R2:W-:Y:S02]  /*a910*/  STS [UR43+0x49c], R10 ;  /* 0x00049c0aff007988 */ /* 0x0005e4000800082b */
.L_x_144:
[----:B------:R-:W-:Y:S05]  /*a920*/  BSYNC.RECONVERGENT B0 ;  /* 0x0000000000007941 */ /* 0x000fea0003800200 */
.L_x_143:
[----:B------:R-:W-:Y:S01]  /*a930*/  NOP ;  /* 0x0000000000007918 */ /* 0x000fe20000000000 */
[----:B------:R-:W1:Y:S01]  /*a940*/  LDS R9, [R9] ;  /* 0x0000000009097984 */ /* 0x000e620000000800 */
[----:B------:R-:W-:Y:S04]  /*a950*/  IADD3 R2, P0, PT, R0, UR56, RZ ;  /* 0x0000003800027c10 */ /* 0x000fe8000ff1e0ff */
[----:B------:R-:W-:Y:S05]  /*a960*/  IADD3.X R3, PT, PT, RZ, UR57, RZ, P0, !PT ;  /* 0x00000039ff037c10 */ /* 0x000fea00087fe4ff */
[----:B-1----:R3:W5:Y:S04]  /*a970*/  ATOMG.E.EXCH.STRONG.GPU PT, RZ, [R2], R9 ;  /* 0x0000000902ff73a8 */ /* 0x00276800041ee100 */
.L_x_142:
[----:B------:R-:W-:Y:S09]  /*a980*/  UISETP.NE.AND UP0, UPT, UR37, 0x8, UPT ;  /* 0x000000082500788c */ /* 0x000ff2000bf05270 */
[----:B------:R-:W-:Y:S05]  /*a990*/  BRA.U UP0, `(.L_x_145) ;  /* 0x0000000100047547 */ /* 0x000fea000b800000 */
[----:B------:R-:W-:Y:S05]  /*a9a0*/  BPT.TRAP 0x1 ;  /* 0x000000040000795c */ /* 0x000fea0000300000 */
.L_x_145:
[----:B------:R-:W-:Y:S01]  /*a9b0*/  ULEA UR6, UR5, UR43, 0x3 ;  /* 0x0000002b05067291 */ /* 0x000fe2000f8e18ff */
[----:B---3--:R-:W-:Y:S08]  /*a9c0*/  SHF.L.U32 R3, R57, 0x1f, RZ ;  /* 0x0000001f39037819 */ /* 0x008ff000000006ff */
[----:B-----5:R-:W3:Y:S02]  /*a9d0*/  SYNCS.PHASECHK.TRANS64.TRYWAIT P0, [UR6+0x1f0], R3 ;  /* 0x0001f003ff0075a7 */ /* 0x020ee40008001106 */
[----:B---3--:R-:W-:Y:S05]  /*a9e0*/  @!P0 BRA `(.L_x_146) ;  /* 0x0000006c00488947 */ /* 0x008fea0003800000 */
.L_x_295:
[----:B------:R-:W-:Y:S09]  /*a9f0*/  UIMAD UR4, UR5, 0x14, UR36 ;  /* 0x00000014050478a4 */ /* 0x000ff2000f8e0224 */
[----:B------:R-:W1:Y:S04]  /*aa00*/  LDS.U16 R59, [UR4+0x12] ;  /* 0x00001204ff3b7984 */ /* 0x000e680008000400 */
[----:B------:R-:W1:Y:S04]  /*aa10*/  LDS R54, [UR4] ;  /* 0x00000004ff367984 */ /* 0x000e680008000800 */
[----:B------:R-:W1:Y:S04]  /*aa20*/  LDS R53, [UR4+0x4] ;  /* 0x00000404ff357984 */ /* 0x000e680008000800 */
[----:B------:R-:W1:Y:S04]  /*aa30*/  LDS R52, [UR4+0x8] ;  /* 0x00000804ff347984 */ /* 0x000e680008000800 */
[----:B------:R-:W1:Y:S01]  /*aa40*/  LDS R51, [UR4+0xc] ;  /* 0x00000c04ff337984 */ /* 0x000e620008000800 */
[----:B------:R-:W-:Y:S01]  /*aa50*/  @!PT LDS RZ, [RZ] ;  /* 0x00000000fffff984 */ /* 0x000fe20000000800 */
[----:B------:R-:W-:Y:S01]  /*aa60*/  @!PT LDS RZ, [RZ] ;  /* 0x00000000fffff984 */ /* 0x000fe20000000800 */
[----:B------:R-:W-:Y:S01]  /*aa70*/  @!PT LDS RZ, [RZ] ;  /* 0x00000000fffff984 */ /* 0x000fe20000000800 */
[----:B------:R-:W-:Y:S01]  /*aa80*/  @!PT LDS RZ, [RZ] ;  /* 0x00000000fffff984 */ /* 0x000fe20000000800 */
[----:B------:R5:W-:Y:S06]  /*aa90*/  MEMBAR.ALL.CTA ;  /* 0x0000000000007992 */ /* 0x000bec0000008000 */
[----:B-----5:R-:W1:Y:S01]  /*aaa0*/  FENCE.VIEW.ASYNC.S ;  /* 0x00000000000073c6 */ /* 0x020e620000000000 */
[----:B------:R-:W-:Y:S05]  /*aab0*/  BRA.U UP0, `(.L_x_147) ;  /* 0x0000000100047547 */ /* 0x000fea000b800000 */
[----:B------:R-:W-:Y:S05]  /*aac0*/  BPT.TRAP 0x1 ;  /* 0x000000040000795c */ /* 0x000fea0000300000 */
.L_x_147:
[----:B------:R-:W-:Y:S01]  /*aad0*/  UIADD3 UR4, UPT, UPT, UR6, 0x230, URZ ;  /* 0x0000023006047890 */ /* 0x000fe2000fffe0ff */
[----:B---3--:R-:W-:Y:S01]  /*aae0*/  IMAD.WIDE R2, R23, 0xc, R66 ;  /* 0x0000000c17027825 */ /* 0x008fe200078e0242 */
[----:B------:R-:W-:Y:S01]  /*aaf0*/  USHF.L.U32 UR41, UR18, 0x6, URZ ;  /* 0x0000000612297899 */ /* 0x000fe200080006ff */
[----:B------:R-:W-:Y:S01]  /*ab00*/  ISETP.NE.OR P1, PT, R64, RZ, !P2 ;  /* 0x000000ff4000720c */ /* 0x000fe20005725670 */
[----:B------:R-:W-:Y:S01]  /*ab10*/  UPRMT UR4, UR52, 0x654, UR4 ;  /* 0x0000065434047896 */ /* 0x000fe20008000004 */
[----:B------:R-:W-:Y:S01]  /*ab20*/  BSSY.RECONVERGENT B0, `(.L_x_148) ;  /* 0x000000b000007945 */ /* 0x000fe20003800200 */
[----:B------:R-:W-:Y:S01]  /*ab30*/  USHF.L.U32 UR42, UR19, 0x7, URZ ;  /* 0x00000007132a7899 */ /* 0x000fe200080006ff */
[----:B------:R-:W-:Y:S01]  /*ab40*/  LOP3.LUT P0, RZ, R50, 0x3f0, RZ, 0xc0, !PT ;  /* 0x000003f032ff7812 */ /* 0x000fe2000780c0ff */
[----:B------:R-:W-:Y:S05]  /*ab50*/  UIADD3 UR55, UPT, UPT, UR5, 0x1, URZ ;  /* 0x0000000105377890 */ /* 0x000fea000fffe0ff */
[----:B-1----:R-:W-:Y:S01]  /*ab60*/  SYNCS.ARRIVE.TRANS64.RED.A1T0 RZ, [UR4], RZ ;  /* 0x000000ffffff79a7 */ /* 0x002fe20008100404 */
[----:B------:R1:W5:Y:S02]  /*ab70*/  LDG.E R69, desc[UR50][R2.64+0x8] ;  /* 0x0000083202457981 */ /* 0x000364000c1e1900 */
[----:B------:R-:W-:Y:S05]  /*ab80*/  @P1 BRA `(.L_x_149) ;  /* 0x0000000000101947 */ /* 0x000fea0003800000 */
[----:B------:R-:W-:Y:S04]  /*ab90*/  DEPBAR {5,4,3,2,1,0} ;  /* 0x0000003f0000791a */ /* 0x000fe80000000000 */
[----:B------:R-:W3:Y:S02]  /*aba0*/  CCTL.E.C.LDCU.IV.DEEP [UR56] ;  /* 0x0000000038007540 */ /* 0x000ee40009c08000 */
[----:B---3--:R3:W-:Y:S01]  /*abb0*/  UTMACCTL.IV [UR56] ;  /* 0x00000000380079b9 */ /* 0x0087e20008000000 */
[----:B------:R-:W-:Y:S01]  /*abc0*/  NOP ;  /* 0x0000000000007918 */ /* 0x000fe20000000000 */
.L_x_149:
[----:B---3--:R-:W-:Y:S05]  /*abd0*/  BSYNC.RECONVERGENT B0 ;  /* 0x0000000000007941 */ /* 0x008fea0003800200 */
.L_x_148:
[----:B------:R-:W-:Y:S04]  /*abe0*/  BSSY.RECONVERGENT B6, `(.L_x_150) ;  /* 0x0000021000067945 */ /* 0x000fe80003800200 */
[----:B------:R-:W-:Y:S05]  /*abf0*/  @!P0 BRA `(.L_x_151) ;  /* 0x00000000007c8947 */ /* 0x000fea0003800000 */
[----:B------:R-:W2:Y:S01]  /*ac00*/  LDCU.64 UR8, c[0x4][0x80] ;  /* 0x01001000ff0877ac */ /* 0x000ea20008000a00 */
[----:B-1----:R-:W-:Y:S01]  /*ac10*/  MOV R2, 0x0 ;  /* 0x0000000000027802 */ /* 0x002fe20000000f00 */
[----:B------:R-:W-:Y:S02]  /*ac20*/  HFMA2 R12, -RZ, RZ, 0, 5.9604644775390625e-08 ;  /* 0x00000001ff0c7431 */ /* 0x000fe400000001ff */
[----:B------:R-:W-:Y:S01]  /*ac30*/  IMAD.MOV.U32 R8, RZ, RZ, 0x70 ;  /* 0x00000070ff087424 */ /* 0x000fe200078e00ff */
[----:B------:R1:W3:Y:S01]  /*ac40*/  LDC.64 R14, c[0x4][R2] ;  /* 0x01000000020e7b82 */ /* 0x0002e20000000a00 */
[----:B------:R-:W4:Y:S01]  /*ac50*/  LDCU.64 UR6, c[0x4][0x88] ;  /* 0x01001100ff0677ac */ /* 0x000f220008000a00 */
[----:B------:R-:W-:Y:S01]  /*ac60*/  IMAD.MOV.U32 R13, RZ, RZ, RZ ;  /* 0x000000ffff0d7224 */ /* 0x000fe200078e00ff */
[----:B------:R-:W1:Y:S01]  /*ac70*/  LDCU.64 UR4, c[0x4][0x8] ;  /* 0x01000100ff0477ac */ /* 0x000e620008000a00 */
[----:B--2---:R-:W-:Y:S01]  /*ac80*/  MOV R5, UR9 ;  /* 0x0000000900057c02 */ /* 0x004fe20008000f00 */
[----:B------:R-:W-:Y:S01]  /*ac90*/  IMAD.U32 R4, RZ, RZ, UR8 ;  /* 0x00000008ff047e24 */ /* 0x000fe2000f8e00ff */
[----:B----4-:R-:W-:Y:S01]  /*aca0*/  MOV R7, UR7 ;  /* 0x0000000700077c02 */ /* 0x010fe20008000f00 */
[----:B------:R-:W-:Y:S01]  /*acb0*/  IMAD.U32 R6, RZ, RZ, UR6 ;  /* 0x00000006ff067e24 */ /* 0x000fe2000f8e00ff */
[----:B-1----:R-:W-:Y:S01]  /*acc0*/  MOV R11, UR5 ;  /* 0x00000005000b7c02 */ /* 0x002fe20008000f00 */
[----:B------:R-:W-:Y:S02]  /*acd0*/  IMAD.U32 R10, RZ, RZ, UR4 ;  /* 0x00000004ff0a7e24 */ /* 0x000fe4000f8e00ff */
[----:B------:R-:W-:Y:S07]  /*ace0*/  LEPC R20, `(.L_x_152) ;  /* 0x000000001014794e */ /* 0x000fee0000000000 */
[----:B---3-5:R-:W-:Y:S05]  /*acf0*/  CALL.ABS.NOINC R14 ;  /* 0x000000000e007343 */ /* 0x028fea0003c00000 */
.L_x_152:
[----:B------:R-:W1:Y:S01]  /*ad00*/  LDCU.64 UR8, c[0x4][0x80] ;  /* 0x01001000ff0877ac */ /* 0x000e620008000a00 */
[----:B------:R-:W2:Y:S01]  /*ad10*/  LDC.64 R2, c[0x4][R2] ;  /* 0x0100000002027b82 */ /* 0x000ea20000000a00 */
[----:B------:R-:W-:Y:S02]  /*ad20*/  HFMA2 R12, -RZ, RZ, 0, 5.9604644775390625e-08 ;  /* 0x00000001ff0c7431 */ /* 0x000fe400000001ff */
[----:B------:R-:W-:Y:S02]  /*ad30*/  IMAD.MOV.U32 R8, RZ, RZ, 0x70 ;  /* 0x00000070ff087424 */ /* 0x000fe400078e00ff */
[----:B------:R-:W-:Y:S01]  /*ad40*/  IMAD.MOV.U32 R13, RZ, RZ, RZ ;  /* 0x000000ffff0d7224 */ /* 0x000fe200078e00ff */
[----:B------:R-:W3:Y:S01]  /*ad50*/  LDCU.64 UR6, c[0x4][0x88] ;  /* 0x01001100ff0677ac */ /* 0x000ee20008000a00 */
[----:B------:R-:W4:Y:S01]  /*ad60*/  LDCU.64 UR4, c[0x4][0x8] ;  /* 0x01000100ff0477ac */ /* 0x000f220008000a00 */
[----:B-1----:R-:W-:Y:S02]  /*ad70*/  MOV R4, UR8 ;  /* 0x0000000800047c02 */ /* 0x002fe40008000f00 */
[----:B------:R-:W-:Y:S02]  /*ad80*/  MOV R5, UR9 ;  /* 0x0000000900057c02 */ /* 0x000fe40008000f00 */
[----:B---3--:R-:W-:Y:S01]  /*ad90*/  MOV R7, UR7 ;  /* 0x0000000700077c02 */ /* 0x008fe20008000f00 */
[----:B------:R-:W-:Y:S01]  /*ada0*/  IMAD.U32 R6, RZ, RZ, UR6 ;  /* 0x00000006ff067e24 */ /* 0x000fe2000f8e00ff */
[----:B----4-:R-:W-:Y:S01]  /*adb0*/  MOV R11, UR5 ;  /* 0x00000005000b7c02 */ /* 0x010fe20008000f00 */
[----:B------:R-:W-:Y:S02]  /*adc0*/  IMAD.U32 R10, RZ, RZ, UR4 ;  /* 0x00000004ff0a7e24 */ /* 0x000fe4000f8e00ff */
[----:B------:R-:W-:Y:S07]  /*add0*/  LEPC R20, `(.L_x_151) ;  /* 0x000000001014794e */ /* 0x000fee0000000000 */
[----:B--2---:R-:W-:Y:S05]  /*ade0*/  CALL.ABS.NOINC R2 ;  /* 0x0000000002007343 */ /* 0x004fea0003c00000 */
.L_x_151:
[----:B------:R-:W-:Y:S05]  /*adf0*/  BSYNC.RECONVERGENT B6 ;  /* 0x0000000000067941 */ /* 0x000fea0003800200 */
.L_x_150:
[----:B------:R-:W-:Y:S01]  /*ae00*/  ISETP.NE.AND P0, PT, R64, RZ, PT ;  /* 0x000000ff4000720c */ /* 0x000fe20003f05270 */
[----:B------:R-:W-:Y:S01]  /*ae10*/  BSSY B0, `(.L_x_153) ;  /* 0x0000009000007945 */ /* 0x000fe20003800000 */
[----:B------:R-:W-:Y:S04]  /*ae20*/  PLOP3.LUT P1, PT, PT, PT, PT, 0x8, 0x80 ;  /* 0x000000000080781c */ /* 0x000fe80003f2e170 */
[----:B------:R-:W-:Y:S07]  /*ae30*/  P2R R70, PR, RZ, 0x2 ;  /* 0x00000002ff467803 */ /* 0x000fee0000000000 */
[----:B------:R-:W-:Y:S05]  /*ae40*/  @P0 BRA `(.L_x_154) ;  /* 0x0000000000140947 */ /* 0x000fea0003800000 */
[----:B------:R-:W-:Y:S03]  /*ae50*/  UMOV UR4, 0xffffffff ;  /* 0xffffffff00047882 */ /* 0x000fe60000000000 */
[----:B------:R-:W-:Y:S05]  /*ae60*/  BRA.DIV UR4, `(.L_x_155) ;  /* 0x0000006a04407947 */ /* 0x000fea000b800000 */
[----:B------:R-:W-:Y:S11]  /*ae70*/  ELECT P6, URZ, PT ;  /* 0x0000000000ff782f */ /* 0x000ff600038c0000 */
[----:B------:R-:W-:Y:S02]  /*ae80*/  @!UPT UIADD3 URZ, UPT, UPT, URZ, URZ, URZ ;  /* 0x000000fffffff290 */ /* 0x000fe4000fffe0ff */
.L_x_297:
[----:B------:R-:W-:Y:S07]  /*ae90*/  P2R R70, PR, RZ, 0x40 ;  /* 0x00000040ff467803 */ /* 0x000fee0000000000 */
.L_x_154:
[----:B------:R-:W-:Y:S05]  /*aea0*/  BSYNC B0 ;  /* 0x0000000000007941 */ /* 0x000fea0003800000 */
.L_x_153:
[----:B------:R-:W-:Y:S02]  /*aeb0*/  ISETP.NE.U32.AND P0, PT, R46, RZ, PT ;  /* 0x000000ff2e00720c */ /* 0x000fe40003f05070 */
[----:B------:R-:W-:Y:S02]  /*aec0*/  LOP3.LUT R61, R61, 0x1, RZ, 0x3c, !PT ;  /* 0x000000013d3d7812 */ /* 0x000fe400078e3cff */
[----:B------:R-:W-:Y:S02]  /*aed0*/  ISETP.NE.AND.EX P1, PT, R47, RZ, PT, P0 ;  /* 0x000000ff2f00720c */ /* 0x000fe40003f25300 */
[----:B------:R-:W-:Y:S02]  /*aee0*/  ISETP.NE.U32.AND P0, PT, R44, RZ, PT ;  /* 0x000000ff2c00720c */ /* 0x000fe40003f05070 */
[----:B------:R-:W-:Y:S02]  /*aef0*/  SHF.L.U32 R0, R61, 0x1f, RZ ;  /* 0x0000001f3d007819 */ /* 0x000fe400000006ff */
[----:B------:R-:W-:Y:S07]  /*af00*/  ISETP.NE.AND.EX P0, PT, R45, RZ, PT, P0 ;  /* 0x000000ff2d00720c */ /* 0x000fee0003f05300 */
[----:B------:R-:W3:Y:S08]  /*af10*/  @P1 LDC.64 R8, c[0x0][0x8b8] ;  /* 0x00022e00ff081b82 */ /* 0x000ef00000000a00 */
[----:B--2---:R-:W2:Y:S02]  /*af20*/  @P0 LDC.64 R6, c[0x0][0x890] ;  /* 0x00022400ff060b82 */ /* 0x004ea40000000a00 */
[C---:B--2---:R-:W-:Y:S04]  /*af30*/  @P0 IMAD.WIDE R6, R23.reuse, 0x8, R6 ;  /* 0x0000000817060825 */ /* 0x044fe800078e0206 */
[----:B---3--:R-:W-:Y:S01]  /*af40*/  @P1 IMAD.WIDE R8, R23, 0x8, R8 ;  /* 0x0000000817081825 */ /* 0x008fe200078e0208 */
[----:B-1----:R-:W2:Y:S04]  /*af50*/  @P0 LDG.E.64 R2, desc[UR50][R6.64] ;  /* 0x0000003206020981 */ /* 0x002ea8000c1e1b00 */
[----:B------:R-:W4:Y:S04]  /*af60*/  @P1 LDG.E.64 R4, desc[UR50][R8.64] ;  /* 0x0000003208041981 */ /* 0x000f28000c1e1b00 */
[----:B--2---:R1:W5:Y:S04]  /*af70*/  @P0 LD.E R19, desc[UR50][R2.64] ;  /* 0x0000003202130980 */ /* 0x004368000c101900 */
[----:B----4-:R1:W5:Y:S01]  /*af80*/  @P1 LD.E R17, desc[UR50][R4.64] ;  /* 0x0000003204111980 */ /* 0x010362000c101900 */
[----:B------:R-:W-:Y:S05]  /*af90*/  @P0 BRA `(.L_x_156) ;  /* 0x0000000000240947 */ /* 0x000fea0003800000 */
[----:B------:R-:W-:Y:S04]  /*afa0*/  ISETP.NE.U32.AND P0, PT, RZ, UR38, PT ;  /* 0x00000026ff007c0c */ /* 0x000fe8000bf05070 */
[----:B------:R-:W-:Y:S11]  /*afb0*/  ISETP.NE.AND.EX P0, PT, RZ, UR39, PT, P0 ;  /* 0x00000027ff007c0c */ /* 0x000ff6000bf05300 */
[----:B------:R-:W-:Y:S02]  /*afc0*/  @!UPT UIADD3 URZ, UPT, UPT, URZ, URZ, URZ ;  /* 0x000000fffffff290 */ /* 0x000fe4000fffe0ff */
[----:B-1----:R-:W1:Y:S08]  /*afd0*/  @P0 LDC R2, c[0x0][0x898] ;  /* 0x00022600ff020b82 */ /* 0x002e700000000800 */
[----:B------:R-:W2:Y:S01]  /*afe0*/  @P0 LDC.64 R4, c[0x0][0x888] ;  /* 0x00022200ff040b82 */ /* 0x000ea20000000a00 */
[----:B-1----:R-:W-:Y:S04]  /*aff0*/  @P0 IMAD R2, R23, R2, RZ ;  /* 0x0000000217020224 */ /* 0x002fe800078e02ff */
[----:B--2---:R-:W-:Y:S05]  /*b000*/  @P0 IMAD.WIDE R4, R2, 0x4, R4 ;  /* 0x0000000402040825 */ /* 0x004fea00078e0204 */
[----:B-----5:R2:W5:Y:S02]  /*b010*/  @P0 LDG.E R19, desc[UR50][R4.64] ;  /* 0x0000003204130981 */ /* 0x020564000c1e1900 */
[----:B--2---:R-:W3:Y:S02]  /*b020*/  @!P0 LDC R19, c[0x0][0x880] ;  /* 0x00022000ff138b82 */ /* 0x004ee40000000800 */
.L_x_156:
        /* <DEDUP_REMOVED lines=9> */
[----:B--2---:R-:W4:Y:S02]  /*b0c0*/  @!P0 LDC R17, c[0x0][0x8a8] ;  /* 0x00022a00ff118b82 */ /* 0x004f240000000800 */
.L_x_157:
[----:B------:R-:W2:Y:S01]  /*b0d0*/  SYNCS.PHASECHK.TRANS64.TRYWAIT P0, [UR43+0xc0], R0 ;  /* 0x0000c000ff0075a7 */ /* 0x000ea2000800112b */
[----:B------:R-:W-:Y:S01]  /*b0e0*/  LEA R68, R60, UR43, 0x3 ;  /* 0x0000002b3c447c11 */ /* 0x000fe2000f8e18ff */
[----:B------:R-:W-:Y:S01]  /*b0f0*/  VIADD R56, R62, UR43 ;  /* 0x0000002b3e387c36 */ /* 0x000fe20008000000 */
[----:B-1----:R-:W-:Y:S01]  /*b100*/  SHF.L.U32 R3, R58, 0x1f, RZ ;  /* 0x0000001f3a037819 */ /* 0x002fe200000006ff */
[----:B------:R-:W-:Y:S01]  /*b110*/  BSSY B0, `(.L_x_158) ;  /* 0x0000008000007945 */ /* 0x000fe20003800000 */
[----:B------:R-:W-:Y:S01]  /*b120*/  LOP3.LUT P2, RZ, R49, 0x2, RZ, 0xc0, !PT ;  /* 0x0000000231ff7812 */ /* 0x000fe2000784c0ff */
[C---:B------:R-:W-:Y:S02]  /*b130*/  VIADD R2, R56.reuse, 0x1000 ;  /* 0x0000100038027836 */ /* 0x040fe40000000000 */
[----:B------:R-:W-:Y:S01]  /*b140*/  VIADD R55, R56, 0x1020 ;  /* 0x0000102038377836 */ /* 0x000fe20000000000 */
[----:B------:R1:W1:Y:S01]  /*b150*/  SYNCS.PHASECHK.TRANS64.TRYWAIT P1, [R68+URZ+0x190], R3 ;  /* 0x00019003440075a7 */ /* 0x00026200080211ff */
[----:B--2---:R-:W-:Y:S08]  /*b160*/  @P0 BRA `(.L_x_159) ;  /* 0x0000000000080947 */ /* 0x004ff00003800000 */
[----:B------:R-:W2:Y:S02]  /*b170*/  SYNCS.PHASECHK.TRANS64.TRYWAIT P0, [UR43+0xc0], R0 ;  /* 0x0000c000ff0075a7 */ /* 0x000ea4000800112b */
[----:B--2---:R-:W-:Y:S05]  /*b180*/  @!P0 BRA `(.L_x_160) ;  /* 0x0000006400908947 */ /* 0x004fea0003800000 */
.L_x_159:
[----:B------:R-:W-:Y:S05]  /*b190*/  BSYNC B0 ;  /* 0x0000000000007941 */ /* 0x000fea0003800000 */
.L_x_158:
[----:B---3-5:R-:W-:Y:S02]  /*b1a0*/  FSETP.NEU.AND P0, PT, R19, RZ, PT ;  /* 0x000000ff1300720b */ /* 0x028fe40003f0d000 */
[----:B------:R-:W-:Y:S02]  /*b1b0*/  CS2R R34, SRZ ;  /* 0x0000000000227805 */ /* 0x000fe4000001ff00 */
[----:B------:R-:W-:Y:S02]  /*b1c0*/  CS2R R32, SRZ ;  /* 0x0000000000207805 */ /* 0x000fe4000001ff00 */
[----:B------:R-:W-:Y:S02]  /*b1d0*/  CS2R R42, SRZ ;  /* 0x00000000002a7805 */ /* 0x000fe4000001ff00 */
[----:B------:R-:W-:Y:S01]  /*b1e0*/  CS2R R40, SRZ ;  /* 0x0000000000287805 */ /* 0x000fe2000001ff00 */
[----:B------:R-:W-:Y:S01]  /*b1f0*/  @P2 VIADD R55, R2, 0xffffffe0 ;  /* 0xffffffe002372836 */ /* 0x000fe20000000000 */
[----:B------:R-:W-:Y:S01]  /*b200*/  CS2R R30, SRZ ;  /* 0x00000000001e7805 */ /* 0x000fe2000001ff00 */
[----:B------:R-:W-:Y:S01]  /*b210*/  IMAD R36, R60, 0x40, R63 ;  /* 0x000000403c247824 */ /* 0x000fe200078e023f */
[----:B------:R-:W-:Y:S02]  /*b220*/  CS2R R28, SRZ ;  /* 0x00000000001c7805 */ /* 0x000fe4000001ff00 */
[----:B------:R-:W-:Y:S02]  /*b230*/  CS2R R26, SRZ ;  /* 0x00000000001a7805 */ /* 0x000fe4000001ff00 */
[----:B------:R-:W-:Y:S02]  /*b240*/  CS2R R24, SRZ ;  /* 0x0000000000187805 */ /* 0x000fe4000001ff00 */
[----:B------:R-:W-:Y:S02]  /*b250*/  CS2R R10, SRZ ;  /* 0x00000000000a7805 */ /* 0x000fe4000001ff00 */
[----:B------:R-:W-:Y:S01]  /*b260*/  CS2R R8, SRZ ;  /* 0x0000000000087805 */ /* 0x000fe2000001ff00 */
[----:B------:R-:W-:Y:S05]  /*b270*/  @P0 WARPSYNC.ALL ;  /* 0x0000000000000948 */ /* 0x000fea0003800000 */
[----:B------:R3:W1:Y:S01]  /*b280*/  @P0 LDSM.16.MT88.4 R32, [R62+UR43+0x1000] ;  /* 0x0010002b3e20083b */ /* 0x0006620008004200 */
[----:B------:R-:W-:Y:S02]  /*b290*/  CS2R R6, SRZ ;  /* 0x0000000000067805 */ /* 0x000fe4000001ff00 */
[----:B--2---:R-:W-:Y:S04]  /*b2a0*/  CS2R R4, SRZ ;  /* 0x0000000000047805 */ /* 0x004fe8000001ff00 */
[----:B------:R3:W2:Y:S01]  /*b2b0*/  @P0 LDSM.16.MT88.4 R40, [R55] ;  /* 0x000000003728083b */ /* 0x0006a20000004200 */
[----:B------:R-:W-:Y:S11]  /*b2c0*/  ISETP.GE.AND P0, PT, R69, 0x1, PT ;  /* 0x000000014500780c */ /* 0x000ff60003f06270 */
[----:B------:R-:W-:Y:S02]  /*b2d0*/  @!UPT UIADD3 URZ, UPT, UPT, URZ, URZ, URZ ;  /* 0x000000fffffff290 */ /* 0x000fe4000fffe0ff */
[----:B------:R-:W-:Y:S05]  /*b2e0*/  @!P0 BRA `(.L_x_161) ;  /* 0x0000000000d48947 */ /* 0x000fea0003800000 */
[----:B------:R-:W-:Y:S01]  /*b2f0*/  SHF.R.U32.HI R5, RZ, 0x15, R36 ;  /* 0x00000015ff057819 */ /* 0x000fe20000011624 */
[----:B------:R-:W-:Y:S03]  /*b300*/  BSSY B0, `(.L_x_162) ;  /* 0x0000006000007945 */ /* 0x000fe60003800000 */
[----:B------:R-:W-:Y:S01]  /*b310*/  LOP3.LUT P0, RZ, R5, 0x3, R48, 0x48, !PT ;  /* 0x0000000305ff7812 */ /* 0x000fe20007804830 */
[----:B------:R-:W-:Y:S01]  /*b320*/  @!UPT UIADD3 URZ, UPT, UPT, URZ, URZ, URZ ;  /* 0x000000fffffff290 */ /* 0x000fe2000fffe0ff */
[----:B-1----:R-:W-:Y:S11]  /*b330*/  @P1 BRA `(.L_x_163) ;  /* 0x0000000000081947 */ /* 0x002ff60003800000 */
[----:B------:R-:W1:Y:S02]  /*b340*/  SYNCS.PHASECHK.TRANS64.TRYWAIT P1, [R68+URZ+0x190], R3 ;  /* 0x00019003440075a7 */ /* 0x000e6400080211ff */
[----:B-1----:R-:W-:Y:S05]  /*b350*/  @!P1 BRA `(.L_x_164) ;  /* 0x0000006400349947 */ /* 0x002fea0003800000 */
.L_x_163:
[----:B------:R-:W-:Y:S05]  /*b360*/  BSYNC B0 ;  /* 0x0000000000007941 */ /* 0x000fea0003800000 */
.L_x_162:
[----:B------:R-:W-:Y:S05]  /*b370*/  @!P0 BRA `(.L_x_165) ;  /* 0x0000000000408947 */ /* 0x000fea0003800000 */
[----:B------:R-:W1:Y:S01]  /*b380*/  LDCU.64 UR8, c[0x4][0x70] ;  /* 0x01000e00ff0877ac */ /* 0x000e620008000a00 */
[----:B------:R-:W-:Y:S01]  /*b390*/  MOV R3, 0x0 ;  /* 0x0000000000037802 */ /* 0x000fe20000000f00 */
[----:B------:R-:W-:Y:S02]  /*b3a0*/  HFMA2 R12, -RZ, RZ, 0, 5.9604644775390625e-08 ;  /* 0x00000001ff0c7431 */ /* 0x000fe400000001ff */
[----:B------:R-:W-:Y:S02]  /*b3b0*/  IMAD.MOV.U32 R8, RZ, RZ, 0x192 ;  /* 0x00000192ff087424 */ /* 0x000fe400078e00ff */
[----:B------:R-:W-:Y:S01]  /*b3c0*/  IMAD.MOV.U32 R13, RZ, RZ, RZ ;  /* 0x000000ffff0d7224 */ /* 0x000fe200078e00ff */
[----:B------:R-:W5:Y:S01]  /*b3d0*/  LDCU.64 UR6, c[0x4][0x78] ;  /* 0x01000f00ff0677ac */ /* 0x000f620008000a00 */
[----:B------:R-:W2:Y:S01]  /*b3e0*/  LDC.64 R2, c[0x4][R3] ;  /* 0x0100000003027b82 */ /* 0x000ea20000000a00 */
[----:B------:R-:W3:Y:S01]  /*b3f0*/  LDCU.64 UR4, c[0x4][0x10] ;  /* 0x01000200ff0477ac */ /* 0x000ee20008000a00 */
[----:B-1----:R-:W-:Y:S01]  /*b400*/  MOV R5, UR9 ;  /* 0x0000000900057c02 */ /* 0x002fe20008000f00 */
[----:B------:R-:W-:Y:S01]  /*b410*/  IMAD.U32 R4, RZ, RZ, UR8 ;  /* 0x00000008ff047e24 */ /* 0x000fe2000f8e00ff */
[----:B-----5:R-:W-:Y:S01]  /*b420*/  MOV R7, UR7 ;  /* 0x0000000700077c02 */ /* 0x020fe20008000f00 */
[----:B------:R-:W-:Y:S01]  /*b430*/  IMAD.U32 R6, RZ, RZ, UR6 ;  /* 0x00000006ff067e24 */ /* 0x000fe2000f8e00ff */
[----:B---3--:R-:W-:Y:S01]  /*b440*/  MOV R11, UR5 ;  /* 0x00000005000b7c02 */ /* 0x008fe20008000f00 */
[----:B------:R-:W-:Y:S02]  /*b450*/  IMAD.U32 R10, RZ, RZ, UR4 ;  /* 0x00000004ff0a7e24 */ /* 0x000fe4000f8e00ff */
[----:B------:R-:W-:Y:S07]  /*b460*/  LEPC R20, `(.L_x_165) ;  /* 0x000000001014794e */ /* 0x000fee0000000000 */
[----:B--2-4-:R-:W-:Y:S05]  /*b470*/  CALL.ABS.NOINC R2 ;  /* 0x0000000002007343 */ /* 0x014fea0003c00000 */
.L_x_165:
[----:B------:R-:W-:Y:S05]  /*b480*/  WARPSYNC.ALL ;  /* 0x0000000000007948 */ /* 0x000fea0003800000 */
[C---:B------:R-:W-:Y:S01]  /*b490*/  R2UR UR4, R36.reuse ;  /* 0x00000000240472ca */ /* 0x040fe200000e0000 */
[----:B------:R-:W-:Y:S05]  /*b4a0*/  VIADD R3, R36, 0x100000 ;  /* 0x0010000024037836 */ /* 0x000fea0000000000 */
[----:B------:R-:W-:Y:S04]  /*b4b0*/  SHF.R.U32.HI R3, RZ, 0x15, R3 ;  /* 0x00000015ff037819 */ /* 0x000fe80000011603 */
[----:B------:R-:W-:Y:S03]  /*b4c0*/  LOP3.LUT P0, RZ, R3, 0x3, R48, 0x48, !PT ;  /* 0x0000000303ff7812 */ /* 0x000fe60007804830 */
[----:B------:R-:W1:Y:S10]  /*b4d0*/  LDTM.16dp256bit.x2 R24, tmem[UR4] ;  /* 0x00000004001879ee */ /* 0x000e7400080a0000 */
[----:B-1----:R-:W-:Y:S05]  /*b4e0*/  @!P0 BRA `(.L_x_166) ;  /* 0x0000000000408947 */ /* 0x002fea0003800000 */
        /* <DEDUP_REMOVED lines=16> */
.L_x_166:
[----:B------:R-:W-:Y:S05]  /*b5f0*/  WARPSYNC.ALL ;  /* 0x0000000000007948 */ /* 0x000fea0003800000 */
[----:B------:R-:W-:Y:S11]  /*b600*/  R2UR UR4, R36 ;  /* 0x00000000240472ca */ /* 0x000ff600000e0000 */
[----:B------:R-:W-:Y:S02]  /*b610*/  @!UPT UIADD3 URZ, UPT, UPT, URZ, URZ, URZ ;  /* 0x000000fffffff290 */ /* 0x000fe4000fffe0ff */
[----:B------:R-:W1:Y:S02]  /*b620*/  LDTM.16dp256bit.x2 R4, tmem[UR4+0x100000] ;  /* 0x10000004000479ee */ /* 0x000e6400080a0000 */
[----:B-1----:R-:W-:Y:S01]  /*b630*/  NOP ;  /* 0x0000000000007918 */ /* 0x002fe20000000000 */
.L_x_161:
[--C-:B-1----:R-:W-:Y:S01]  /*b640*/  HADD2.F32 R18, -RZ, R32.reuse.H0_H0 ;  /* 0x20000020ff127230 */ /* 0x102fe20000004100 */
[----:B------:R-:W-:Y:S05]  /*b650*/  WARPSYNC.ALL ;  /* 0x0000000000007948 */ /* 0x000fea0003800000 */
[-C--:B----4-:R-:W-:Y:S01]  /*b660*/  FMUL R0, R24, R17.reuse ;  /* 0x0000001118007220 */ /* 0x090fe20000400000 */
[----:B------:R-:W-:Y:S02]  /*b670*/  HADD2.F32 R21, -RZ, R32.H1_H1 ;  /* 0x30000020ff157230 */ /* 0x000fe40000004100 */
[-C--:B------:R-:W-:Y:S01]  /*b680*/  FMUL R2, R25, R17.reuse ;  /* 0x0000001119027220 */ /* 0x080fe20000400000 */
[----:B------:R-:W-:Y:S01]  /*b690*/  FMUL R3, R26, R17 ;  /* 0x000000111a037220 */ /* 0x000fe20000400000 */
[C---:B------:R-:W-:Y:S01]  /*b6a0*/  FFMA R0, R19.reuse, R18, R0 ;  /* 0x0000001213007223 */ /* 0x040fe20000000000 */
[--C-:B------:R-:W-:Y:S02]  /*b6b0*/  HADD2.F32 R18, -RZ, R33.reuse.H0_H0 ;  /* 0x20000021ff127230 */ /* 0x100fe40000004100 */
[----:B------:R-:W-:Y:S01]  /*b6c0*/  FFMA R2, R19, R21, R2 ;  /* 0x0000001513027223 */ /* 0x000fe20000000002 */
[----:B------:R-:W-:Y:S02]  /*b6d0*/  HADD2.F32 R21, -RZ, R33.H1_H1 ;  /* 0x30000021ff157230 */ /* 0x000fe40000004100 */
[-C--:B------:R-:W-:Y:S01]  /*b6e0*/  FMUL R12, R27, R17.reuse ;  /* 0x000000111b0c7220 */ /* 0x080fe20000400000 */
[----:B------:R-:W-:Y:S01]  /*b6f0*/  FMUL R13, R4, R17 ;  /* 0x00000011040d7220 */ /* 0x000fe20000400000 */
[C---:B------:R-:W-:Y:S01]  /*b700*/  FFMA R3, R19.reuse, R18, R3 ;  /* 0x0000001213037223 */ /* 0x040fe20000000003 */
[--C-:B------:R-:W-:Y:S01]  /*b710*/  HADD2.F32 R18, -RZ, R34.reuse.H0_H0 ;  /* 0x20000022ff127230 */ /* 0x100fe20000004100 */
[----:B------:R-:W-:Y:S01]  /*b720*/  F2FP.F16.F32.PACK_AB R72, R2, R0 ;  /* 0x000000000248723e */ /* 0x000fe200000000ff */
[----:B------:R-:W-:Y:S01]  /*b730*/  FFMA R12, R19, R21, R12 ;  /* 0x00000015130c7223 */ /* 0x000fe2000000000c */
[-C--:B------:R-:W-:Y:S01]  /*b740*/  FMUL R14, R5, R17.reuse ;  /* 0x00000011050e7220 */ /* 0x080fe20000400000 */
[-C--:B------:R-:W-:Y:S01]  /*b750*/  FMUL R4, R28, R17.reuse ;  /* 0x000000111c047220 */ /* 0x080fe20000400000 */
[----:B------:R-:W-:Y:S02]  /*b760*/  HADD2.F32 R20, -RZ, R34.H1_H1 ;  /* 0x30000022ff147230 */ /* 0x000fe40000004100 */
[----:B------:R-:W-:Y:S01]  /*b770*/  FMUL R15, R6, R17 ;  /* 0x00000011060f7220 */ /* 0x000fe20000400000 */
[----:B------:R-:W-:Y:S01]  /*b780*/  F2FP.F16.F32.PACK_AB R73, R12, R3 ;  /* 0x000000030c49723e */ /* 0x000fe200000000ff */
[----:B------:R-:W-:Y:S01]  /*b790*/  FFMA R4, R19, R18, R4 ;  /* 0x0000001213047223 */ /* 0x000fe20000000004 */
[-C--:B------:R-:W-:Y:S01]  /*b7a0*/  FMUL R5, R29, R17.reuse ;  /* 0x000000111d057220 */ /* 0x080fe20000400000 */
[--C-:B------:R-:W-:Y:S02]  /*b7b0*/  HADD2.F32 R21, -RZ, R35.reuse.H0_H0 ;  /* 0x20000023ff157230 */ /* 0x100fe40000004100 */
[-C--:B------:R-:W-:Y:S01]  /*b7c0*/  FMUL R6, R30, R17.reuse ;  /* 0x000000111e067220 */ /* 0x080fe20000400000 */
[----:B------:R-:W-:Y:S01]  /*b7d0*/  FMUL R16, R7, R17 ;  /* 0x0000001107107220 */ /* 0x000fe20000400000 */
[C---:B------:R-:W-:Y:S01]  /*b7e0*/  FFMA R5, R19.reuse, R20, R5 ;  /* 0x0000001413057223 */ /* 0x040fe20000000005 */
[----:B------:R-:W-:Y:S02]  /*b7f0*/  HADD2.F32 R18, -RZ, R35.H1_H1 ;  /* 0x30000023ff127230 */ /* 0x000fe40000004100 */
[----:B------:R-:W-:Y:S01]  /*b800*/  FFMA R6, R19, R21, R6 ;  /* 0x0000001513067223 */ /* 0x000fe20000000006 */
[-C--:B------:R-:W-:Y:S01]  /*b810*/  FMUL R7, R31, R17.reuse ;  /* 0x000000111f077220 */ /* 0x080fe20000400000 */
[--C-:B--2---:R-:W-:Y:S02]  /*b820*/  HADD2.F32 R20, -RZ, R40.reuse.H0_H0 ;  /* 0x20000028ff147230 */ /* 0x104fe40000004100 */
[----:B------:R-:W-:Y:S01]  /*b830*/  FMUL R8, R8, R17 ;  /* 0x0000001108087220 */ /* 0x000fe20000400000 */
[----:B------:R-:W-:Y:S02]  /*b840*/  HADD2.F32 R21, -RZ, R40.H1_H1 ;  /* 0x30000028ff157230 */ /* 0x000fe40000004100 */
[C---:B------:R-:W-:Y:S01]  /*b850*/  FFMA R7, R19.reuse, R18, R7 ;  /* 0x0000001213077223 */ /* 0x040fe20000000007 */
[--C-:B------:R-:W-:Y:S02]  /*b860*/  HADD2.F32 R22, -RZ, R41.reuse.H0_H0 ;  /* 0x20000029ff167230 */ /* 0x100fe40000004100 */
[C---:B------:R-:W-:Y:S01]  /*b870*/  FFMA R13, R19.reuse, R20, R13 ;  /* 0x00000014130d7223 */ /* 0x040fe2000000000d */
[----:B------:R-:W-:Y:S02]  /*b880*/  HADD2.F32 R18, -RZ, R41.H1_H1 ;  /* 0x30000029ff127230 */ /* 0x000fe40000004100 */
[C---:B------:R-:W-:Y:S01]  /*b890*/  FFMA R14, R19.reuse, R21, R14 ;  /* 0x00000015130e7223 */ /* 0x040fe2000000000e */
[--C-:B------:R-:W-:Y:S02]  /*b8a0*/  HADD2.F32 R21, -RZ, R42.reuse.H0_H0 ;  /* 0x2000002aff157230 */ /* 0x100fe40000004100 */
[----:B------:R-:W-:Y:S01]  /*b8b0*/  FFMA R15, R19, R22, R15 ;  /* 0x00000016130f7223 */ /* 0x000fe2000000000f */
[----:B------:R-:W-:Y:S02]  /*b8c0*/  HADD2.F32 R20, -RZ, R42.H1_H1 ;  /* 0x3000002aff147230 */ /* 0x000fe40000004100 */
[-C--:B------:R-:W-:Y:S01]  /*b8d0*/  FMUL R9, R9, R17.reuse ;  /* 0x0000001109097220 */ /* 0x080fe20000400000 */
[--C-:B------:R-:W-:Y:S02]  /*b8e0*/  HADD2.F32 R23, -RZ, R43.reuse.H0_H0 ;  /* 0x2000002bff177230 */ /* 0x100fe40000004100 */
[-C--:B------:R-:W-:Y:S01]  /*b8f0*/  FMUL R10, R10, R17.reuse ;  /* 0x000000110a0a7220 */ /* 0x080fe20000400000 */
[----:B------:R-:W-:Y:S02]  /*b900*/  HADD2.F32 R22, -RZ, R43.H1_H1 ;  /* 0x3000002bff167230 */ /* 0x000fe40000004100 */
[----:B------:R-:W-:Y:S01]  /*b910*/  FFMA R16, R19, R18, R16 ;  /* 0x0000001213107223 */ /* 0x000fe20000000010 */
[----:B------:R-:W-:Y:S01]  /*b920*/  FMUL R11, R11, R17 ;  /* 0x000000110b0b7220 */ /* 0x000fe20000400000 */
[C---:B------:R-:W-:Y:S01]  /*b930*/  FFMA R8, R19.reuse, R21, R8 ;  /* 0x0000001513087223 */ /* 0x040fe20000000008 */
[C---:B------:R-:W-:Y:S01]  /*b940*/  FFMA R9, R19.reuse, R20, R9 ;  /* 0x0000001413097223 */ /* 0x040fe20000000009 */
[C---:B------:R-:W-:Y:S01]  /*b950*/  FFMA R10, R19.reuse, R23, R10 ;  /* 0x00000017130a7223 */ /* 0x040fe2000000000a */
[----:B------:R-:W-:Y:S01]  /*b960*/  FFMA R11, R19, R22, R11 ;  /* 0x00000016130b7223 */ /* 0x000fe2000000000b */
[----:B------:R-:W-:Y:S01]  /*b970*/  F2FP.F16.F32.PACK_AB R74, R5, R4 ;  /* 0x00000004054a723e */ /* 0x000fe200000000ff */
[----:B------:R-:W-:Y:S01]  /*b980*/  BSSY.RECONVERGENT B0, `(.L_x_167) ;  /* 0x000001c000007945 */ /* 0x000fe20003800200 */
[----:B------:R-:W-:Y:S02]  /*b990*/  F2FP.F16.F32.PACK_AB R75, R7, R6 ;  /* 0x00000006074b723e */ /* 0x000fe400000000ff */
[----:B------:R-:W-:Y:S02]  /*b9a0*/  F2FP.F16.F32.PACK_AB R76, R14, R13 ;  /* 0x0000000d0e4c723e */ /* 0x000fe400000000ff */
[----:B------:R-:W-:Y:S01]  /*b9b0*/  F2FP.F16.F32.PACK_AB R77, R16, R15 ;  /* 0x0000000f104d723e */ /* 0x000fe200000000ff */
[----:B------:R1:W-:Y:S01]  /*b9c0*/  STSM.16.MT88.4 [R56+0x1000], R72 ;  /* 0x0010004838007844 */ /* 0x0003e20000004200 */
[----:B------:R-:W-:Y:S02]  /*b9d0*/  F2FP.F16.F32.PACK_AB R78, R9, R8 ;  /* 0x00000008094e723e */ /* 0x000fe400000000ff */
[----:B------:R-:W-:Y:S02]  /*b9e0*/  F2FP.F16.F32.PACK_AB R79, R11, R10 ;  /* 0x0000000a0b4f723e */ /* 0x000fe400000000ff */
[----:B------:R-:W-:Y:S03]  /*b9f0*/  ISETP.NE.AND P0, PT, R70, RZ, PT ;  /* 0x000000ff4600720c */ /* 0x000fe60003f05270 */
[----:B------:R1:W-:Y:S01]  /*ba00*/  STSM.16.MT88.4 [R55], R76 ;  /* 0x0000004c37007844 */ /* 0x0003e20000004200 */
[----:B------:R-:W-:Y:S01]  /*ba10*/  @!PT LDS RZ, [RZ] ;  /* 0x00000000fffff984 */ /* 0x000fe20000000800 */
[----:B------:R-:W-:Y:S01]  /*ba20*/  @!PT LDS RZ, [RZ] ;  /* 0x00000000fffff984 */ /* 0x000fe20000000800 */
[----:B------:R-:W-:Y:S01]  /*ba30*/  @!PT LDS RZ, [RZ] ;  /* 0x00000000fffff984 */ /* 0x000fe20000000800 */
[----:B------:R-:W-:Y:S01]  /*ba40*/  @!PT LDS RZ, [RZ] ;  /* 0x00000000fffff984 */ /* 0x000fe20000000800 */
[----:B------:R2:W-:Y:S07]  /*ba50*/  MEMBAR.ALL.CTA ;  /* 0x0000000000007992 */ /* 0x0005ee0000008000 */
[----:B--2---:R-:W2:Y:S02]  /*ba60*/  FENCE.VIEW.ASYNC.S ;  /* 0x00000000000073c6 */ /* 0x004ea40000000000 */
[----:B--2---:R-:W-:Y:S06]  /*ba70*/  BAR.SYNC.DEFER_BLOCKING 0x1, 0x80 ;  /* 0x0042000000007b1d */ /* 0x004fec0000010000 */
[----:B------:R-:W-:Y:S05]  /*ba80*/  @!P0 BRA `(.L_x_168) ;  /* 0x00000000002c8947 */ /* 0x000fea0003800000 */
[----:B------:R-:W-:Y:S02]  /*ba90*/  UIADD3 UR7, UPT, UPT, UR43, 0x1000, URZ ;  /* 0x000010002b077890 */ /* 0x000fe4000fffe0ff */
[----:B------:R-:W-:Y:S02]  /*baa0*/  UIADD3 UR6, UPT, UPT, UR42, 0x40, URZ ;  /* 0x000000402a067890 */ /* 0x000fe4000fffe0ff */
[----:B------:R-:W-:Y:S02]  /*bab0*/  UIADD3 UR4, UPT, UPT, UR43, 0x1800, URZ ;  /* 0x000018002b047890 */ /* 0x000fe4000fffe0ff */
[----:B------:R-:W-:Y:S01]  /*bac0*/  MOV R50, UR7 ;  /* 0x0000000700327c02 */ /* 0x000fe20008000f00 */
[----:B------:R-:W-:Y:S03]  /*bad0*/  UMOV UR5, UR41 ;  /* 0x0000002900057c82 */ /* 0x000fe60008000000 */
[----:B------:R-:W-:Y:S11]  /*bae0*/  R2UR UR40, R50 ;  /* 0x00000000322872ca */ /* 0x000ff600000e0000 */
[----:B------:R-:W-:Y:S02]  /*baf0*/  @!UPT UIADD3 URZ, UPT, UPT, URZ, URZ, URZ ;  /* 0x000000fffffff290 */ /* 0x000fe4000fffe0ff */
[----:B------:R2:W-:Y:S01]  /*bb00*/  UTMASTG.2D [UR40], [UR56] ;  /* 0x00000028380073b5 */ /* 0x0005e20008008000 */
[----:B------:R2:W-:Y:S01]  /*bb10*/  UTMASTG.2D [UR4], [UR56] ;  /* 0x00000004380073b5 */ /* 0x0005e20008008000 */
[----:B------:R0:W-:Y:S01]  /*bb20*/  UTMACMDFLUSH ;  /* 0x00000000000079b7 */ /* 0x0001e20000000000 */
[----:B--2---:R-:W-:Y:S04]  /*bb30*/  DEPBAR.LE SB0, 0x1 ;  /* 0x000080400000791a */ /* 0x004fe80000000000 */
.L_x_168:
[----:B------:R-:W-:Y:S05]  /*bb40*/  BSYNC.RECONVERGENT B0 ;  /* 0x0000000000007941 */ /* 0x000fea0003800200 */
.L_x_167:
[----:B------:R-:W-:Y:S01]  /*bb50*/  UISETP.NE.AND UP1, UPT, UR54, URZ, UPT ;  /* 0x000000ff3600728c */ /* 0x000fe2000bf25270 */
[----:B------:R-:W-:Y:S01]  /*bb60*/  BAR.SYNC.DEFER_BLOCKING 0x1, 0x80 ;  /* 0x0042000000007b1d */ /* 0x000fe20000010000 */
[----:B------:R-:W-:Y:S04]  /*bb70*/  SHF.L.U32 R3, R61, 0x1f, RZ ;  /* 0x0000001f3d037819 */ /* 0x000fe800000006ff */
[----:B------:R-:W-:Y:S05]  /*bb80*/  PLOP3.LUT P0, PT, PT, PT, UP1, 0x80, 0x8 ;  /* 0x000000000008781c */ /* 0x000fea0003f0f018 */
[----:B------:R-:W-:Y:S04]  /*bb90*/  @UP1 ULEA UR4, UR53, UR43, 0x3 ;  /* 0x0000002b35041291 */ /* 0x000fe8000f8e18ff */
[----:B------:R-:W-:Y:S04]  /*bba0*/  @UP1 UIADD3 UR4, UPT, UPT, UR4, 0xe0, URZ ;  /* 0x000000e004041890 */ /* 0x000fe8000fffe0ff */
[----:B------:R-:W-:Y:S09]  /*bbb0*/  @UP1 UPRMT UR4, UR52, 0x654, UR4 ;  /* 0x0000065434041896 */ /* 0x000ff20008000004 */
[----:B------:R-:W-:Y:S01]  /*bbc0*/  @P0 SYNCS.ARRIVE.TRANS64.RED.A1T0 RZ, [UR4], RZ ;  /* 0x000000ffffff09a7 */ /* 0x000fe20008100404 */
[----:B------:R-:W-:Y:S01]  /*bbd0*/  @UP1 UIADD3 UR4, UPT, UPT, UR53, 0x1, URZ ;  /* 0x0000000135041890 */ /* 0x000fe2000fffe0ff */
[----:B------:R-:W-:Y:S01]  /*bbe0*/  BSSY B0, `(.L_x_169) ;  /* 0x0000008000007945 */ /* 0x000fe20003800000 */
[----:B------:R-:W-:Y:S02]  /*bbf0*/  FSETP.NEU.AND P0, PT, R19, RZ, PT ;  /* 0x000000ff1300720b */ /* 0x000fe40003f0d000 */
[----:B------:R-:W-:Y:S01]  /*bc00*/  @UP1 UISETP.NE.AND UP0, UPT, UR4, 0x4, UPT ;  /* 0x000000040400188c */ /* 0x000fe2000bf05270 */
[----:B------:R-:W2:Y:S03]  /*bc10*/  SYNCS.PHASECHK.TRANS64.TRYWAIT P1, [UR43+0xc8], R3 ;  /* 0x0000c803ff0075a7 */ /* 0x000ea6000802112b */
[----:B------:R-:W-:Y:S01]  /*bc20*/  @UP1 USEL UR53, UR4, URZ, UP0 ;  /* 0x000000ff04351287 */ /* 0x000fe20008000000 */
[----:B--2---:R-:W-:Y:S11]  /*bc30*/  @P1 BRA `(.L_x_170) ;  /* 0x0000000000081947 */ /* 0x004ff60003800000 */
[----:B------:R-:W2:Y:S02]  /*bc40*/  SYNCS.PHASECHK.TRANS64.TRYWAIT P1, [UR43+0xc8], R3 ;  /* 0x0000c803ff0075a7 */ /* 0x000ea4000802112b */
[----:B--2---:R-:W-:Y:S05]  /*bc50*/  @!P1 BRA `(.L_x_171) ;  /* 0x0000005c00089947 */ /* 0x004fea0003800000 */
.L_x_170:
[----:B------:R-:W-:Y:S05]  /*bc60*/  BSYNC B0 ;  /* 0x0000000000007941 */ /* 0x000fea0003800000 */
.L_x_169:
[----:B------:R-:W-:Y:S05]  /*bc70*/  @P0 WARPSYNC.ALL ;  /* 0x0000000000000948 */ /* 0x000fea0003800000 */
[----:B------:R4:W1:Y:S01]  /*bc80*/  @P0 LDSM.16.MT88.4 R32, [R62+UR43+0x2000] ;  /* 0x0020002b3e20083b */ /* 0x0008620008004200 */
[----:B------:R-:W-:Y:S02]  /*bc90*/  CS2R R30, SRZ ;  /* 0x00000000001e7805 */ /* 0x000fe4000001ff00 */
[----:B------:R-:W-:Y:S02]  /*bca0*/  CS2R R28, SRZ ;  /* 0x00000000001c7805 */ /* 0x000fe4000001ff00 */
[----:B------:R-:W-:Y:S01]  /*bcb0*/  CS2R R26, SRZ ;  /* 0x00000000001a7805 */ /* 0x000fe2000001ff00 */
[----:B------:R4:W1:Y:S01]  /*bcc0*/  @P0 LDSM.16.MT88.4 R40, [R55+0x1000] ;  /* 0x001000003728083b */ /* 0x0008620000004200 */
[----:B------:R-:W-:Y:S02]  /*bcd0*/  ISETP.GE.AND P0, PT, R69, 0x1, PT ;  /* 0x000000014500780c */ /* 0x000fe40003f06270 */
[----:B------:R-:W-:Y:S02]  /*bce0*/  CS2R R24, SRZ ;  /* 0x0000000000187805 */ /* 0x000fe4000001ff00 */
[----:B------:R-:W-:Y:S02]  /*bcf0*/  CS2R R10, SRZ ;  /* 0x00000000000a7805 */ /* 0x000fe4000001ff00 */
[----:B------:R-:W-:Y:S02]  /*bd00*/  CS2R R8, SRZ ;  /* 0x0000000000087805 */ /* 0x000fe4000001ff00 */
[----:B------:R-:W-:Y:S02]  /*bd10*/  CS2R R6, SRZ ;  /* 0x0000000000067805 */ /* 0x000fe4000001ff00 */
[----:B------:R-:W-:Y:S03]  /*bd20*/  CS2R R4, SRZ ;  /* 0x0000000000047805 */ /* 0x000fe6000001ff00 */
[----:B------:R-:W-:Y:S05]  /*bd30*/  @!P0 BRA `(.L_x_172) ;  /* 0x0000000000c48947 */ /* 0x000fea0003800000 */
[----:B--2---:R-:W-:Y:S05]  /*bd40*/  VIADD R3, R36, 0x10 ;  /* 0x0000001024037836 */ /* 0x004fea0000000000 */
[----:B------:R-:W-:Y:S04]  /*bd50*/  SHF.R.U32.HI R3, RZ, 0x15, R3 ;  /* 0x00000015ff037819 */ /* 0x000fe80000011603 */
[----:B------:R-:W-:Y:S11]  /*bd60*/  LOP3.LUT P0, RZ, R3, 0x3, R48, 0x48, !PT ;  /* 0x0000000303ff7812 */ /* 0x000ff60007804830 */
[----:B------:R-:W-:Y:S02]  /*bd70*/  @!UPT UIADD3 URZ, UPT, UPT, URZ, URZ, URZ ;  /* 0x000000fffffff290 */ /* 0x000fe4000fffe0ff */
[----:B------:R-:W-:Y:S05]  /*bd80*/  @!P0 BRA `(.L_x_173) ;  /* 0x0000000000408947 */ /* 0x000fea0003800000 */
[----:B------:R-:W2:Y:S01]  /*bd90*/  LDCU.64 UR8, c[0x4][0x70] ;  /* 0x01000e00ff0877ac */ /* 0x000ea20008000a00 */
[----:B------:R-:W-:Y:S01]  /*bda0*/  MOV R3, 0x0 ;  /* 0x0000000000037802 */ /* 0x000fe20000000f00 */
[----:B------:R-:W-:Y:S02]  /*bdb0*/  HFMA2 R12, -RZ, RZ, 0, 5.9604644775390625e-08 ;  /* 0x00000001ff0c7431 */ /* 0x000fe400000001ff */
[----:B------:R-:W-:Y:S02]  /*bdc0*/  IMAD.MOV.U32 R8, RZ, RZ, 0x192 ;  /* 0x00000192ff087424 */ /* 0x000fe400078e00ff */
[----:B------:R-:W-:Y:S01]  /*bdd0*/  IMAD.MOV.U32 R13, RZ, RZ, RZ ;  /* 0x000000ffff0d7224 */ /* 0x000fe200078e00ff */
[----:B------:R-:W5:Y:S01]  /*bde0*/  LDCU.64 UR6, c[0x4][0x78] ;  /* 0x01000f00ff0677ac */ /* 0x000f620008000a00 */
[----:B------:R-:W1:Y:S01]  /*bdf0*/  LDC.64 R2, c[0x4][R3] ;  /* 0x0100000003027b82 */ /* 0x000e620000000a00 */
[----:B------:R-:W3:Y:S01]  /*be00*/  LDCU.64 UR4, c[0x4][0x10] ;  /* 0x01000200ff0477ac */ /* 0x000ee20008000a00 */
[----:B--2---:R-:W-:Y:S01]  /*be10*/  MOV R5, UR9 ;  /* 0x0000000900057c02 */ /* 0x004fe20008000f00 */
[----:B------:R-:W-:Y:S01]  /*be20*/  IMAD.U32 R4, RZ, RZ, UR8 ;  /* 0x00000008ff047e24 */ /* 0x000fe2000f8e00ff */
[----:B-----5:R-:W-:Y:S01]  /*be30*/  MOV R7, UR7 ;  /* 0x0000000700077c02 */ /* 0x020fe20008000f00 */
[----:B------:R-:W-:Y:S01]  /*be40*/  IMAD.U32 R6, RZ, RZ, UR6 ;  /* 0x00000006ff067e24 */ /* 0x000fe2000f8e00ff */
[----:B---3--:R-:W-:Y:S01]  /*be50*/  MOV R11, UR5 ;  /* 0x00000005000b7c02 */ /* 0x008fe20008000f00 */
[----:B------:R-:W-:Y:S02]  /*be60*/  IMAD.U32 R10, RZ, RZ, UR4 ;  /* 0x00000004ff0a7e24 */ /* 0x000fe4000f8e00ff */
[----:B------:R-:W-:Y:S07]  /*be70*/  LEPC R20, `(.L_x_173) ;  /* 0x000000001014794e */ /* 0x000fee0000000000 */
[----:B-1--4-:R-:W-:Y:S05]  /*be80*/  CALL.ABS.NOINC R2 ;  /* 0x0000000002007343 */ /* 0x012fea0003c00000 */
.L_x_173:
[----:B------:R-:W-:Y:S05]  /*be90*/  WARPSYNC.ALL ;  /* 0x0000000000007948 */ /* 0x000fea0003800000 */
[C---:B------:R-:W-:Y:S01]  /*bea0*/  R2UR UR4, R36.reuse ;  /* 0x00000000240472ca */ /* 0x040fe200000e0000 */
[----:B------:R-:W-:Y:S05]  /*beb0*/  VIADD R3, R36, 0x100010 ;  /* 0x0010001024037836 */ /* 0x000fea0000000000 */
[----:B------:R-:W-:Y:S04]  /*bec0*/  SHF.R.U32.HI R3, RZ, 0x15, R3 ;  /* 0x00000015ff037819 */ /* 0x000fe80000011603 */
[----:B------:R-:W-:Y:S03]  /*bed0*/  LOP3.LUT P0, RZ, R3, 0x3, R48, 0x48, !PT ;  /* 0x0000000303ff7812 */ /* 0x000fe60007804830 */
[----:B------:R-:W2:Y:S10]  /*bee0*/  LDTM.16dp256bit.x2 R24, tmem[UR4+0x10] ;  /* 0x00001004001879ee */ /* 0x000eb400080a0000 */
[----:B--2---:R-:W-:Y:S05]  /*bef0*/  @!P0 BRA `(.L_x_174) ;  /* 0x0000000000408947 */ /* 0x004fea0003800000 */
        /* <DEDUP_REMOVED lines=16> */
.L_x_174:
[----:B------:R-:W-:Y:S05]  /*c000*/  WARPSYNC.ALL ;  /* 0x0000000000007948 */ /* 0x000fea0003800000 */
[----:B------:R-:W-:Y:S11]  /*c010*/  R2UR UR4, R36 ;  /* 0x00000000240472ca */ /* 0x000ff600000e0000 */
[----:B------:R-:W-:Y:S02]  /*c020*/  @!UPT UIADD3 URZ, UPT, UPT, URZ, URZ, URZ ;  /* 0x000000fffffff290 */ /* 0x000fe4000fffe0ff */
[----:B------:R-:W2:Y:S02]  /*c030*/  LDTM.16dp256bit.x2 R4, tmem[UR4+0x100010] ;  /* 0x10001004000479ee */ /* 0x000ea400080a0000 */
[----:B--2---:R-:W-:Y:S01]  /*c040*/  NOP ;  /* 0x0000000000007918 */ /* 0x004fe20000000000 */
.L_x_172:
[--C-:B-1----:R-:W-:Y:S01]  /*c050*/  HADD2.F32 R18, -RZ, R32.reuse.H0_H0 ;  /* 0x20000020ff127230 */ /* 0x102fe20000004100 */
[----:B------:R-:W-:Y:S05]  /*c060*/  WARPSYNC.ALL ;  /* 0x0000000000007948 */ /* 0x000fea0003800000 */
[-C--:B--2---:R-:W-:Y:S01]  /*c070*/  FMUL R0, R24, R17.reuse ;  /* 0x0000001118007220 */ /* 0x084fe20000400000 */
        /* <DEDUP_REMOVED lines=27> */
[--C-:B------:R-:W-:Y:S02]  /*c230*/  HADD2.F32 R20, -RZ, R40.reuse.H0_H0 ;  /* 0x20000028ff147230 */ /* 0x100fe40000004100 */
        /* <DEDUP_REMOVED lines=29> */
[----:B------:R1:W-:Y:S01]  /*c410*/  STSM.16.MT88.4 [R55+0x1000], R76 ;  /* 0x0010004c37007844 */ /* 0x0003e20000004200 */
        /* <DEDUP_REMOVED lines=9> */
[----:B------:R-:W-:Y:S01]  /*c4b0*/  UIADD3 UR8, UPT, UPT, UR43, 0x2000, URZ ;  /* 0x000020002b087890 */ /* 0x000fe2000fffe0ff */
[----:B------:R-:W-:Y:S01]  /*c4c0*/  UMOV UR9, UR41 ;  /* 0x0000002900097c82 */ /* 0x000fe20008000000 */
[----:B------:R-:W-:Y:S02]  /*c4d0*/  UIADD3 UR6, UPT, UPT, UR42, 0x50, URZ ;  /* 0x000000502a067890 */ /* 0x000fe4000fffe0ff */
[----:B------:R-:W-:Y:S01]  /*c4e0*/  UIADD3 UR4, UPT, UPT, UR43, 0x2800, URZ ;  /* 0x000028002b047890 */ /* 0x000fe2000fffe0ff */
[----:B------:R-:W-:Y:S04]  /*c4f0*/  UMOV UR5, UR41 ;  /* 0x0000002900057c82 */ /* 0x000fe80008000000 */
[----:B------:R2:W-:Y:S04]  /*c500*/  UTMASTG.2D [UR8], [UR56] ;  /* 0x00000008380073b5 */ /* 0x0005e80008008000 */
[----:B------:R2:W-:Y:S01]  /*c510*/  UTMASTG.2D [UR4], [UR56] ;  /* 0x00000004380073b5 */ /* 0x0005e20008008000 */
[----:B------:R0:W-:Y:S01]  /*c520*/  UTMACMDFLUSH ;  /* 0x00000000000079b7 */ /* 0x0001e20000000000 */
[----:B--2---:R-:W-:Y:S04]  /*c530*/  DEPBAR.LE SB0, 0x1 ;  /* 0x000080400000791a */ /* 0x004fe80000000000 */
.L_x_176:
[----:B------:R-:W-:Y:S05]  /*c540*/  BSYNC.RECONVERGENT B0 ;  /* 0x0000000000007941 */ /* 0x000fea0003800200 */
.L_x_175:
[----:B------:R-:W-:Y:S01]  /*c550*/  BAR.SYNC.DEFER_BLOCKING 0x1, 0x80 ;  /* 0x0042000000007b1d */ /* 0x000fe20000010000 */
[----:B------:R-:W-:Y:S01]  /*c560*/  ULEA UR4, UR53, UR43, 0x3 ;  /* 0x0000002b35047291 */ /* 0x000fe2000f8e18ff */
[----:B------:R-:W-:Y:S01]  /*c570*/  SHF.L.U32 R3, R61, 0x1f, RZ ;  /* 0x0000001f3d037819 */ /* 0x000fe200000006ff */
[----:B------:R-:W-:Y:S01]  /*c580*/  UIADD3 UR40, UPT, UPT, UR53, 0x1, URZ ;  /* 0x0000000135287890 */ /* 0x000fe2000fffe0ff */
[----:B------:R-:W-:Y:S01]  /*c590*/  FSETP.NEU.AND P0, PT, R19, RZ, PT ;  /* 0x000000ff1300720b */ /* 0x000fe20003f0d000 */
[----:B------:R-:W-:Y:S04]  /*c5a0*/  UIADD3 UR4, UPT, UPT, UR4, 0xe0, URZ ;  /* 0x000000e004047890 */ /* 0x000fe8000fffe0ff */
[----:B------:R-:W-:Y:S09]  /*c5b0*/  UPRMT UR4, UR52, 0x654, UR4 ;  /* 0x0000065434047896 */ /* 0x000ff20008000004 */
[----:B------:R-:W-:Y:S01]  /*c5c0*/  SYNCS.ARRIVE.TRANS64.RED.A1T0 RZ, [UR4], RZ ;  /* 0x000000ffffff79a7 */ /* 0x000fe20008100404 */
[----:B------:R-:W-:Y:S01]  /*c5d0*/  BSSY B0, `(.L_x_177) ;  /* 0x0000005000007945 */ /* 0x000fe20003800000 */
[----:B------:R-:W2:Y:S03]  /*c5e0*/  SYNCS.PHASECHK.TRANS64.TRYWAIT P1, [UR43+0xd0], R3 ;  /* 0x0000d003ff0075a7 */ /* 0x000ea6000802112b */
[----:B--2---:R-:W-:Y:S05]  /*c5f0*/  @P1 BRA `(.L_x_178) ;  /* 0x0000000000081947 */ /* 0x004fea0003800000 */
[----:B------:R-:W2:Y:S02]  /*c600*/  SYNCS.PHASECHK.TRANS64.TRYWAIT P1, [UR43+0xd0], R3 ;  /* 0x0000d003ff0075a7 */ /* 0x000ea4000802112b */
[----:B--2---:R-:W-:Y:S05]  /*c610*/  @!P1 BRA `(.L_x_179) ;  /* 0x0000005000b09947 */ /* 0x004fea0003800000 */
.L_x_178:
[----:B------:R-:W-:Y:S05]  /*c620*/  BSYNC B0 ;  /* 0x0000000000007941 */ /* 0x000fea0003800000 */
.L_x_177:
        /* <DEDUP_REMOVED lines=34> */
.L_x_181:
        /* <DEDUP_REMOVED lines=23> */
.L_x_182:
[----:B------:R-:W-:Y:S05]  /*c9c0*/  WARPSYNC.ALL ;  /* 0x0000000000007948 */ /* 0x000fea0003800000 */
[----:B------:R-:W-:Y:S11]  /*c9d0*/  R2UR UR4, R36 ;  /* 0x00000000240472ca */ /* 0x000ff600000e0000 */
[----:B------:R-:W-:Y:S02]  /*c9e0*/  @!UPT UIADD3 URZ, UPT, UPT, URZ, URZ, URZ ;  /* 0x000000fffffff290 */ /* 0x000fe4000fffe0ff */
[----:B------:R-:W2:Y:S02]  /*c9f0*/  LDTM.16dp256bit.x2 R4, tmem[UR4+0x100020] ;  /* 0x10002004000479ee */ /* 0x000ea400080a0000 */
[----:B--2---:R-:W-:Y:S01]  /*ca00*/  NOP ;  /* 0x0000000000007918 */ /* 0x004fe20000000000 */
.L_x_180:
        /* <DEDUP_REMOVED lines=79> */
.L_x_184:
[----:B------:R-:W-:Y:S05]  /*cf00*/  BSYNC.RECONVERGENT B0 ;  /* 0x0000000000007941 */ /* 0x000fea0003800200 */
.L_x_183:
[----:B------:R-:W-:Y:S01]  /*cf10*/  UISETP.NE.AND UP0, UPT, UR40, 0x4, UPT ;  /* 0x000000042800788c */ /* 0x000fe2000bf05270 */
[----:B------:R-:W-:Y:S01]  /*cf20*/  BAR.SYNC.DEFER_BLOCKING 0x1, 0x80 ;  /* 0x0042000000007b1d */ /* 0x000fe20000010000 */
[----:B------:R-:W-:Y:S02]  /*cf30*/  SHF.L.U32 R3, R61, 0x1f, RZ ;  /* 0x0000001f3d037819 */ /* 0x000fe400000006ff */
[----:B------:R-:W-:Y:S01]  /*cf40*/  USEL UR5, UR40, URZ, UP0 ;  /* 0x000000ff28057287 */ /* 0x000fe20008000000 */
[----:B------:R-:W-:Y:S03]  /*cf50*/  FSETP.NEU.AND P0, PT, R19, RZ, PT ;  /* 0x000000ff1300720b */ /* 0x000fe60003f0d000 */
[----:B------:R-:W-:Y:S02]  /*cf60*/  ULEA UR4, UR5, UR43, 0x3 ;  /* 0x0000002b05047291 */ /* 0x000fe4000f8e18ff */
[----:B------:R-:W-:Y:S02]  /*cf70*/  UIADD3 UR5, UPT, UPT, UR5, 0x1, URZ ;  /* 0x0000000105057890 */ /* 0x000fe4000fffe0ff */
[----:B------:R-:W-:Y:S02]  /*cf80*/  UIADD3 UR4, UPT, UPT, UR4, 0xe0, URZ ;  /* 0x000000e004047890 */ /* 0x000fe4000fffe0ff */
[----:B------:R-:W-:Y:S02]  /*cf90*/  UISETP.NE.AND UP0, UPT, UR5, 0x4, UPT ;  /* 0x000000040500788c */ /* 0x000fe4000bf05270 */
[----:B------:R-:W-:Y:S02]  /*cfa0*/  UPRMT UR4, UR52, 0x654, UR4 ;  /* 0x0000065434047896 */ /* 0x000fe40008000004 */
[----:B------:R-:W-:Y:S07]  /*cfb0*/  USEL UR53, UR5, URZ, UP0 ;  /* 0x000000ff05357287 */ /* 0x000fee0008000000 */
[----:B------:R-:W-:Y:S01]  /*cfc0*/  SYNCS.ARRIVE.TRANS64.RED.A1T0 RZ, [UR4], RZ ;  /* 0x000000ffffff79a7 */ /* 0x000fe20008100404 */
[----:B------:R-:W-:Y:S01]  /*cfd0*/  BSSY B0, `(.L_x_185) ;  /* 0x0000005000007945 */ /* 0x000fe20003800000 */
[----:B------:R-:W2:Y:S03]  /*cfe0*/  SYNCS.PHASECHK.TRANS64.TRYWAIT P1, [UR43+0xd8], R3 ;  /* 0x0000d803ff0075a7 */ /* 0x000ea6000802112b */
[----:B--2---:R-:W-:Y:S05]  /*cff0*/  @P1 BRA `(.L_x_186) ;  /* 0x0000000000081947 */ /* 0x004fea0003800000 */
[----:B------:R-:W2:Y:S02]  /*d000*/  SYNCS.PHASECHK.TRANS64.TRYWAIT P1, [UR43+0xd8], R3 ;  /* 0x0000d803ff0075a7 */ /* 0x000ea4000802112b */
[----:B--2---:R-:W-:Y:S05]  /*d010*/  @!P1 BRA `(.L_x_187) ;  /* 0x0000004800489947 */ /* 0x004fea0003800000 */
.L_x_186:
[----:B------:R-:W-:Y:S05]  /*d020*/  BSYNC B0 ;  /* 0x0000000000007941 */ /* 0x000fea0003800000 */
.L_x_185:
        /* <DEDUP_REMOVED lines=34> */
.L_x_189:
        /* <DEDUP_REMOVED lines=23> */
.L_x_190:
[----:B------:R-:W-:Y:S05]  /*d3c0*/  WARPSYNC.ALL ;  /* 0x0000000000007948 */ /* 0x000fea0003800000 */
[----:B------:R-:W-:Y:S11]  /*d3d0*/  R2UR UR4, R36 ;  /* 0x00000000240472ca */ /* 0x000ff600000e0000 */
[----:B------:R-:W-:Y:S02]  /*d3e0*/  @!UPT UIADD3 URZ, UPT, UPT, URZ, URZ, URZ ;  /* 0x000000fffffff290 */ /* 0x000fe4000fffe0ff */
[----:B------:R-:W2:Y:S02]  /*d3f0*/  LDTM.16dp256bit.x2 R4, tmem[UR4+0x100030] ;  /* 0x10003004000479ee */ /* 0x000ea400080a0000 */
[----:B--2---:R-:W-:Y:S01]  /*d400*/  NOP ;  /* 0x0000000000007918 */ /* 0x004fe20000000000 */
.L_x_188:
[--C-:B-1----:R-:W-:Y:S01]  /*d410*/  HADD2.F32 R18, -RZ, R32.reuse.H0_H0 ;  /* 0x20000020ff127230 */ /* 0x102fe20000004100 */
[----:B------:R-:W-:Y:S01]  /*d420*/  ISETP.GE.AND P0, PT, R69, 0x1, PT ;  /* 0x000000014500780c */ /* 0x000fe20003f06270 */
[-C--:B--2---:R-:W-:Y:S01]  /*d430*/  FMUL R0, R24, R17.reuse ;  /* 0x0000001118007220 */ /* 0x084fe20000400000 */
[----:B------:R-:W-:Y:S01]  /*d440*/  HADD2.F32 R21, -RZ, R32.H1_H1 ;  /* 0x30000020ff157230 */ /* 0x000fe20000004100 */
[----:B------:R-:W-:Y:S01]  /*d450*/  ISETP.NE.AND P2, PT, R70, RZ, PT ;  /* 0x000000ff4600720c */ /* 0x000fe20003f45270 */
[-C--:B------:R-:W-:Y:S01]  /*d460*/  FMUL R2, R25, R17.reuse ;  /* 0x0000001119027220 */ /* 0x080fe20000400000 */
[--C-:B------:R-:W-:Y:S02]  /*d470*/  HADD2.F32 R20, -RZ, R33.reuse.H0_H0 ;  /* 0x20000021ff147230 */ /* 0x100fe40000004100 */
[C---:B------:R-:W-:Y:S01]  /*d480*/  FFMA R0, R19.reuse, R18, R0 ;  /* 0x0000001213007223 */ /* 0x040fe20000000000 */
[----:B------:R-:W-:Y:S01]  /*d490*/  FMUL R3, R26, R17 ;  /* 0x000000111a037220 */ /* 0x000fe20000400000 */
[----:B------:R-:W-:Y:S02]  /*d4a0*/  HADD2.F32 R23, -RZ, R33.H1_H1 ;  /* 0x30000021ff177230 */ /* 0x000fe40000004100 */
[----:B------:R-:W-:Y:S01]  /*d4b0*/  FFMA R2, R19, R21, R2 ;  /* 0x0000001513027223 */ /* 0x000fe20000000002 */
[----:B------:R-:W-:Y:S01]  /*d4c0*/  FMUL R12, R27, R17 ;  /* 0x000000111b0c7220 */ /* 0x000fe20000400000 */
[----:B------:R-:W-:Y:S02]  /*d4d0*/  HADD2.F32 R22, -RZ, R34.H0_H0 ;  /* 0x20000022ff167230 */ /* 0x000fe40000004100 */
[C---:B------:R-:W-:Y:S01]  /*d4e0*/  FFMA R3, R19.reuse, R20, R3 ;  /* 0x0000001413037223 */ /* 0x040fe20000000003 */
[----:B------:R-:W-:Y:S01]  /*d4f0*/  @P0 IADD3 R68, PT, PT, R68, 0x1b0, RZ ;  /* 0x000001b044440810 */ /* 0x000fe20007ffe0ff */
[----:B------:R-:W-:Y:S05]  /*d500*/  @P0 WARPSYNC.ALL ;  /* 0x0000000000000948 */ /* 0x000fea0003800000 */
[----:B------:R-:W-:Y:S01]  /*d510*/  @P0 LOP3.LUT R68, R68, 0xfefffff8, RZ, 0xc0, !PT ;  /* 0xfefffff844440812 */ /* 0x000fe200078ec0ff */
[----:B------:R-:W-:Y:S01]  /*d520*/  @P0 NOP ;  /* 0x0000000000000918 */ /* 0x000fe20000000000 */
[----:B------:R-:W-:Y:S01]  /*d530*/  F2FP.F16.F32.PACK_AB R72, R2, R0 ;  /* 0x000000000248723e */ /* 0x000fe200000000ff */
[----:B------:R-:W-:Y:S01]  /*d540*/  FFMA R12, R19, R23, R12 ;  /* 0x00000017130c7223 */ /* 0x000fe2000000000c */
[----:B------:R1:W-:Y:S06]  /*d550*/  @P0 SYNCS.ARRIVE.TRANS64.RED.A1T0 RZ, [R68+URZ], RZ ;  /* 0x000000ff44ff09a7 */ /* 0x0003ec00081004ff */
[----:B------:R-:W-:Y:S05]  /*d560*/  WARPSYNC.ALL ;  /* 0x0000000000007948 */ /* 0x000fea0003800000 */
[----:B------:R-:W-:Y:S01]  /*d570*/  F2FP.F16.F32.PACK_AB R73, R12, R3 ;  /* 0x000000030c49723e */ /* 0x000fe200000000ff */
[-C--:B------:R-:W-:Y:S01]  /*d580*/  FMUL R13, R28, R17.reuse ;  /* 0x000000111c0d7220 */ /* 0x080fe20000400000 */
[----:B------:R-:W-:Y:S02]  /*d590*/  HADD2.F32 R33, -RZ, R34.H1_H1 ;  /* 0x30000022ff217230 */ /* 0x000fe40000004100 */
[----:B------:R-:W-:Y:S01]  /*d5a0*/  FMUL R14, R29, R17 ;  /* 0x000000111d0e7220 */ /* 0x000fe20000400000 */
[----:B------:R-:W-:-:S02]  /*d5b0*/  HADD2.F32 R32, -RZ, R35.H0_H0 ;  /* 0x20000023ff207230 */ /* 0x000fc40000004100 */
[C---:B------:R-:W-:Y:S01]  /*d5c0*/  FFMA R13, R19.reuse, R22, R13 ;  /* 0x00000016130d7223 */ /* 0x040fe2000000000d */
[----:B------:R-:W-:Y:S01]  /*d5d0*/  FMUL R15, R30, R17 ;  /* 0x000000111e0f7220 */ /* 0x000fe20000400000 */
[----:B------:R-:W-:Y:S02]  /*d5e0*/  HADD2.F32 R35, -RZ, R35.H1_H1 ;  /* 0x30000023ff237230 */ /* 0x000fe40000004100 */
[----:B------:R-:W-:Y:S01]  /*d5f0*/  FFMA R14, R19, R33, R14 ;  /* 0x00000021130e7223 */ /* 0x000fe2000000000e */
[-C--:B------:R-:W-:Y:S01]  /*d600*/  FMUL R16, R31, R17.reuse ;  /* 0x000000111f107220 */ /* 0x080fe20000400000 */
[--C-:B------:R-:W-:Y:S02]  /*d610*/  HADD2.F32 R21, -RZ, R40.reuse.H0_H0 ;  /* 0x20000028ff157230 */ /* 0x100fe40000004100 */
        /* <DEDUP_REMOVED lines=8> */
[----:B------:R-:W-:Y:S01]  /*d6a0*/  FMUL R7, R7, R17 ;  /* 0x0000001107077220 */ /* 0x000fe20000400000 */
[--C-:B------:R-:W-:Y:S02]  /*d6b0*/  HADD2.F32 R39, -RZ, R42.reuse.H0_H0 ;  /* 0x2000002aff277230 */ /* 0x100fe40000004100 */
[----:B------:R-:W-:Y:S01]  /*d6c0*/  FFMA R4, R19, R21, R4 ;  /* 0x0000001513047223 */ /* 0x000fe20000000004 */
[----:B------:R-:W-:Y:S01]  /*d6d0*/  FMUL R8, R8, R17 ;  /* 0x0000001108087220 */ /* 0x000fe20000400000 */
[----:B------:R-:W-:-:S02]  /*d6e0*/  HADD2.F32 R36, -RZ, R42.H1_H1 ;  /* 0x3000002aff247230 */ /* 0x000fc40000004100 */
[----:B------:R-:W-:Y:S01]  /*d6f0*/  FFMA R5, R19, R18, R5 ;  /* 0x0000001213057223 */ /* 0x000fe20000000005 */
[----:B------:R-:W-:Y:S01]  /*d700*/  FMUL R9, R9, R17 ;  /* 0x0000001109097220 */ /* 0x000fe20000400000 */
[--C-:B------:R-:W-:Y:S02]  /*d710*/  HADD2.F32 R41, -RZ, R43.reuse.H0_H0 ;  /* 0x2000002bff297230 */ /* 0x100fe40000004100 */
[C---:B------:R-:W-:Y:S01]  /*d720*/  FFMA R6, R19.reuse, R37, R6 ;  /* 0x0000002513067223 */ /* 0x040fe20000000006 */
        /* <DEDUP_REMOVED lines=10> */
[----:B------:R-:W-:-:S02]  /*d7d0*/  F2FP.F16.F32.PACK_AB R75, R16, R15 ;  /* 0x0000000f104b723e */ /* 0x000fc400000000ff */
[----:B-1----:R-:W-:Y:S02]  /*d7e0*/  F2FP.F16.F32.PACK_AB R68, R5, R4 ;  /* 0x000000040544723e */ /* 0x002fe400000000ff */
[----:B------:R-:W-:Y:S01]  /*d7f0*/  F2FP.F16.F32.PACK_AB R69, R7, R6 ;  /* 0x000000060745723e */ /* 0x000fe200000000ff */
[----:B------:R1:W-:Y:S01]  /*d800*/  STSM.16.MT88.4 [R56+0x4000], R72 ;  /* 0x0040004838007844 */ /* 0x0003e20000004200 */
[----:B------:R-:W-:Y:S02]  /*d810*/  F2FP.F16.F32.PACK_AB R70, R9, R8 ;  /* 0x000000080946723e */ /* 0x000fe400000000ff */
[----:B------:R-:W-:Y:S02]  /*d820*/  F2FP.F16.F32.PACK_AB R71, R11, R10 ;  /* 0x0000000a0b47723e */ /* 0x000fe400000000ff */
[----:B------:R-:W-:-:S03]  /*d830*/  @P0 IADD3 R76, PT, PT, R60, 0x1, RZ ;  /* 0x000000013c4c0810 */ /* 0x000fc60007ffe0ff */
[----:B------:R1:W-:Y:S01]  /*d840*/  STSM.16.MT88.4 [R55+0x3000], R68 ;  /* 0x0030004437007844 */ /* 0x0003e20000004200 */
[----:B------:R-:W-:Y:S01]  /*d850*/  @P0 ISETP.NE.AND P1, PT, R76, 0x4, PT ;  /* 0x000000044c00080c */ /* 0x000fe20003f25270 */
[----:B------:R-:W-:Y:S01]  /*d860*/  @!PT LDS RZ, [RZ] ;  /* 0x00000000fffff984 */ /* 0x000fe20000000800 */
[----:B------:R-:W-:Y:S01]  /*d870*/  @!PT LDS RZ, [RZ] ;  /* 0x00000000fffff984 */ /* 0x000fe20000000800 */
[----:B------:R-:W-:Y:S01]  /*d880*/  @!PT LDS RZ, [RZ] ;  /* 0x00000000fffff984 */ /* 0x000fe20000000800 */
[----:B------:R-:W-:Y:S01]  /*d890*/  @!PT LDS RZ, [RZ] ;  /* 0x00000000fffff984 */ /* 0x000fe20000000800 */
[----:B------:R2:W-:Y:S06]  /*d8a0*/  MEMBAR.ALL.CTA ;  /* 0x0000000000007992 */ /* 0x0005ec0000008000 */
[----:B--2---:R-:W2:Y:S01]  /*d8b0*/  FENCE.VIEW.ASYNC.S ;  /* 0x00000000000073c6 */ /* 0x004ea20000000000 */
[----:B------:R-:W-:Y:S01]  /*d8c0*/  @P0 SEL R77, RZ, 0x1, P1 ;  /* 0x00000001ff4d0807 */ /* 0x000fe20000800000 */
        /* <DEDUP_REMOVED lines=9> */
[----:B------:R2:W-:Y:S02]  /*d960*/  UTMASTG.2D [UR4], [UR56] ;  /* 0x00000004380073b5 */ /* 0x0005e40008008000 */
[----:B--2---:R0:W-:Y:S02]  /*d970*/  UTMACMDFLUSH ;  /* 0x00000000000079b7 */ /* 0x0041e40000000000 */
.L_x_192:
[----:B------:R-:W-:Y:S05]  /*d980*/  BSYNC.RECONVERGENT B0 ;  /* 0x0000000000007941 */ /* 0x000fea0003800200 */
.L_x_191:
[----:B------:R-:W-:Y:S01]  /*d990*/  @P0 SEL R60, R76, RZ, P1 ;  /* 0x000000ff4c3c0207 */ /* 0x000fe20000800000 */
[----:B------:R-:W-:Y:S01]  /*d9a0*/  BSSY.RECONVERGENT B0, `(.L_x_193) ;  /* 0x0000004000007945 */ /* 0x000fe20003800200 */
[----:B------:R-:W-:Y:S03]  /*d9b0*/  @P0 LOP3.LUT R58, R58, R77, RZ, 0x3c, !PT ;  /* 0x0000004d3a3a0212 */ /* 0x000fe600078e3cff */
[----:B------:R-:W-:Y:S05]  /*d9c0*/  @!P2 BRA `(.L_x_194) ;  /* 0x000000000004a947 */ /* 0x000fea0003800000 */
[----:B------:R-:W-:Y:S04]  /*d9d0*/  DEPBAR.LE SB0, 0x1 ;  /* 0x000080400000791a */ /* 0x000fe80000000000 */
.L_x_194:
[----:B------:R-:W-:Y:S05]  /*d9e0*/  BSYNC.RECONVERGENT B0 ;  /* 0x0000000000007941 */ /* 0x000fea0003800200 */
.L_x_193:
[----:B------:R-:W-:Y:S01]  /*d9f0*/  UISETP.NE.AND UP1, UPT, UR54, -0x4, UPT ;  /* 0xfffffffc3600788c */ /* 0x000fe2000bf25270 */
[----:B------:R-:W-:Y:S01]  /*da00*/  BAR.SYNC.DEFER_BLOCKING 0x1, 0x80 ;  /* 0x0042000000007b1d */ /* 0x000fe20000010000 */
[----:B------:R-:W-:Y:S01]  /*da10*/  UISETP.NE.AND UP0, UPT, UR55, 0x8, UPT ;  /* 0x000000083700788c */ /* 0x000fe2000bf05270 */
[----:B------:R-:W-:Y:S01]  /*da20*/  R2UR UR18, R54 ;  /* 0x00000000361272ca */ /* 0x000fe200000e0000 */
[----:B------:R-:W-:Y:S01]  /*da30*/  UIADD3 UR54, UPT, UPT, UR54, 0x4, URZ ;  /* 0x0000000436367890 */ /* 0x000fe2000fffe0ff */
[----:B------:R-:W-:Y:S01]  /*da40*/  R2UR UR19, R53 ;  /* 0x00000000351372ca */ /* 0x000fe200000e0000 */
[----:B------:R-:W-:Y:S01]  /*da50*/  USEL UR6, URZ, 0x1, UP0 ;  /* 0x00000001ff067887 */ /* 0x000fe20008000000 */
[----:B------:R-:W-:Y:S01]  /*da60*/  PLOP3.LUT P0, PT, PT, PT, UP1, 0x80, 0x8 ;  /* 0x000000000008781c */ /* 0x000fe20003f0f018 */
[----:B------:R-:W-:Y:S01]  /*da70*/  USEL UR5, UR55, URZ, UP0 ;  /* 0x000000ff37057287 */ /* 0x000fe20008000000 */
[----:B------:R-:W-:Y:S01]  /*da80*/  PLOP3.LUT P2, PT, PT, PT, PT, 0x8, 0x80 ;  /* 0x000000000080781c */ /* 0x000fe20003f4e170 */
[----:B------:R-:W-:Y:S01]  /*da90*/  IMAD.MOV.U32 R23, RZ, RZ, R52 ;  /* 0x000000ffff177224 */ /* 0x000fe200078e0034 */
[----:B------:R-:W-:Y:S01]  /*daa0*/  @UP1 ULEA UR4, UR53, UR43, 0x3 ;  /* 0x0000002b35041291 */ /* 0x000fe2000f8e18ff */
[----:B------:R-:W-:Y:S03]  /*dab0*/  LOP3.LUT R57, R57, UR6, RZ, 0x3c, !PT ;  /* 0x0000000639397c12 */ /* 0x000fe6000f8e3cff */
[----:B------:R-:W-:Y:S04]  /*dac0*/  @UP1 UIADD3 UR4, UPT, UPT, UR4, 0xe0, URZ ;  /* 0x000000e004041890 */ /* 0x000fe8000fffe0ff */
[----:B------:R-:W-:Y:S09]  /*dad0*/  @UP1 UPRMT UR4, UR52, 0x654, UR4 ;  /* 0x0000065434041896 */ /* 0x000ff20008000004 */
[----:B------:R-:W-:Y:S01]  /*dae0*/  @P0 SYNCS.ARRIVE.TRANS64.RED.A1T0 RZ, [UR4], RZ ;  /* 0x000000ffffff09a7 */ /* 0x000fe20008100404 */
[----:B------:R-:W-:Y:S01]  /*daf0*/  @UP1 UIADD3 UR4, UPT, UPT, UR53, 0x1, URZ ;  /* 0x0000000135041890 */ /* 0x000fe2000fffe0ff */
[----:B------:R-:W-:Y:S03]  /*db00*/  ISETP.NE.AND P0, PT, R51, RZ, PT ;  /* 0x000000ff3300720c */ /* 0x000fe60003f05270 */
[----:B------:R-:W-:Y:S04]  /*db10*/  @UP1 UISETP.NE.AND UP0, UPT, UR4, 0x4, UPT ;  /* 0x000000040400188c */ /* 0x000fe8000bf05270 */
[----:B------:R-:W-:Y:S06]  /*db20*/  @UP1 USEL UR53, UR4, URZ, UP0 ;  /* 0x000000ff04351287 */ /* 0x000fec0008000000 */
[----:B------:R-:W-:Y:S06]  /*db30*/  @P0 BRA `(.L_x_195) ;  /* 0xffffffc800500947 */ /* 0x000fec000383ffff */
[----:B------:R-:W-:Y:S01]  /*db40*/  ULEA UR4, UR53, UR43, 0x3 ;  /* 0x0000002b35047291 */ /* 0x000fe2000f8e18ff */
[----:B------:R-:W-:-:S04]  /*db50*/  DEPBAR.LE SB0, 0x0 ;  /* 0x000080000000791a */ /* 0x000fc80000000000 */
[----:B------:R-:W-:-:S04]  /*db60*/  UIADD3 UR4, UPT, UPT, UR4, 0xe0, URZ ;  /* 0x000000e004047890 */ /* 0x000fc8000fffe0ff */
[----:B------:R-:W-:-:S09]  /*db70*/  UPRMT UR4, UR52, 0x654, UR4 ;  /* 0x0000065434047896 */ /* 0x000fd20008000004 */
[----:B------:R-:W-:Y:S01]  /*db80*/  SYNCS.ARRIVE.TRANS64.RED.A1T0 RZ, [UR4], RZ ;  /* 0x000000ffffff79a7 */ /* 0x000fe20008100404 */
[----:B------:R-:W-:Y:S05]  /*db90*/  EXIT ;  /* 0x000000000000794d */ /* 0x000fea0003800000 */
.L_x_139:
[----:B------:R-:W-:-:S08]  /*dba0*/  NOP ;  /* 0x0000000000007918 */ /* 0x000fd00000000000 */
[----:B----45:R-:W-:-:S00]  /*dbb0*/  USETMAXREG.DEALLOC.CTAPOOL 0x88 ;  /* 0x00000088000079c8 */ /* 0x030fc000080e0500 */
[----:B------:R-:W-:Y:S05]  /*dbc0*/  EXIT ;  /* 0x000000000000794d */ /* 0x000fea0003800000 */
.L_x_328:
[----:B------:R-:W-:-:S08]  /*dbd0*/  NOP ;  /* 0x0000000000007918 */ /* 0x000fd00000000000 */
[----:B----45:R-:W1:-:S00]  /*dbe0*/  USETMAXREG.DEALLOC.CTAPOOL 0x88 ;  /* 0x00000088000079c8 */ /* 0x030e4000080e0500 */
[----:B-1----:R-:W1:Y:S01]  /*dbf0*/  SHFL.IDX PT, R48, R48, RZ, 0x1f ;  /* 0x00001fff30307589 */ /* 0x002e6200000e0000 */
[----:B------:R-:W2:Y:S05]  /*dc00*/  LDCU UR18, c[0x0][0xc1c] ;  /* 0x00018380ff1277ac */ /* 0x000eaa0008000800 */
[----:B------:R-:W3:Y:S01]  /*dc10*/  LDC.64 R8, c[0x0][0x900] ;  /* 0x00024000ff087b82 */ /* 0x000ee20000000a00 */
[----:B------:R-:W-:Y:S01]  /*dc20*/  BSSY.RECONVERGENT B0, `(.L_x_196) ;  /* 0x000003f000007945 */ /* 0x000fe20003800200 */
[----:B------:R-:W-:Y:S01]  /*dc30*/  ELECT P0, URZ, PT ;  /* 0x0000000000ff782f */ /* 0x000fe20003800000 */
[----:B------:R-:W-:Y:S02]  /*dc40*/  UMOV UR4, 0x400 ;  /* 0x0000040000047882 */ /* 0x000fe40000000000 */
[----:B------:R-:W-:-:S03]  /*dc50*/  ULEA UR4, UR5, UR4, 0x18 ;  /* 0x0000000405047291 */ /* 0x000fc6000f8ec0ff */
[----:B------:R-:W4:Y:S08]  /*dc60*/  LDC.64 R10, c[0x0][0x908] ;  /* 0x00024200ff0a7b82 */ /* 0x000f300000000a00 */
[----:B------:R-:W3:Y:S01]  /*dc70*/  LDC.64 R4, c[0x0][0x910] ;  /* 0x00024400ff047b82 */ /* 0x000ee20000000a00 */
[----:B--2---:R-:W-:Y:S01]  /*dc80*/  UIADD3 UR18, UPT, UPT, UR28, UR18, URZ ;  /* 0x000000121c127290 */ /* 0x004fe2000fffe0ff */
[----:B-1----:R-:W-:-:S06]  /*dc90*/  R2UR UR7, R48 ;  /* 0x00000000300772ca */ /* 0x002fcc00000e0000 */
[----:B------:R-:W1:Y:S08]  /*dca0*/  LDC.64 R6, c[0x0][0x918] ;  /* 0x00024600ff067b82 */ /* 0x000e700000000a00 */
[----:B------:R-:W2:Y:S01]  /*dcb0*/  LDC.64 R64, c[0x0][0x920] ;  /* 0x00024800ff407b82 */ /* 0x000ea20000000a00 */
[----:B------:R-:W-:Y:S02]  /*dcc0*/  USHF.R.U32.HI UR6, URZ, 0x3, UR7 ;  /* 0x00000003ff067899 */ /* 0x000fe40008011607 */
[----:B------:R-:W-:-:S02]  /*dcd0*/  ULEA UR20, UR7, UR4, 0x9 ;  /* 0x0000000407147291 */ /* 0x000fc4000f8e48ff */
[----:B------:R-:W-:-:S06]  /*dce0*/  ULOP3.LUT UR6, UR6, 0x1, URZ, 0xc0, !UPT ;  /* 0x0000000106067892 */ /* 0x000fcc000f8ec0ff */
[----:B------:R-:W-:Y:S01]  /*dcf0*/  IMAD.U32 R0, RZ, RZ, UR6 ;  /* 0x00000006ff007e24 */ /* 0x000fe2000f8e00ff */
[----:B------:R-:W-:Y:S06]  /*dd00*/  @!P0 BRA `(.L_x_197) ;  /* 0x0000000000c08947 */ /* 0x000fec0003800000 */
[----:B------:R-:W5:Y:S08]  /*dd10*/  LDC.64 R20, c[0x0][0x400] ;  /* 0x00010000ff147b82 */ /* 0x000f700000000a00 */
[----:B------:R-:W5:Y:S08]  /*dd20*/  LDC.64 R22, c[0x0][0x408] ;  /* 0x00010200ff167b82 */ /* 0x000f700000000a00 */
[----:B------:R-:W4:Y:S08]  /*dd30*/  LDC.64 R16, c[0x0][0x410] ;  /* 0x00010400ff107b82 */ /* 0x000f300000000a00 */
[----:B------:R-:W4:Y:S08]  /*dd40*/  LDC.64 R18, c[0x0][0x418] ;  /* 0x00010600ff127b82 */ /* 0x000f300000000a00 */
[----:B------:R-:W3:Y:S01]  /*dd50*/  LDC.64 R12, c[0x0][0x420] ;  /* 0x00010800ff0c7b82 */ /* 0x000ee20000000a00 */
[----:B-----5:R5:W-:Y:S07]  /*dd60*/  STS.128 [UR20+-0x900], R20 ;  /* 0xfff70014ff007988 */ /* 0x020bee0008000c14 */
[----:B------:R-:W3:Y:S01]  /*dd70*/  LDC.64 R14, c[0x0][0x428] ;  /* 0x00010a00ff0e7b82 */ /* 0x000ee20000000a00 */
[----:B----4-:R4:W-:Y:S07]  /*dd80*/  STS.128 [UR20+-0x8f0], R16 ;  /* 0xfff71010ff007988 */ /* 0x0109ee0008000c14 */
[----:B------:R-:W1:Y:S08]  /*dd90*/  LDC.64 R60, c[0x0][0x430] ;  /* 0x00010c00ff3c7b82 */ /* 0x000e700000000a00 */
[----:B------:R-:W1:Y:S01]  /*dda0*/  LDC.64 R62, c[0x0][0x438] ;  /* 0x00010e00ff3e7b82 */ /* 0x000e620000000a00 */
[----:B---3--:R3:W-:Y:S07]  /*ddb0*/  STS.128 [UR20+-0x8e0], R12 ;  /* 0xfff7200cff007988 */ /* 0x0087ee0008000c14 */
[----:B------:R-:W2:Y:S08]  /*ddc0*/  LDC.64 R56, c[0x0][0x440] ;  /* 0x00011000ff387b82 */ /* 0x000eb00000000a00 */
[----:B------:R-:W2:Y:S08]  /*ddd0*/  LDC.64 R58, c[0x0][0x448] ;  /* 0x00011200ff3a7b82 */ /* 0x000eb00000000a00 */
[----:B------:R-:W5:Y:S01]  /*dde0*/  LDC.64 R52, c[0x0][0x450] ;  /* 0x00011400ff347b82 */ /* 0x000f620000000a00 */
[----:B-1----:R1:W-:Y:S07]  /*ddf0*/  STS.128 [UR20+-0x8d0], R60 ;  /* 0xfff7303cff007988 */ /* 0x0023ee0008000c14 */
[----:B------:R-:W5:Y:S08]  /*de00*/  LDC.64 R54, c[0x0][0x458] ;  /* 0x00011600ff367b82 */ /* 0x000f700000000a00 */
[----:B------:R-:W4:Y:S01]  /*de10*/  LDC.64 R48, c[0x0][0x460] ;  /* 0x00011800ff307b82 */ /* 0x000f220000000a00 */
[----:B--2---:R1:W-:Y:S07]  /*de20*/  STS.128 [UR20+-0x8c0], R56 ;  /* 0xfff74038ff007988 */ /* 0x0043ee0008000c14 */
[----:B------:R-:W4:Y:S08]  /*de30*/  LDC.64 R50, c[0x0][0x468] ;  /* 0x00011a00ff327b82 */ /* 0x000f300000000a00 */
[----:B------:R-:W2:Y:S01]  /*de40*/  LDC.64 R44, c[0x0][0x470] ;  /* 0x00011c00ff2c7b82 */ /* 0x000ea20000000a00 */
[----:B-----5:R1:W-:Y:S07]  /*de50*/  STS.128 [UR20+-0x8b0], R52 ;  /* 0xfff75034ff007988 */ /* 0x0203ee0008000c14 */
[----:B------:R-:W2:Y:S08]  /*de60*/  LDC.64 R46, c[0x0][0x478] ;  /* 0x00011e00ff2e7b82 */ /* 0x000eb00000000a00 */
[----:B------:R-:W5:Y:S01]  /*de70*/  LDC.64 R40, c[0x0][0x500] ;  /* 0x00014000ff287b82 */ /* 0x000f620000000a00 */
[----:B----4-:R1:W-:Y:S07]  /*de80*/  STS.128 [UR20+-0x8a0], R48 ;  /* 0xfff76030ff007988 */ /* 0x0103ee0008000c14 */
        /* <DEDUP_REMOVED lines=19> */
[----:B---3--:R-:W3:Y:S01]  /*dfc0*/  LDC.64 R12, c[0x0][0x570] ;  /* 0x00015c00ff0c7b82 */ /* 0x008ee20000000a00 */
[----:B--2---:R1:W-:Y:S07]  /*dfd0*/  STS.128 [UR20+-0x830], R20 ;  /* 0xfff7d014ff007988 */ /* 0x0043ee0008000c14 */
[----:B------:R-:W3:Y:S01]  /*dfe0*/  LDC.64 R14, c[0x0][0x578] ;  /* 0x00015e00ff0e7b82 */ /* 0x000ee20000000a00 */
[----:B-----5:R1:W-:Y:S04]  /*dff0*/  STS.128 [UR20+-0x820], R16 ;  /* 0xfff7e010ff007988 */ /* 0x0203e80008000c14 */
[----:B---3--:R1:W-:Y:S02]  /*e000*/  STS.128 [UR20+-0x810], R12 ;  /* 0xfff7f00cff007988 */ /* 0x0083e40008000c14 */
.L_x_197:
[----:B------:R-:W-:Y:S05]  /*e010*/  BSYNC.RECONVERGENT B0 ;  /* 0x0000000000007941 */ /* 0x000fea0003800200 */
.L_x_196:
[----:B-1----:R-:W1:Y:S01]  /*e020*/  LDC.64 R16, c[0x0][0x960] ;  /* 0x00025800ff107b82 */ /* 0x002e620000000a00 */
[----:B------:R-:W-:Y:S01]  /*e030*/  ELECT P1, URZ, PT ;  /* 0x0000000000ff782f */ /* 0x000fe20003820000 */
[----:B------:R-:W-:-:S06]  /*e040*/  NOP ;  /* 0x0000000000007918 */ /* 0x000fcc0000000000 */
[----:B------:R-:W1:Y:S01]  /*e050*/  LDC.64 R18, c[0x0][0x968] ;  /* 0x00025a00ff127b82 */ /* 0x000e620000000a00 */
[----:B------:R-:W-:Y:S01]  /*e060*/  ELECT P0, URZ, PT ;  /* 0x0000000000ff782f */ /* 0x000fe20003800000 */
[----:B------:R-:W-:Y:S02]  /*e070*/  ULOP3.LUT UR7, UR7, 0x7, URZ, 0xc0, !UPT ;  /* 0x0000000707077892 */ /* 0x000fe4000f8ec0ff */
[----:B------:R-:W-:Y:S02]  /*e080*/  UIMAD UR9, UR28, 0xe, URZ ;  /* 0x0000000e1c0978a4 */ /* 0x000fe4000f8e02ff */
[----:B---34-:R-:W-:Y:S01]  /*e090*/  @P1 STS.128 [UR20+-0xa00], R8 ;  /* 0xfff60008ff001988 */ /* 0x018fe20008000c14 */
[----:B------:R-:W-:Y:S01]  /*e0a0*/  UIMAD UR19, UR18, 0xe, URZ ;  /* 0x0000000e121378a4 */ /* 0x000fe2000f8e02ff */
[----:B------:R-:W3:Y:S01]  /*e0b0*/  LDC.64 R12, c[0x0][0x970] ;  /* 0x00025c00ff0c7b82 */ /* 0x000ee20000000a00 */
[----:B------:R-:W-:Y:S01]  /*e0c0*/  UIADD3 UR23, UPT, UPT, UR20, -0x900, URZ ;  /* 0xfffff70014177890 */ /* 0x000fe2000fffe0ff */
[----:B------:R-:W-:Y:S01]  /*e0d0*/  @P1 STS.128 [UR20+-0x9f0], R4 ;  /* 0xfff61004ff001988 */ /* 0x000fe20008000c14 */
[----:B------:R-:W-:-:S02]  /*e0e0*/  UIADD3 UR22, UPT, UPT, UR20, -0x880, URZ ;  /* 0xfffff78014167890 */ /* 0x000fc4000fffe0ff */
[----:B------:R-:W-:Y:S02]  /*e0f0*/  UIADD3 UR21, UPT, UPT, UR20, -0xa00, URZ ;  /* 0xfffff60014157890 */ /* 0x000fe4000fffe0ff */
[----:B------:R-:W-:Y:S01]  /*e100*/  UIMAD UR28, UR28, 0x16, URZ ;  /* 0x000000161c1c78a4 */ /* 0x000fe2000f8e02ff */
[----:B------:R-:W3:Y:S01]  /*e110*/  LDC.64 R14, c[0x0][0x978] ;  /* 0x00025e00ff0e7b82 */ /* 0x000ee20000000a00 */
[----:B------:R-:W4:Y:S01]  /*e120*/  LDCU.64 UR10, c[0x0][0xb18] ;  /* 0x00016300ff0a77ac */ /* 0x000f220008000a00 */
[----:B------:R-:W1:Y:S06]  /*e130*/  LDCU.64 UR12, c[0x0][0xb20] ;  /* 0x00016400ff0c77ac */ /* 0x000e6c0008000a00 */
[----:B------:R-:W2:Y:S01]  /*e140*/  LDC.64 R66, c[0x0][0x928] ;  /* 0x00024a00ff427b82 */ /* 0x000ea20000000a00 */
[----:B-1----:R1:W-:Y:S01]  /*e150*/  @P1 STS.128 [UR20+-0x9a0], R16 ;  /* 0xfff66010ff001988 */ /* 0x0023e20008000c14 */
[----:B------:R-:W1:Y:S01]  /*e160*/  LDCU.64 UR16, c[0x0][0x820] ;  /* 0x00010400ff1077ac */ /* 0x000e620008000a00 */
[----:B------:R-:W1:Y:S05]  /*e170*/  LDCU.64 UR14, c[0x0][0xb00] ;  /* 0x00016000ff0e77ac */ /* 0x000e6a0008000a00 */
[----:B------:R-:W5:Y:S01]  /*e180*/  LDC.64 R28, c[0x0][0x930] ;  /* 0x00024c00ff1c7b82 */ /* 0x000f620000000a00 */
[----:B------:R-:W-:Y:S01]  /*e190*/  UIMAD UR18, UR18, 0x16, URZ ;  /* 0x00000016121278a4 */ /* 0x000fe2000f8e02ff */
[----:B------:R-:W-:-:S06]  /*e1a0*/  UMOV UR8, UR7 ;  /* 0x0000000700087c82 */ /* 0x000fcc0008000000 */
[----:B------:R-:W5:Y:S01]  /*e1b0*/  LDC.64 R30, c[0x0][0x938] ;  /* 0x00024e00ff1e7b82 */ /* 0x000f620000000a00 */
[----:B---3--:R3:W-:Y:S07]  /*e1c0*/  @P1 STS.128 [UR20+-0x990], R12 ;  /* 0xfff6700cff001988 */ /* 0x0087ee0008000c14 */
[----:B------:R-:W4:Y:S01]  /*e1d0*/  LDC.64 R24, c[0x0][0x940] ;  /* 0x00025000ff187b82 */ /* 0x000f220000000a00 */
[----:B--2---:R2:W-:Y:S01]  /*e1e0*/  @P1 STS.128 [UR20+-0x9e0], R64 ;  /* 0xfff62040ff001988 */ /* 0x0045e20008000c14 */
[----:B-1----:R-:W-:-:S06]  /*e1f0*/  LOP3.LUT R17, R0, 0x1, RZ, 0x3c, !PT ;  /* 0x0000000100117812 */ /* 0x002fcc00078e3cff */
[----:B------:R-:W4:Y:S08]  /*e200*/  LDC.64 R26, c[0x0][0x948] ;  /* 0x00025200ff1a7b82 */ /* 0x000f300000000a00 */
[----:B------:R-:W1:Y:S01]  /*e210*/  LDC.64 R20, c[0x0][0x950] ;  /* 0x00025400ff147b82 */ /* 0x000e620000000a00 */
[----:B-----5:R2:W-:Y:S07]  /*e220*/  @P1 STS.128 [UR20+-0x9d0], R28 ;  /* 0xfff6301cff001988 */ /* 0x0205ee0008000c14 */
[----:B------:R-:W1:Y:S08]  /*e230*/  LDC.64 R22, c[0x0][0x958] ;  /* 0x00025600ff167b82 */ /* 0x000e700000000a00 */
[----:B------:R-:W5:Y:S01]  /*e240*/  LDC.64 R52, c[0x0][0xa00] ;  /* 0x00028000ff347b82 */ /* 0x000f620000000a00 */
[----:B----4-:R2:W-:Y:S07]  /*e250*/  @P1 STS.128 [UR20+-0x9c0], R24 ;  /* 0xfff64018ff001988 */ /* 0x0105ee0008000c14 */
[----:B------:R-:W5:Y:S08]  /*e260*/  LDC.64 R54, c[0x0][0xa08] ;  /* 0x00028200ff367b82 */ /* 0x000f700000000a00 */
[----:B------:R-:W4:Y:S01]  /*e270*/  LDC.64 R48, c[0x0][0xa10] ;  /* 0x00028400ff307b82 */ /* 0x000f220000000a00 */
[----:B-1----:R2:W-:Y:S01]  /*e280*/  @P1 STS.128 [UR20+-0x9b0], R20 ;  /* 0xfff65014ff001988 */ /* 0x0025e20008000c14 */
[----:B------:R-:W-:-:S06]  /*e290*/  NOP ;  /* 0x0000000000007918 */ /* 0x000fcc0000000000 */
        /* <DEDUP_REMOVED lines=8> */
[----:B-1----:R2:W-:Y:S07]  /*e320*/  @P0 STS.128 [UR20+-0x960], R44 ;  /* 0xfff6a02cff000988 */ /* 0x0025ee0008000c14 */
        /* <DEDUP_REMOVED lines=12> */
[----:B---3--:R-:W3:Y:S08]  /*e3f0*/  LDC.64 R12, c[0x0][0xb08] ;  /* 0x0002c200ff0c7b82 */ /* 0x008ef00000000a00 */
[----:B------:R-:W1:Y:S01]  /*e400*/  LDC.64 R2, c[0x0][0xb10] ;  /* 0x0002c400ff027b82 */ /* 0x000e620000000a00 */
[----:B----4-:R2:W-:Y:S01]  /*e410*/  @P0 STS.128 [UR20+-0x910], R4 ;  /* 0xfff6f004ff000988 */ /* 0x0105e20008000c14 */
[----:B------:R-:W-:Y:S01]  /*e420*/  UIADD3 UR20, UPT, UPT, UR20, -0x980, URZ ;  /* 0xfffff68014147890 */ /* 0x000fe2000fffe0ff */
[----:B------:R-:W-:-:S06]  /*e430*/  NOP ;  /* 0x0000000000007918 */ /* 0x000fcc0000000000 */
.L_x_211:
[----:B------:R-:W-:Y:S09]  /*e440*/  UISETP.NE.AND UP0, UPT, UR37, 0x1, UPT ;  /* 0x000000012500788c */ /* 0x000ff2000bf05270 */
[----:B----4-:R-:W-:Y:S05]  /*e450*/  BRA.U UP0, `(.L_x_198) ;  /* 0x0000000100047547 */ /* 0x010fea000b800000 */
[----:B------:R-:W-:Y:S05]  /*e460*/  BPT.TRAP 0x1 ;  /* 0x000000040000795c */ /* 0x000fea0000300000 */
.L_x_198:
[----:B------:R-:W-:Y:S01]  /*e470*/  ULEA UR24, UR7, UR4, 0x3 ;  /* 0x0000000407187291 */ /* 0x000fe2000f8e18ff */
[----:B--2---:R-:W-:Y:S08]  /*e480*/  SHF.L.U32 R5, R17, 0x1f, RZ ;  /* 0x0000001f11057819 */ /* 0x004ff000000006ff */
[----:B------:R-:W2:Y:S02]  /*e490*/  SYNCS.PHASECHK.TRANS64.TRYWAIT P0, [UR24+0x110], R5 ;  /* 0x00011005ff0075a7 */ /* 0x000ea40008001118 */
[----:B--2---:R-:W-:Y:S05]  /*e4a0*/  @!P0 BRA `(.L_x_199) ;  /* 0x00000034003c8947 */ /* 0x004fea0003800000 */
.L_x_299:
[----:B------:R-:W-:Y:S09]  /*e4b0*/  UIMAD UR6, UR7, 0x14, UR36 ;  /* 0x00000014070678a4 */ /* 0x000ff2000f8e0224 */
[----:B------:R-:W4:Y:S04]  /*e4c0*/  LDS R10, [UR6+0x10] ;  /* 0x00001006ff0a7984 */ /* 0x000f280008000800 */
        /* <DEDUP_REMOVED lines=10> */
[----:B----4-:R-:W-:Y:S01]  /*e570*/  PRMT R21, R10, 0x7632, R21 ;  /* 0x000076320a157816 */ /* 0x010fe20000000015 */
[----:B------:R-:W-:Y:S06]  /*e580*/  BRA.U UP0, `(.L_x_200) ;  /* 0x0000000100047547 */ /* 0x000fec000b800000 */
[----:B------:R-:W-:Y:S05]  /*e590*/  BPT.TRAP 0x1 ;  /* 0x000000040000795c */ /* 0x000fea0000300000 */
.L_x_200:
[----:B------:R-:W-:Y:S02]  /*e5a0*/  UIADD3 UR6, UPT, UPT, UR24, 0x150, URZ ;  /* 0x0000015018067890 */ /* 0x000fe4000fffe0ff */
[----:B------:R-:W-:Y:S02]  /*e5b0*/  UISETP.NE.AND UP0, UPT, UR37, 0x8, UPT ;  /* 0x000000082500788c */ /* 0x000fe4000bf05270 */
[----:B------:R-:W-:Y:S09]  /*e5c0*/  UPRMT UR6, UR5, 0x654, UR6 ;  /* 0x0000065405067896 */ /* 0x000ff20008000006 */
[----:B-1----:R-:W-:Y:S01]  /*e5d0*/  SYNCS.ARRIVE.TRANS64.RED.A1T0 RZ, [UR6], RZ ;  /* 0x000000ffffff79a7 */ /* 0x002fe20008100406 */
[----:B------:R-:W-:Y:S05]  /*e5e0*/  BRA.U !UP0, `(.L_x_201) ;  /* 0x0000000108047547 */ /* 0x000fea000b800000 */
[----:B------:R-:W-:Y:S05]  /*e5f0*/  BPT.TRAP 0x1 ;  /* 0x000000040000795c */ /* 0x000fea0000300000 */
.L_x_201:
[----:B------:R-:W-:Y:S01]  /*e600*/  ULEA UR24, UR8, UR4, 0x3 ;  /* 0x0000000408187291 */ /* 0x000fe2000f8e18ff */
[----:B--2---:R-:W-:Y:S02]  /*e610*/  SHF.L.U32 R5, R0, 0x1f, RZ ;  /* 0x0000001f00057819 */ /* 0x004fe400000006ff */
[----:B------:R-:W-:Y:S04]  /*e620*/  PRMT R4, R10, 0x9910, RZ ;  /* 0x000099100a047816 */ /* 0x000fe800000000ff */
[----:B------:R-:W-:Y:S02]  /*e630*/  ISETP.NE.AND P0, PT, R4, RZ, PT ;  /* 0x000000ff0400720c */ /* 0x000fe40003f05270 */
[----:B------:R-:W1:Y:S02]  /*e640*/  SYNCS.PHASECHK.TRANS64.TRYWAIT P1, [UR24+0x230], R5 ;  /* 0x00023005ff0075a7 */ /* 0x000e640008021118 */
[----:B------:R-:W-:Y:S01]  /*e650*/  ISETP.EQ.OR P0, PT, R11, RZ, !P0 ;  /* 0x000000ff0b00720c */ /* 0x000fe20004702670 */
[----:B------:R-:W-:Y:S01]  /*e660*/  @!UPT UIADD3 URZ, UPT, UPT, URZ, URZ, URZ ;  /* 0x000000fffffff290 */ /* 0x000fe2000fffe0ff */
[----:B-1----:R-:W-:Y:S11]  /*e670*/  @!P1 BRA `(.L_x_202) ;  /* 0x0000003000e09947 */ /* 0x002ff60003800000 */
.L_x_301:
[----:B------:R-:W-:Y:S05]  /*e680*/  @P0 BRA `(.L_x_203) ;  /* 0x0000000c00e00947 */ /* 0x000fea0003800000 */
[----:B------:R-:W-:Y:S01]  /*e690*/  ELECT P0, URZ, PT ;  /* 0x0000000000ff782f */ /* 0x000fe20003800000 */
[----:B------:R-:W2:Y:S01]  /*e6a0*/  LDC.64 R8, c[0x0][0x838] ;  /* 0x00020e00ff087b82 */ /* 0x000ea20000000a00 */
[----:B------:R-:W-:Y:S07]  /*e6b0*/  BSSY.RECONVERGENT B0, `(.L_x_204) ;  /* 0x00000a1000007945 */ /* 0x000fee0003800200 */
[----:B-1----:R-:W1:Y:S08]  /*e6c0*/  LDC.64 R4, c[0x0][0x830] ;  /* 0x00020c00ff047b82 */ /* 0x002e700000000a00 */
[----:B------:R-:W4:Y:S08]  /*e6d0*/  @P0 LDC.64 R32, c[0x0][0x828] ;  /* 0x00020a00ff200b82 */ /* 0x000f300000000a00 */
[----:B------:R-:W5:Y:S08]  /*e6e0*/  @P0 LDC.64 R28, c[0x0][0x390] ;  /* 0x0000e400ff1c0b82 */ /* 0x000f700000000a00 */
[----:B------:R-:W3:Y:S02]  /*e6f0*/  @P0 LDC.64 R6, c[0x0][0x840] ;  /* 0x00021000ff060b82 */ /* 0x000ee40000000a00 */
[C---:B---3--:R-:W-:Y:S04]  /*e700*/  @P0 IMAD.WIDE R6, R14.reuse, 0x8, R6 ;  /* 0x000000080e060825 */ /* 0x048fe800078e0206 */
[C---:B----4-:R-:W-:Y:S01]  /*e710*/  @P0 IMAD.WIDE R32, R14.reuse, 0x8, R32 ;  /* 0x000000080e200825 */ /* 0x050fe200078e0220 */
[----:B------:R3:W4:Y:S03]  /*e720*/  @P0 LDG.E.64 R26, desc[UR50][R6.64] ;  /* 0x00000032061a0981 */ /* 0x000726000c1e1b00 */
[C---:B--2---:R-:W-:Y:S02]  /*e730*/  @P0 IMAD.WIDE R8, R14.reuse, 0x8, R8 ;  /* 0x000000080e080825 */ /* 0x044fe400078e0208 */
[----:B------:R-:W2:Y:S02]  /*e740*/  @P0 LDG.E.64 R32, desc[UR50][R32.64] ;  /* 0x0000003220200981 */ /* 0x000ea4000c1e1b00 */
[C---:B-1----:R-:W-:Y:S02]  /*e750*/  @P0 IMAD.WIDE R4, R14.reuse, 0x8, R4 ;  /* 0x000000080e040825 */ /* 0x042fe400078e0204 */
[----:B------:R-:W3:Y:S02]  /*e760*/  @P0 LDG.E.64 R8, desc[UR50][R8.64] ;  /* 0x0000003208080981 */ /* 0x000ee4000c1e1b00 */
[----:B-----5:R-:W-:Y:S02]  /*e770*/  @P0 IMAD.WIDE R28, R14, 0xc, R28 ;  /* 0x0000000c0e1c0825 */ /* 0x020fe400078e021c */
[----:B------:R-:W5:Y:S04]  /*e780*/  @P0 LDG.E.64 R24, desc[UR50][R4.64] ;  /* 0x0000003204180981 */ /* 0x000f68000c1e1b00 */
[----:B------:R1:W4:Y:S04]  /*e790*/  @P0 LDG.E R20, desc[UR50][R28.64+0x4] ;  /* 0x000004321c140981 */ /* 0x000328000c1e1900 */
[----:B------:R-:W4:Y:S04]  /*e7a0*/  @P0 LDG.E R5, desc[UR50][R28.64] ;  /* 0x000000321c050981 */ /* 0x000f28000c1e1900 */
[----:B------:R-:W4:Y:S04]  /*e7b0*/  @P0 LDG.E R4, desc[UR50][R28.64+0x8] ;  /* 0x000008321c040981 */ /* 0x000f28000c1e1900 */
[----:B--2---:R-:W-:Y:S04]  /*e7c0*/  @P0 STS.64 [UR23], R32 ;  /* 0x00000020ff000988 */ /* 0x004fe80008000a17 */
[----:B---3--:R-:W-:Y:S04]  /*e7d0*/  @P0 STS.64 [UR22], R8 ;  /* 0x00000008ff000988 */ /* 0x008fe80008000a16 */
[----:B------:R-:W2:Y:S01]  /*e7e0*/  @P0 LDS R7, [UR23+0x1c] ;  /* 0x00001c17ff070984 */ /* 0x000ea20008000800 */
[C---:B-----5:R-:W-:Y:S01]  /*e7f0*/  @P0 SHF.L.U64.HI R23, R24.reuse, 0x1, R25 ;  /* 0x0000000118170819 */ /* 0x060fe20000010219 */
[----:B------:R-:W-:Y:S02]  /*e800*/  @P0 IMAD.SHL.U32 R24, R24, 0x2, RZ ;  /* 0x0000000218180824 */ /* 0x000fe400078e00ff */
[----:B------:R-:W-:Y:S01]  /*e810*/  @P0 STS [UR23+0x30], RZ ;  /* 0x000030ffff000988 */ /* 0x000fe20008000817 */
[----:B------:R-:W-:Y:S02]  /*e820*/  @P0 LOP3.LUT R23, R23, 0x1fffffff, RZ, 0xc0, !PT ;  /* 0x1fffffff17170812 */ /* 0x000fe400078ec0ff */
[----:B------:R-:W-:Y:S02]  /*e830*/  @P0 LOP3.LUT R24, R24, 0xfffffffe, RZ, 0xc0, !PT ;  /* 0xfffffffe18180812 */ /* 0x000fe400078ec0ff */
[--C-:B------:R-:W-:Y:S02]  /*e840*/  @P0 SHF.R.U32.HI R6, RZ, 0x4, R23.reuse ;  /* 0x00000004ff060819 */ /* 0x100fe40000011617 */
[----:B------:R-:W-:Y:S05]  /*e850*/  @P0 SHF.R.U64 R23, R24, 0x4, R23 ;  /* 0x0000000418170819 */ /* 0x000fea0000001217 */
[----:B------:R3:W-:Y:S01]  /*e860*/  @P0 STS [UR23+0xc], R23 ;  /* 0x00000c17ff000988 */ /* 0x0007e20008000817 */
[----:B----4-:R-:W-:Y:S02]  /*e870*/  @P0 VIADD R5, R5, 0xffffffff ;  /* 0xffffffff05050836 */ /* 0x010fe40000000000 */
[----:B------:R-:W-:Y:S01]  /*e880*/  @P0 VIADD R4, R4, 0xffffffff ;  /* 0xffffffff04040836 */ /* 0x000fe20000000000 */
[----:B---3--:R-:W-:Y:S02]  /*e890*/  PRMT R23, R10, 0x7732, RZ ;  /* 0x000077320a177816 */ /* 0x008fe400000000ff */
[----:B--2---:R-:W-:Y:S01]  /*e8a0*/  @P0 LOP3.LUT R25, R7, 0xf, R6, 0xb8, !PT ;  /* 0x0000000f07190812 */ /* 0x004fe200078eb806 */
[----:B------:R-:W-:Y:S04]  /*e8b0*/  IMAD.U32 R7, RZ, RZ, UR23 ;  /* 0x00000017ff077e24 */ /* 0x000fe8000f8e00ff */
[----:B------:R-:W-:Y:S01]  /*e8c0*/  @P0 STS [UR23+0x1c], R25 ;  /* 0x00001c19ff000988 */ /* 0x000fe20008000817 */
[----:B------:R-:W-:Y:S03]  /*e8d0*/  @P0 SHF.R.U64 R8, R7, 0x4, RZ ;  /* 0x0000000407080819 */ /* 0x000fe600000012ff */
[----:B------:R-:W2:Y:S04]  /*e8e0*/  @P0 LDS R6, [UR23+0x1c] ;  /* 0x00001c17ff060984 */ /* 0x000ea80008000800 */
[----:B------:R-:W-:Y:S04]  /*e8f0*/  @P0 STS [UR23+0x10], R8 ;  /* 0x00001008ff000988 */ /* 0x000fe80008000817 */
[----:B------:R-:W-:Y:S01]  /*e900*/  @P0 STS [UR23+0x14], R8 ;  /* 0x00001408ff000988 */ /* 0x000fe20008000817 */
[----:B--2---:R-:W-:Y:S05]  /*e910*/  @P0 LOP3.LUT R30, R6, 0xf0, RZ, 0xb8, !PT ;  /* 0x000000f0061e0812 */ /* 0x004fea00078eb8ff */
[----:B------:R-:W-:Y:S04]  /*e920*/  @P0 STS [UR23+0x1c], R30 ;  /* 0x00001c1eff000988 */ /* 0x000fe80008000817 */
[----:B------:R-:W2:Y:S02]  /*e930*/  @P0 LDS R6, [UR23+0x1c] ;  /* 0x00001c17ff060984 */ /* 0x000ea40008000800 */
[----:B--2---:R-:W-:Y:S02]  /*e940*/  @P0 LOP3.LUT R9, R6, 0xf00, RZ, 0xb8, !PT ;  /* 0x00000f0006090812 */ /* 0x004fe400078eb8ff */
[----:B------:R-:W-:Y:S03]  /*e950*/  CS2R R6, SRZ ;  /* 0x0000000000067805 */ /* 0x000fe6000001ff00 */
[----:B------:R-:W-:Y:S04]  /*e960*/  @P0 STS.64 [UR23+0x18], R8 ;  /* 0x00001808ff000988 */ /* 0x000fe80008000a17 */
[----:B------:R-:W2:Y:S04]  /*e970*/  @P0 LDS R22, [UR23+0x1c] ;  /* 0x00001c17ff160984 */ /* 0x000ea80008000800 */
[----:B------:R3:W-:Y:S02]  /*e980*/  @P0 STS.128 [UR23+0x20], R4 ;  /* 0x00002004ff000988 */ /* 0x0007e40008000c17 */
[----:B---3--:R-:W-:Y:S05]  /*e990*/  IMAD.U32 R6, RZ, RZ, UR22 ;  /* 0x00000016ff067e24 */ /* 0x008fea000f8e00ff */
[----:B------:R-:W-:Y:S01]  /*e9a0*/  @P0 SHF.R.U64 R8, R6, 0x4, RZ ;  /* 0x0000000406080819 */ /* 0x000fe200000012ff */
[----:B------:R-:W-:Y:S01]  /*e9b0*/  IMAD.MOV.U32 R6, RZ, RZ, RZ ;  /* 0x000000ffff067224 */ /* 0x000fe200078e00ff */
[----:B--2---:R-:W-:Y:S02]  /*e9c0*/  @P0 LOP3.LUT R24, R22, 0xf000, RZ, 0xb8, !PT ;  /* 0x0000f00016180812 */ /* 0x004fe400078eb8ff */
[C---:B------:R-:W-:Y:S01]  /*e9d0*/  @P0 SHF.L.U64.HI R22, R26.reuse, 0x1, R27 ;  /* 0x000000011a160819 */ /* 0x040fe2000001021b */
[----:B------:R-:W-:Y:S02]  /*e9e0*/  @P0 IMAD.SHL.U32 R26, R26, 0x2, RZ ;  /* 0x000000021a1a0824 */ /* 0x000fe400078e00ff */
[----:B------:R2:W-:Y:S01]  /*e9f0*/  @P0 STS [UR23+0x1c], R24 ;  /* 0x00001c18ff000988 */ /* 0x0005e20008000817 */
[----:B------:R-:W-:Y:S03]  /*ea00*/  @P0 LOP3.LUT R22, R22, 0x1fffffff, RZ, 0xc0, !PT ;  /* 0x1fffffff16160812 */ /* 0x000fe600078ec0ff */
[----:B-1----:R-:W1:Y:S01]  /*ea10*/  @P0 LDS R28, [UR22+0x1c] ;  /* 0x00001c16ff1c0984 */ /* 0x002e620008000800 */
[--C-:B------:R-:W-:Y:S03]  /*ea20*/  @P0 SHF.R.U32.HI R25, RZ, 0x4, R22.reuse ;  /* 0x00000004ff190819 */ /* 0x100fe60000011616 */
[----:B------:R-:W-:Y:S04]  /*ea30*/  @P0 STS [UR22+0x10], R8 ;  /* 0x00001008ff000988 */ /* 0x000fe80008000816 */
[----:B------:R-:W-:Y:S04]  /*ea40*/  @P0 STS [UR22+0x14], R8 ;  /* 0x00001408ff000988 */ /* 0x000fe80008000816 */
[----:B------:R-:W-:Y:S01]  /*ea50*/  @P0 STS [UR22+0x30], RZ ;  /* 0x000030ffff000988 */ /* 0x000fe20008000816 */
[----:B--2---:R-:W2:Y:S01]  /*ea60*/  S2R R24, SR_LANEID ;  /* 0x0000000000187919 */ /* 0x004ea20000000000 */
[----:B-1----:R-:W-:Y:S05]  /*ea70*/  @P0 LOP3.LUT R29, R28, 0xf, R25, 0xb8, !PT ;  /* 0x0000000f1c1d0812 */ /* 0x002fea00078eb819 */
[----:B------:R-:W-:Y:S04]  /*ea80*/  @P0 STS [UR22+0x1c], R29 ;  /* 0x00001c1dff000988 */ /* 0x000fe80008000816 */
[----:B------:R-:W1:Y:S02]  /*ea90*/  @P0 LDS R25, [UR22+0x1c] ;  /* 0x00001c16ff190984 */ /* 0x000e640008000800 */
[----:B-1----:R-:W-:Y:S05]  /*eaa0*/  @P0 LOP3.LUT R27, R25, 0xf0, RZ, 0xb8, !PT ;  /* 0x000000f0191b0812 */ /* 0x002fea00078eb8ff */
[----:B------:R-:W-:Y:S04]  /*eab0*/  @P0 STS [UR22+0x1c], R27 ;  /* 0x00001c1bff000988 */ /* 0x000fe80008000816 */
[----:B------:R-:W1:Y:S02]  /*eac0*/  @P0 LDS R5, [UR22+0x1c] ;  /* 0x00001c16ff050984 */ /* 0x000e640008000800 */
[----:B-1----:R-:W-:Y:S01]  /*ead0*/  @P0 LOP3.LUT R9, R5, 0xf00, RZ, 0xb8, !PT ;  /* 0x00000f0005090812 */ /* 0x002fe200078eb8ff */
[----:B------:R-:W-:Y:S01]  /*eae0*/  IMAD R5, R23, 0xba2f, RZ ;  /* 0x0000ba2f17057824 */ /* 0x000fe200078e02ff */
[----:B------:R-:W-:Y:S03]  /*eaf0*/  SHF.R.U32.HI R23, RZ, 0x1, R23 ;  /* 0x00000001ff177819 */ /* 0x000fe60000011617 */
[----:B------:R1:W-:Y:S01]  /*eb00*/  @P0 STS.64 [UR22+0x18], R8 ;  /* 0x00001808ff000988 */ /* 0x0003e20008000a16 */
[----:B------:R-:W-:Y:S01]  /*eb10*/  SHF.R.U32.HI R27, RZ, 0x14, R5 ;  /* 0x00000014ff1b7819 */ /* 0x000fe20000011605 */
[----:B------:R-:W-:Y:S02]  /*eb20*/  @P0 VIADD R5, R20, 0xffffffff ;  /* 0xffffffff14050836 */ /* 0x000fe40000000000 */
[----:B------:R-:W3:Y:S01]  /*eb30*/  @P0 LDS R25, [UR22+0x1c] ;  /* 0x00001c16ff190984 */ /* 0x000ee20008000800 */
[----:B------:R-:W-:Y:S01]  /*eb40*/  PRMT R27, R27, 0x9910, RZ ;  /* 0x000099101b1b7816 */ /* 0x000fe200000000ff */
[----:B--2---:R-:W-:Y:S02]  /*eb50*/  IMAD.SHL.U32 R20, R24, 0x4, RZ ;  /* 0x0000000418147824 */ /* 0x004fe400078e00ff */
[----:B------:R2:W-:Y:S02]  /*eb60*/  @P0 STS.128 [UR22+0x20], R4 ;  /* 0x00002004ff000988 */ /* 0x0005e40008000c16 */
[----:B------:R-:W-:Y:S04]  /*eb70*/  IMAD R27, R27, 0x16, RZ ;  /* 0x000000161b1b7824 */ /* 0x000fe800078e02ff */
[----:B------:R-:W-:Y:S01]  /*eb80*/  IMAD.MOV R27, RZ, RZ, -R27 ;  /* 0x000000ffff1b7224 */ /* 0x000fe200078e0a1b */
[----:B-1----:R-:W-:Y:S04]  /*eb90*/  @P0 LOP3.LUT R9, R26, 0xfffffffe, RZ, 0xc0, !PT ;  /* 0xfffffffe1a090812 */ /* 0x002fe800078ec0ff */
[----:B------:R-:W-:Y:S02]  /*eba0*/  PRMT R26, R27, 0x7710, RZ ;  /* 0x000077101b1a7816 */ /* 0x000fe400000000ff */
[----:B------:R-:W-:Y:S03]  /*ebb0*/  @P0 SHF.R.U64 R22, R9, 0x4, R22 ;  /* 0x0000000409160819 */ /* 0x000fe60000001216 */
[----:B------:R-:W-:Y:S02]  /*ebc0*/  IMAD.IADD R26, R21, 0x1, R26 ;  /* 0x00000001151a7824 */ /* 0x000fe400078e021a */
[----:B------:R1:W-:Y:S03]  /*ebd0*/  @P0 STS [UR22+0xc], R22 ;  /* 0x00000c16ff000988 */ /* 0x0003e60008000816 */
[----:B------:R-:W-:Y:S02]  /*ebe0*/  R2UR UR6, R26 ;  /* 0x000000001a0672ca */ /* 0x000fe400000e0000 */
[----:B--2---:R-:W-:Y:S02]  /*ebf0*/  LOP3.LUT R4, R23, 0xffff, RZ, 0xc0, !PT ;  /* 0x0000ffff17047812 */ /* 0x004fe400078ec0ff */
[----:B---3--:R-:W-:Y:S03]  /*ec00*/  @P0 LOP3.LUT R25, R25, 0xf000, RZ, 0xb8, !PT ;  /* 0x0000f00019190812 */ /* 0x008fe600078eb8ff */
[----:B------:R-:W-:Y:S02]  /*ec10*/  IMAD R4, R4, 0x4925, RZ ;  /* 0x0000492504047824 */ /* 0x000fe400078e02ff */
[----:B------:R-:W-:Y:S04]  /*ec20*/  @P0 STS [UR22+0x1c], R25 ;  /* 0x00001c19ff000988 */ /* 0x000fe80008000816 */
[----:B------:R-:W-:Y:S01]  /*ec30*/  ULOP3.LUT UR6, UR6, 0xffff, URZ, 0xc0, !UPT ;  /* 0x0000ffff06067892 */ /* 0x000fe2000f8ec0ff */
[----:B------:R-:W-:Y:S03]  /*ec40*/  NOP ;  /* 0x0000000000007918 */ /* 0x000fe60000000000 */
[----:B------:R-:W-:Y:S01]  /*ec50*/  UIADD3 UR25, UP1, UPT, UR28, UR6, URZ ;  /* 0x000000061c197290 */ /* 0x000fe2000ff3e0ff */
[----:B------:R-:W2:Y:S01]  /*ec60*/  LDS R6, [R20+UR23] ;  /* 0x0000001714067984 */ /* 0x000ea20008000800 */
[----:B------:R-:W-:Y:S01]  /*ec70*/  UIADD3 UR6, UP0, UPT, UR18, UR6, URZ ;  /* 0x0000000612067290 */ /* 0x000fe2000ff1e0ff */
[----:B------:R-:W-:Y:S01]  /*ec80*/  SHF.R.U32.HI R4, RZ, 0x11, R4 ;  /* 0x00000011ff047819 */ /* 0x000fe20000011604 */
[----:B------:R-:W-:Y:S01]  /*ec90*/  UIADD3.X UR31, UPT, UPT, URZ, URZ, URZ, UP1, !UPT ;  /* 0x000000ffff1f7290 */ /* 0x000fe20008ffe4ff */
[----:B------:R-:W3:Y:S01]  /*eca0*/  LDS R5, [R20+UR23+0x80] ;  /* 0x0000801714057984 */ /* 0x000ee20008000800 */
[----:B------:R-:W-:Y:S01]  /*ecb0*/  ULEA UR32, UP1, UR25, UR16, 0x7 ;  /* 0x0000001019207291 */ /* 0x000fe2000f8238ff */
[----:B------:R-:W-:Y:S01]  /*ecc0*/  PRMT R4, R4, 0x9910, RZ ;  /* 0x0000991004047816 */ /* 0x000fe200000000ff */
[----:B------:R-:W-:Y:S02]  /*ecd0*/  UIADD3.X UR29, UPT, UPT, URZ, URZ, URZ, UP0, !UPT ;  /* 0x000000ffff1d7290 */ /* 0x000fe400087fe4ff */
[----:B------:R-:W-:Y:S02]  /*ece0*/  ULEA UR30, UP0, UR6, UR16, 0x7 ;  /* 0x00000010061e7291 */ /* 0x000fe4000f8038ff */
[----:B------:R-:W-:Y:S01]  /*ecf0*/  IMAD R4, R4, 0xe, RZ ;  /* 0x0000000e04047824 */ /* 0x000fe200078e02ff */
[----:B------:R-:W-:Y:S01]  /*ed00*/  ULEA.HI.X UR31, UR25, UR17, UR31, 0x7, UP1 ;  /* 0x00000011191f7291 */ /* 0x000fe200088f3c1f */
[C---:B-1----:R-:W-:Y:S01]  /*ed10*/  IADD3 R22, P1, PT, R20.reuse, UR32, RZ ;  /* 0x0000002014167c10 */ /* 0x042fe2000ff3e0ff */
[----:B------:R-:W-:Y:S01]  /*ed20*/  ULEA.HI.X UR29, UR6, UR17, UR29, 0x7, UP0 ;  /* 0x00000011061d7291 */ /* 0x000fe200080f3c1d */
[----:B------:R-:W-:Y:S01]  /*ed30*/  IADD3 R8, P0, PT, R20, UR30, RZ ;  /* 0x0000001e14087c10 */ /* 0x000fe2000ff1e0ff */
[----:B------:R-:W-:Y:S02]  /*ed40*/  IMAD.MOV R4, RZ, RZ, -R4 ;  /* 0x000000ffff047224 */ /* 0x000fe400078e0a04 */
[----:B------:R-:W-:Y:S02]  /*ed50*/  IMAD.X R23, RZ, RZ, UR31, P1 ;  /* 0x0000001fff177e24 */ /* 0x000fe400088e06ff */
[----:B------:R-:W-:Y:S01]  /*ed60*/  IMAD.X R9, RZ, RZ, UR29, P0 ;  /* 0x0000001dff097e24 */ /* 0x000fe200080e06ff */
[----:B------:R-:W-:Y:S05]  /*ed70*/  PRMT R4, R4, 0x7710, RZ ;  /* 0x0000771004047816 */ /* 0x000fea00000000ff */
[----:B------:R-:W-:Y:S05]  /*ed80*/  IMAD.IADD R4, R21, 0x1, R4 ;  /* 0x0000000115047824 */ /* 0x000fea00078e0204 */
[----:B------:R-:W-:Y:S01]  /*ed90*/  R2UR UR25, R4 ;  /* 0x00000000041972ca */ /* 0x000fe200000e0000 */
[----:B--2---:R1:W2:Y:S04]  /*eda0*/  ATOMG.E.EXCH.STRONG.GPU PT, RZ, [R22], R6 ;  /* 0x0000000616ff73a8 */ /* 0x0042a800041ee100 */
[----:B---3--:R1:W2:Y:S02]  /*edb0*/  ATOMG.E.EXCH.STRONG.GPU PT, RZ, [R8], R5 ;  /* 0x0000000508ff73a8 */ /* 0x0082a400041ee100 */
[----:B--2---:R-:W-:Y:S11]  /*edc0*/  ELECT P0, URZ, PT ;  /* 0x0000000000ff782f */ /* 0x004ff60003800000 */
[----:B------:R-:W-:Y:S02]  /*edd0*/  @!UPT UIADD3 URZ, UPT, UPT, URZ, URZ, URZ ;  /* 0x000000fffffff290 */ /* 0x000fe4000fffe0ff */
[----:B------:R-:W-:Y:S05]  /*ede0*/  @!P0 BRA `(.L_x_205) ;  /* 0x0000000000b48947 */ /* 0x000fea0003800000 */
[----:B------:R-:W-:Y:S01]  /*edf0*/  STS [UR21+0x30], RZ ;  /* 0x000030ffff007988 */ /* 0x000fe20008000815 */
[----:B------:R-:W-:Y:S01]  /*ee00*/  ISETP.NE.U32.AND P0, PT, R2, RZ, PT ;  /* 0x000000ff0200720c */ /* 0x000fe20003f05070 */
[----:B-1----:R-:W-:Y:S01]  /*ee10*/  IMAD.WIDE R8, R14, 0xc, R18 ;  /* 0x0000000c0e087825 */ /* 0x002fe200078e0212 */
[----:B------:R-:W-:Y:S02]  /*ee20*/  ISETP.NE.U32.AND P1, PT, R12, RZ, PT ;  /* 0x000000ff0c00720c */ /* 0x000fe40003f25070 */
[----:B------:R-:W-:Y:S02]  /*ee30*/  ISETP.NE.AND.EX P0, PT, R3, RZ, PT, P0 ;  /* 0x000000ff0300720c */ /* 0x000fe40003f05300 */
[----:B------:R-:W2:Y:S01]  /*ee40*/  LDG.E R28, desc[UR50][R8.64] ;  /* 0x00000032081c7981 */ /* 0x000ea2000c1e1900 */
[----:B------:R-:W-:Y:S10]  /*ee50*/  ISETP.NE.AND.EX P1, PT, R13, RZ, PT, P1 ;  /* 0x000000ff0d00720c */ /* 0x000ff40003f25310 */
[----:B------:R-:W1:Y:S08]  /*ee60*/  @P0 LDC.64 R4, c[0x0][0xb10] ;  /* 0x0002c400ff040b82 */ /* 0x000e700000000a00 */
[----:B------:R-:W3:Y:S01]  /*ee70*/  @P1 LDC.64 R6, c[0x0][0xb08] ;  /* 0x0002c200ff061b82 */ /* 0x000ee20000000a00 */
[----:B--2---:R-:W-:Y:S01]  /*ee80*/  SHF.R.S32.HI R29, RZ, 0x1f, R28 ;  /* 0x0000001fff1d7819 */ /* 0x004fe2000001141c */
[C---:B-1----:R-:W-:Y:S04]  /*ee90*/  @P0 IMAD.WIDE R4, R14.reuse, 0x8, R4 ;  /* 0x000000080e040825 */ /* 0x042fe800078e0204 */
[----:B---3--:R-:W-:Y:S01]  /*eea0*/  @P1 IMAD.WIDE R6, R14, 0x8, R6 ;  /* 0x000000080e061825 */ /* 0x008fe200078e0206 */
[----:B------:R-:W2:Y:S04]  /*eeb0*/  @P0 LDG.E.64 R24, desc[UR50][R4.64] ;  /* 0x0000003204180981 */ /* 0x000ea8000c1e1b00 */
[----:B------:R1:W3:Y:S04]  /*eec0*/  @P1 LDG.E.64 R26, desc[UR50][R6.64] ;  /* 0x00000032061a1981 */ /* 0x0002e8000c1e1b00 */
[----:B------:R4:W5:Y:S04]  /*eed0*/  LDG.E R5, desc[UR50][R8.64+0x4] ;  /* 0x0000043208057981 */ /* 0x000968000c1e1900 */
[----:B-1----:R-:W1:Y:S01]  /*eee0*/  LDS R7, [UR21+0x1c] ;  /* 0x00001c15ff077984 */ /* 0x002e620008000800 */
[----:B------:R-:W-:Y:S05]  /*eef0*/  IMAD.U32 R6, RZ, RZ, UR21 ;  /* 0x00000015ff067e24 */ /* 0x000fea000f8e00ff */
[----:B----4-:R-:W-:Y:S05]  /*ef00*/  SHF.R.U64 R8, R6, 0x4, RZ ;  /* 0x0000000406087819 */ /* 0x010fea00000012ff */
[----:B------:R-:W-:Y:S04]  /*ef10*/  STS [UR21+0x10], R8 ;  /* 0x00001008ff007988 */ /* 0x000fe80008000815 */
[----:B------:R-:W-:Y:S01]  /*ef20*/  STS [UR21+0x14], R8 ;  /* 0x00001408ff007988 */ /* 0x000fe20008000815 */
[----:B------:R-:W-:Y:S02]  /*ef30*/  @!P0 IMAD.MOV.U32 R24, RZ, RZ, R28 ;  /* 0x000000ffff188224 */ /* 0x000fe400078e001c */
[----:B------:R-:W-:Y:S01]  /*ef40*/  @!P0 IMAD.MOV.U32 R25, RZ, RZ, R29 ;  /* 0x000000ffff198224 */ /* 0x000fe200078e001d */
[----:B---3--:R-:W-:Y:S04]  /*ef50*/  @P1 STS.64 [UR21], R26 ;  /* 0x0000001aff001988 */ /* 0x008fe80008000a15 */
[C---:B--2---:R-:W-:Y:S01]  /*ef60*/  SHF.L.U64.HI R21, R24.reuse, 0x1, R25 ;  /* 0x0000000118157819 */ /* 0x044fe20000010219 */
[----:B------:R-:W-:Y:S03]  /*ef70*/  IMAD.SHL.U32 R24, R24, 0x2, RZ ;  /* 0x0000000218187824 */ /* 0x000fe600078e00ff */
[----:B------:R-:W-:Y:S02]  /*ef80*/  LOP3.LUT R21, R21, 0x1fffffff, RZ, 0xc0, !PT ;  /* 0x1fffffff15157812 */ /* 0x000fe400078ec0ff */
[----:B------:R-:W-:Y:S02]  /*ef90*/  LOP3.LUT R24, R24, 0xfffffffe, RZ, 0xc0, !PT ;  /* 0xfffffffe18187812 */ /* 0x000fe400078ec0ff */
[--C-:B------:R-:W-:Y:S02]  /*efa0*/  SHF.R.U32.HI R4, RZ, 0x4, R21.reuse ;  /* 0x00000004ff047819 */ /* 0x100fe40000011615 */
[----:B------:R-:W-:Y:S02]  /*efb0*/  SHF.R.U64 R21, R24, 0x4, R21 ;  /* 0x0000000418157819 */ /* 0x000fe40000001215 */
[----:B-1----:R-:W-:Y:S02]  /*efc0*/  LOP3.LUT R30, R7, 0xf, R4, 0xb8, !PT ;  /* 0x0000000f071e7812 */ /* 0x002fe400078eb804 */
[----:B------:R-:W-:Y:S01]  /*efd0*/  CS2R R6, SRZ ;  /* 0x0000000000067805 */ /* 0x000fe2000001ff00 */
[----:B------:R-:W-:Y:S01]  /*efe0*/  STS [UR21+0xc], R21 ;  /* 0x00000c15ff007988 */ /* 0x000fe20008000815 */
[----:B-----5:R-:W-:Y:S03]  /*eff0*/  VIADD R5, R5, 0xffffffff ;  /* 0xffffffff05057836 */ /* 0x020fe60000000000 */
        /* <DEDUP_REMOVED lines=12> */
.L_x_205:
[----:B------:R-:W-:Y:S05]  /*f0c0*/  BSYNC.RECONVERGENT B0 ;  /* 0x0000000000007941 */ /* 0x000fea0003800200 */
.L_x_204:
[----:B------:R-:W-:Y:S01]  /*f0d0*/  ULOP3.LUT UR25, UR25, 0xffff, URZ, 0xc0, !UPT ;  /* 0x0000ffff19197892 */ /* 0x000fe2000f8ec0ff */
[----:B------:R-:W-:Y:S03]  /*f0e0*/  NOP ;  /* 0x0000000000007918 */ /* 0x000fe60000000000 */
[----:B------:R-:W-:Y:S01]  /*f0f0*/  UIADD3 UR6, UP0, UPT, UR9, UR25, URZ ;  /* 0x0000001909067290 */ /* 0x000fe2000ff1e0ff */
[----:B--2---:R-:W2:Y:S01]  /*f100*/  LDS R4, [R20+UR21] ;  /* 0x0000001514047984 */ /* 0x004ea20008000800 */
[----:B------:R-:W-:Y:S02]  /*f110*/  BSSY.RECONVERGENT B0, `(.L_x_206) ;  /* 0x0000039000007945 */ /* 0x000fe40003800200 */
[----:B------:R-:W-:Y:S02]  /*f120*/  UIADD3.X UR27, UPT, UPT, URZ, URZ, URZ, UP0, !UPT ;  /* 0x000000ffff1b7290 */ /* 0x000fe400087fe4ff */
[----:B------:R-:W-:Y:S04]  /*f130*/  ULEA UR26, UP0, UR6, UR14, 0x7 ;  /* 0x0000000e061a7291 */ /* 0x000fe8000f8038ff */
[----:B------:R-:W-:Y:S02]  /*f140*/  ULEA.HI.X UR27, UR6, UR15, UR27, 0x7, UP0 ;  /* 0x0000000f061b7291 */ /* 0x000fe400080f3c1b */
[----:B------:R-:W-:Y:S01]  /*f150*/  UIADD3 UR25, UP0, UPT, UR19, UR25, URZ ;  /* 0x0000001913197290 */ /* 0x000fe2000ff1e0ff */
[----:B-1----:R-:W-:Y:S03]  /*f160*/  IADD3 R6, P0, PT, R20, UR26, RZ ;  /* 0x0000001a14067c10 */ /* 0x002fe6000ff1e0ff */
[----:B------:R-:W-:Y:S02]  /*f170*/  UIADD3.X UR6, UPT, UPT, URZ, URZ, URZ, UP0, !UPT ;  /* 0x000000ffff067290 */ /* 0x000fe400087fe4ff */
[----:B------:R-:W-:Y:S05]  /*f180*/  IMAD.X R7, RZ, RZ, UR27, P0 ;  /* 0x0000001bff077e24 */ /* 0x000fea00080e06ff */
[----:B--2---:R1:W2:Y:S02]  /*f190*/  ATOMG.E.EXCH.STRONG.GPU PT, RZ, [R6], R4 ;  /* 0x0000000406ff73a8 */ /* 0x0042a400041ee100 */
[----:B--2---:R-:W-:Y:S11]  /*f1a0*/  ELECT P0, URZ, PT ;  /* 0x0000000000ff782f */ /* 0x004ff60003800000 */
[----:B------:R-:W-:Y:S02]  /*f1b0*/  @!UPT UIADD3 URZ, UPT, UPT, URZ, URZ, URZ ;  /* 0x000000fffffff290 */ /* 0x000fe4000fffe0ff */
[----:B------:R-:W-:Y:S05]  /*f1c0*/  @!P0 BRA `(.L_x_207) ;  /* 0x0000000000b48947 */ /* 0x000fea0003800000 */
[----:B------:R-:W-:Y:S01]  /*f1d0*/  STS [UR20+0x30], RZ ;  /* 0x000030ffff007988 */ /* 0x000fe20008000814 */
[----:B------:R-:W-:Y:S01]  /*f1e0*/  ISETP.NE.U32.AND P0, PT, RZ, UR12, PT ;  /* 0x0000000cff007c0c */ /* 0x000fe2000bf05070 */
[C---:B------:R-:W-:Y:S03]  /*f1f0*/  IMAD.WIDE R8, R14.reuse, 0xc, R18 ;  /* 0x0000000c0e087825 */ /* 0x040fe600078e0212 */
[----:B------:R-:W-:Y:S02]  /*f200*/  ISETP.NE.AND.EX P1, PT, RZ, UR13, PT, P0 ;  /* 0x0000000dff007c0c */ /* 0x000fe4000bf25300 */
[----:B------:R-:W2:Y:S01]  /*f210*/  LDG.E R28, desc[UR50][R8.64] ;  /* 0x00000032081c7981 */ /* 0x000ea2000c1e1900 */
[C---:B-1----:R-:W-:Y:S03]  /*f220*/  LEA R6, P0, R14.reuse, RZ, 0x3 ;  /* 0x000000ff0e067211 */ /* 0x042fe600078018ff */
[----:B------:R1:W3:Y:S01]  /*f230*/  LDG.E R5, desc[UR50][R8.64+0x4] ;  /* 0x0000043208057981 */ /* 0x0002e2000c1e1900 */
[----:B------:R-:W-:Y:S06]  /*f240*/  LEA.HI.X.SX32 R7, R14, RZ, 0x3, P0 ;  /* 0x000000ff0e077211 */ /* 0x000fec00000f1eff */
[C---:B------:R-:W-:Y:S04]  /*f250*/  @P1 IADD3 R22, P0, PT, R6.reuse, UR12, RZ ;  /* 0x0000000c06161c10 */ /* 0x040fe8000ff1e0ff */
[C---:B------:R-:W-:Y:S02]  /*f260*/  @P1 IADD3.X R23, PT, PT, R7.reuse, UR13, RZ, P0, !PT ;  /* 0x0000000d07171c10 */ /* 0x040fe400087fe4ff */
[----:B------:R-:W-:Y:S01]  /*f270*/  IADD3 R26, P0, PT, R6, UR10, RZ ;  /* 0x0000000a061a7c10 */ /* 0x000fe2000ff1e0ff */
[----:B------:R-:W-:Y:S02]  /*f280*/  IMAD.U32 R6, RZ, RZ, UR20 ;  /* 0x00000014ff067e24 */ /* 0x000fe4000f8e00ff */
[----:B------:R-:W4:Y:S01]  /*f290*/  @P1 LDG.E.64 R24, desc[UR50][R22.64] ;  /* 0x0000003216181981 */ /* 0x000f22000c1e1b00 */
[----:B------:R-:W-:Y:S03]  /*f2a0*/  IADD3.X R27, PT, PT, R7, UR11, RZ, P0, !PT ;  /* 0x0000000b071b7c10 */ /* 0x000fe600087fe4ff */
[----:B------:R-:W5:Y:S04]  /*f2b0*/  LDS R7, [UR20+0x1c] ;  /* 0x00001c14ff077984 */ /* 0x000f680008000800 */
[----:B------:R-:W5:Y:S01]  /*f2c0*/  LDG.E.64 R26, desc[UR50][R26.64] ;  /* 0x000000321a1a7981 */ /* 0x000f62000c1e1b00 */
[----:B-1----:R-:W-:Y:S05]  /*f2d0*/  SHF.R.U64 R8, R6, 0x4, RZ ;  /* 0x0000000406087819 */ /* 0x002fea00000012ff */
[----:B------:R-:W-:Y:S04]  /*f2e0*/  STS [UR20+0x10], R8 ;  /* 0x00001008ff007988 */ /* 0x000fe80008000814 */
[----:B------:R-:W-:Y:S04]  /*f2f0*/  STS [UR20+0x14], R8 ;  /* 0x00001408ff007988 */ /* 0x000fe80008000814 */
[----:B-----5:R-:W-:Y:S01]  /*f300*/  STS.64 [UR20], R26 ;  /* 0x0000001aff007988 */ /* 0x020fe20008000a14 */
[--C-:B--2---:R-:W-:Y:S01]  /*f310*/  SHF.R.S32.HI R29, RZ, 0x1f, R28.reuse ;  /* 0x0000001fff1d7819 */ /* 0x104fe2000001141c */
[----:B------:R-:W-:Y:S02]  /*f320*/  @!P1 IMAD.MOV.U32 R24, RZ, RZ, R28 ;  /* 0x000000ffff189224 */ /* 0x000fe400078e001c */
[----:B---3--:R-:W-:Y:S02]  /*f330*/  VIADD R5, R5, 0xffffffff ;  /* 0xffffffff05057836 */ /* 0x008fe40000000000 */
[----:B------:R-:W-:Y:S05]  /*f340*/  @!P1 IMAD.MOV.U32 R25, RZ, RZ, R29 ;  /* 0x000000ffff199224 */ /* 0x000fea00078e001d */
[C---:B----4-:R-:W-:Y:S01]  /*f350*/  SHF.L.U64.HI R21, R24.reuse, 0x1, R25 ;  /* 0x0000000118157819 */ /* 0x050fe20000010219 */
[----:B------:R-:W-:Y:S03]  /*f360*/  IMAD.SHL.U32 R24, R24, 0x2, RZ ;  /* 0x0000000218187824 */ /* 0x000fe600078e00ff */
[----:B------:R-:W-:Y:S02]  /*f370*/  LOP3.LUT R21, R21, 0x1fffffff, RZ, 0xc0, !PT ;  /* 0x1fffffff15157812 */ /* 0x000fe400078ec0ff */
[----:B------:R-:W-:Y:S02]  /*f380*/  LOP3.LUT R24, R24, 0xfffffffe, RZ, 0xc0, !PT ;  /* 0xfffffffe18187812 */ /* 0x000fe400078ec0ff */
[--C-:B------:R-:W-:Y:S02]  /*f390*/  SHF.R.U32.HI R4, RZ, 0x4, R21.reuse ;  /* 0x00000004ff047819 */ /* 0x100fe40000011615 */
[----:B------:R-:W-:Y:S02]  /*f3a0*/  SHF.R.U64 R21, R24, 0x4, R21 ;  /* 0x0000000418157819 */ /* 0x000fe40000001215 */
[----:B------:R-:W-:Y:S02]  /*f3b0*/  LOP3.LUT R30, R7, 0xf, R4, 0xb8, !PT ;  /* 0x0000000f071e7812 */ /* 0x000fe400078eb804 */
[----:B------:R-:W-:Y:S01]  /*f3c0*/  CS2R R6, SRZ ;  /* 0x0000000000067805 */ /* 0x000fe2000001ff00 */
[----:B------:R-:W-:Y:S04]  /*f3d0*/  STS [UR20+0xc], R21 ;  /* 0x00000c15ff007988 */ /* 0x000fe80008000814 */
        /* <DEDUP_REMOVED lines=12> */
.L_x_207:
[----:B------:R-:W-:Y:S05]  /*f4a0*/  BSYNC.RECONVERGENT B0 ;  /* 0x0000000000007941 */ /* 0x000fea0003800200 */
.L_x_206:
[----:B------:R-:W-:Y:S01]  /*f4b0*/  NOP ;  /* 0x0000000000007918 */ /* 0x000fe20000000000 */
[----:B-12---:R-:W1:Y:S01]  /*f4c0*/  LDS R4, [R20+UR20] ;  /* 0x0000001414047984 */ /* 0x006e620008000800 */
[----:B------:R-:W-:Y:S01]  /*f4d0*/  ULEA UR34, UP0, UR25, UR14, 0x7 ;  /* 0x0000000e19227291 */ /* 0x000fe2000f8038ff */
[----:B------:R-:W-:Y:S01]  /*f4e0*/  UMOV UR33, UR31 ;  /* 0x0000001f00217c82 */ /* 0x000fe20008000000 */
[----:B------:R-:W-:Y:S02]  /*f4f0*/  UMOV UR31, UR29 ;  /* 0x0000001d001f7c82 */ /* 0x000fe40008000000 */
[----:B------:R-:W-:Y:S02]  /*f500*/  ULEA.HI.X UR35, UR25, UR15, UR6, 0x7, UP0 ;  /* 0x0000000f19237291 */ /* 0x000fe400080f3c06 */
[----:B------:R-:W-:Y:S04]  /*f510*/  IADD3 R6, P0, PT, R20, UR34, RZ ;  /* 0x0000002214067c10 */ /* 0x000fe8000ff1e0ff */
[----:B------:R-:W-:Y:S05]  /*f520*/  IADD3.X R7, PT, PT, RZ, UR35, RZ, P0, !PT ;  /* 0x00000023ff077c10 */ /* 0x000fea00087fe4ff */
[----:B-1----:R2:W5:Y:S01]  /*f530*/  ATOMG.E.EXCH.STRONG.GPU PT, RZ, [R6], R4 ;  /* 0x0000000406ff73a8 */ /* 0x00256200041ee100 */
[----:B------:R-:W-:Y:S04]  /*f540*/  DEPBAR {5,4,3,2,1,0} ;  /* 0x0000003f0000791a */ /* 0x000fe80000000000 */
[----:B------:R-:W1:Y:S02]  /*f550*/  CCTL.E.C.LDCU.IV.DEEP [UR32] ;  /* 0x0000000020007540 */ /* 0x000e640009c08000 */
[----:B-1----:R2:W-:Y:S01]  /*f560*/  UTMACCTL.IV [UR32] ;  /* 0x00000000200079b9 */ /* 0x0025e20008000000 */
        /* <DEDUP_REMOVED lines=9> */
[----:B------:R-:W-:Y:S01]  /*f600*/  NOP ;  /* 0x0000000000007918 */ /* 0x000fe20000000000 */
.L_x_203:
[----:B-----5:R-:W-:Y:S01]  /*f610*/  ELECT P0, URZ, PT ;  /* 0x0000000000ff782f */ /* 0x020fe20003800000 */
[----:B------:R-:W-:Y:S11]  /*f620*/  BSSY.RECONVERGENT B0, `(.L_x_208) ;  /* 0x0000011000007945 */ /* 0x000ff60003800200 */
[----:B------:R-:W-:Y:S01]  /*f630*/  @!UPT UIADD3 URZ, UPT, UPT, URZ, URZ, URZ ;  /* 0x000000fffffff290 */ /* 0x000fe2000fffe0ff */
[----:B------:R-:W-:Y:S05]  /*f640*/  @!P0 BRA `(.L_x_209) ;  /* 0x0000000000388947 */ /* 0x000fea0003800000 */
[----:B------:R0:W-:Y:S01]  /*f650*/  UTMACMDFLUSH ;  /* 0x00000000000079b7 */ /* 0x0001e20000000000 */
[----:B------:R-:W-:Y:S09]  /*f660*/  UIMAD UR6, UR8, 0x14, UR4 ;  /* 0x00000014080678a4 */ /* 0x000ff2000f8e0204 */
[----:B------:R4:W-:Y:S04]  /*f670*/  STS [UR6+0x310], R16 ;  /* 0x00031010ff007988 */ /* 0x0009e80008000806 */
        /* <DEDUP_REMOVED lines=9> */
[----:B-----5:R-:W1:Y:S01]  /*f710*/  FENCE.VIEW.ASYNC.S ;  /* 0x00000000000073c6 */ /* 0x020e620000000000 */
[----:B------:R-:W-:Y:S04]  /*f720*/  DEPBAR.LE SB0, 0x0 ;  /* 0x000080000000791a */ /* 0x000fe80000000000 */
.L_x_209:
[----:B--2---:R-:W-:Y:S05]  /*f730*/  BSYNC.RECONVERGENT B0 ;  /* 0x0000000000007941 */ /* 0x004fea0003800200 */
.L_x_208:
[----:B------:R-:W-:Y:S09]  /*f740*/  UISETP.NE.AND UP0, UPT, UR37, 0x8, UPT ;  /* 0x000000082500788c */ /* 0x000ff2000bf05270 */
[----:B------:R-:W-:Y:S05]  /*f750*/  BRA.U !UP0, `(.L_x_210) ;  /* 0x0000000108047547 */ /* 0x000fea000b800000 */
[----:B------:R-:W-:Y:S05]  /*f760*/  BPT.TRAP 0x1 ;  /* 0x000000040000795c */ /* 0x000fea0000300000 */
.L_x_210:
[----:B------:R-:W-:Y:S01]  /*f770*/  UIADD3 UR6, UPT, UPT, UR8, -0x4, URZ ;  /* 0xfffffffc08067890 */ /* 0x000fe2000fffe0ff */
[----:B-1----:R-:W-:Y:S01]  /*f780*/  SYNCS.ARRIVE.TRANS64.A1T0 RZ, [UR24+0x1f0], RZ ;  /* 0x0001f0ffffff79a7 */ /* 0x002fe20008100018 */
[----:B------:R-:W-:Y:S01]  /*f790*/  UIADD3 UR24, UPT, UPT, UR7, -0x4, URZ ;  /* 0xfffffffc07187890 */ /* 0x000fe2000fffe0ff */
[----:B------:R-:W-:Y:S01]  /*f7a0*/  ISETP.NE.AND P0, PT, R11, RZ, PT ;  /* 0x000000ff0b00720c */ /* 0x000fe20003f05270 */
[----:B------:R-:W-:Y:S02]  /*f7b0*/  UISETP.GE.U32.AND UP1, UPT, UR6, -0x8, UPT ;  /* 0xfffffff80600788c */ /* 0x000fe4000bf26070 */
[----:B------:R-:W-:Y:S02]  /*f7c0*/  UISETP.GE.U32.AND UP0, UPT, UR24, -0x8, UPT ;  /* 0xfffffff81800788c */ /* 0x000fe4000bf06070 */
[----:B------:R-:W-:Y:S02]  /*f7d0*/  USEL UR24, URZ, 0x1, UP1 ;  /* 0x00000001ff187887 */ /* 0x000fe40008800000 */
[----:B------:R-:W-:Y:S02]  /*f7e0*/  USEL UR6, URZ, 0x1, UP0 ;  /* 0x00000001ff067887 */ /* 0x000fe40008000000 */
[----:B------:R-:W-:Y:S02]  /*f7f0*/  ULOP3.LUT UR26, UR8, 0x7, URZ, 0xc0, !UPT ;  /* 0x00000007081a7892 */ /* 0x000fe4000f8ec0ff */
[----:B------:R-:W-:Y:S01]  /*f800*/  ULOP3.LUT UR25, UR7, 0x7, URZ, 0xc0, !UPT ;  /* 0x0000000707197892 */ /* 0x000fe2000f8ec0ff */
[----:B------:R-:W-:Y:S01]  /*f810*/  LOP3.LUT R0, R0, UR24, RZ, 0x3c, !PT ;  /* 0x0000001800007c12 */ /* 0x000fe2000f8e3cff */
[----:B------:R-:W-:Y:S01]  /*f820*/  ULOP3.LUT UR8, UR26, 0x4, URZ, 0x3c, !UPT ;  /* 0x000000041a087892 */ /* 0x000fe2000f8e3cff */
[----:B------:R-:W-:Y:S01]  /*f830*/  LOP3.LUT R17, R17, UR6, RZ, 0x3c, !PT ;  /* 0x0000000611117c12 */ /* 0x000fe2000f8e3cff */
[----:B------:R-:W-:Y:S01]  /*f840*/  ULOP3.LUT UR7, UR25, 0x4, URZ, 0x3c, !UPT ;  /* 0x0000000419077892 */ /* 0x000fe2000f8e3cff */
[----:B------:R-:W-:Y:S11]  /*f850*/  @!P0 EXIT ;  /* 0x000000000000894d */ /* 0x000ff60003800000 */
[----:B------:R-:W-:Y:S05]  /*f860*/  BRA `(.L_x_211) ;  /* 0xffffffe800f47947 */ /* 0x000fea000383ffff */
.L_x_320:
[----:B------:R-:W-:Y:S01]  /*f870*/  UMOV UR6, 0x40 ;  /* 0x0000004000067882 */ /* 0x000fe20000000000 */
[----:B------:R-:W-:Y:S01]  /*f880*/  NOP ;  /* 0x0000000000007918 */ /* 0x000fe20000000000 */
[----:B------:R-:W-:Y:S01]  /*f890*/  ULEA UR6, UR5, UR6, 0x18 ;  /* 0x0000000605067291 */ /* 0x000fe2000f8ec0ff */
[----:B------:R-:W-:Y:S02]  /*f8a0*/  UMOV UR4, 0x400 ;  /* 0x0000040000047882 */ /* 0x000fe40000000000 */
[----:B------:R-:W-:-:S06]  /*f8b0*/  ULEA UR4, UR5, UR4, 0x18 ;  /* 0x0000000405047291 */ /* 0x000fcc000f8ec0ff */
[----:B------:R-:W1:Y:S02]  /*f8c0*/  LDS.U8 R0, [UR6+0x1c] ;  /* 0x00001c06ff007984 */ /* 0x000e640008000000 */
[----:B-1----:R-:W-:-:S13]  /*f8d0*/  ISETP.NE.AND P0, PT, R0, RZ, PT ;  /* 0x000000ff0000720c */ /* 0x002fda0003f05270 */
[----:B------:R-:W-:Y:S05]  /*f8e0*/  @P0 BRA `(.L_x_212) ;  /* 0x0000000400100947 */ /* 0x000fea0003800000 */
[----:B------:R-:W-:Y:S02]  /*f8f0*/  ULOP3.LUT UR44, UR5, 0x1, URZ, 0xc0, !UPT ;  /* 0x00000001052c7892 */ /* 0x000fe4000f8ec0ff */
[----:B------:R-:W-:Y:S02]  /*f900*/  ULOP3.LUT UR43, UR5, 0x1, URZ, 0x3c, !UPT ;  /* 0x00000001052b7892 */ /* 0x000fe4000f8e3cff */
[----:B------:R-:W-:Y:S02]  /*f910*/  UISETP.NE.U32.AND UP0, UPT, UR44, 0x1, UPT ;  /* 0x000000012c00788c */ /* 0x000fe4000bf05070 */
[----:B------:R-:W-:-:S07]  /*f920*/  UIADD3 UR7, UPT, UPT, UR6, 0x8, URZ ;  /* 0x0000000806077890 */ /* 0x000fce000fffe0ff */
[----:B------:R-:W-:Y:S05]  /*f930*/  BRA.U !UP0, `(.L_x_213) ;  /* 0x00000001089c7547 */ /* 0x000fea000b800000 */
[----:B------:R-:W-:Y:S01]  /*f940*/  ELECT P0, URZ, PT ;  /* 0x0000000000ff782f */ /* 0x000fe20003800000 */
[----:B------:R-:W-:-:S12]  /*f950*/  BSSY B0, `(.L_x_213) ;  /* 0x0000025000007945 */ /* 0x000fd80003800000 */
[----:B------:R-:W-:Y:S05]  /*f960*/  @!P0 BRA `(.L_x_214) ;  /* 0x00000000008c8947 */ /* 0x000fea0003800000 */
[----:B------:R-:W-:-:S05]  /*f970*/  UMOV UR5, 0x10 ;  /* 0x0000001000057882 */ /* 0x000fca0000000000 */
[----:B------:R-:W-:Y:S04]  /*f980*/  DEPBAR.LE SB1, 0x36 ;  /* 0x00009d800000791a */ /* 0x000fe80000000000 */
[----:B------:R-:W1:Y:S02]  /*f990*/  UTCATOMSWS.2CTA.FIND_AND_SET.ALIGN UP1, UR5, UR5 ;  /* 0x00000005000575e3 */ /* 0x000e640008220800 */
[----:B-1----:R-:W-:Y:S01]  /*f9a0*/  MOV R11, UR5 ;  /* 0x00000005000b7c02 */ /* 0x002fe20008000f00 */
[----:B------:R-:W-:Y:S06]  /*f9b0*/  BRA.U UP1, `(.L_x_215) ;  /* 0x0000000101187547 */ /* 0x000fec000b800000 */
.L_x_216:
[----:B------:R-:W-:Y:S05]  /*f9c0*/  NANOSLEEP 0x64 ;  /* 0x000000640000795d */ /* 0x000fea0003800000 */
[----:B------:R-:W-:-:S05]  /*f9d0*/  UMOV UR5, 0x10 ;  /* 0x0000001000057882 */ /* 0x000fca0000000000 */
[----:B------:R-:W-:Y:S04]  /*f9e0*/  DEPBAR.LE SB1, 0x36 ;  /* 0x00009d800000791a */ /* 0x000fe80000000000 */
[----:B------:R-:W1:Y:S02]  /*f9f0*/  UTCATOMSWS.2CTA.FIND_AND_SET.ALIGN UP1, UR5, UR5 ;  /* 0x00000005000575e3 */ /* 0x000e640008220800 */
[----:B-1----:R-:W-:Y:S01]  /*fa00*/  MOV R11, UR5 ;  /* 0x00000005000b7c02 */ /* 0x002fe20008000f00 */
[----:B------:R-:W-:Y:S05]  /*fa10*/  BRA.U !UP1, `(.L_x_216) ;  /* 0xfffffffd09e87547 */ /* 0x000fea000b83ffff */
.L_x_215:
[----:B-----5:R-:W1:Y:S01]  /*fa20*/  LDS R5, [UR6+0x10] ;  /* 0x00001006ff057984 */ /* 0x020e620008000800 */
[----:B------:R-:W-:Y:S01]  /*fa30*/  IMAD.U32 R3, RZ, RZ, UR4 ;  /* 0x00000004ff037e24 */ /* 0x000fe2000f8e00ff */
[----:B------:R-:W-:-:S03]  /*fa40*/  MOV R2, UR43 ;  /* 0x0000002b00027c02 */ /* 0x000fc60008000f00 */
[----:B------:R-:W-:Y:S01]  /*fa50*/  VIADD R3, R3, 0x3b0 ;  /* 0x000003b003037836 */ /* 0x000fe20000000000 */
[----:B-1----:R-:W-:-:S04]  /*fa60*/  SHF.L.U32 R5, R5, 0x1f, RZ ;  /* 0x0000001f05057819 */ /* 0x002fc800000006ff */
[----:B------:R-:W1:Y:S02]  /*fa70*/  SYNCS.PHASECHK.TRANS64.TRYWAIT P0, [UR6+0x8], R5 ;  /* 0x00000805ff0075a7 */ /* 0x000e640008001106 */
[----:B-1----:R-:W-:Y:S05]  /*fa80*/  @P0 BRA `(.L_x_217) ;  /* 0x0000000000080947 */ /* 0x002fea0003800000 */
[----:B------:R-:W1:Y:S02]  /*fa90*/  SYNCS.PHASECHK.TRANS64.TRYWAIT P0, [UR6+0x8], R5 ;  /* 0x00000805ff0075a7 */ /* 0x000e640008001106 */
[----:B-1----:R-:W-:Y:S05]  /*faa0*/  @!P0 BRA `(.L_x_218) ;  /* 0x0000001c00ec8947 */ /* 0x002fea0003800000 */
.L_x_217:
[----:B------:R-:W-:Y:S01]  /*fab0*/  HFMA2 R4, -RZ, RZ, 0, 5.9604644775390625e-08 ;  /* 0x00000001ff047431 */ /* 0x000fe200000001ff */
[----:B------:R-:W-:Y:S01]  /*fac0*/  UPRMT UR5, UR43, 0x654, UR7 ;  /* 0x000006542b057896 */ /* 0x000fe20008000007 */
[----:B------:R-:W-:Y:S01]  /*fad0*/  IMAD.MOV.U32 R6, RZ, RZ, 0xffff ;  /* 0x0000ffffff067424 */ /* 0x000fe200078e00ff */
[----:B------:R-:W-:Y:S01]  /*fae0*/  PRMT R2, R2, 0x654, R3 ;  /* 0x0000065402027816 */ /* 0x000fe20000000003 */
[----:B-1----:R-:W-:Y:S02]  /*faf0*/  IMAD.MOV.U32 R0, RZ, RZ, 0x4 ;  /* 0x00000004ff007424 */ /* 0x002fe400078e00ff */
[----:B------:R-:W-:Y:S01]  /*fb00*/  IMAD.SHL.U32 R7, R11, 0x20, RZ ;  /* 0x000000200b077824 */ /* 0x000fe200078e00ff */
[----:B------:R-:W-:Y:S02]  /*fb10*/  MOV R3, UR5 ;  /* 0x0000000500037c02 */ /* 0x000fe40008000f00 */
[-C--:B------:R-:W-:Y:S01]  /*fb20*/  SHF.L.U32 R6, R6, R11.reuse, RZ ;  /* 0x0000000b06067219 */ /* 0x080fe200000006ff */
[----:B------:R1:W-:Y:S01]  /*fb30*/  SYNCS.ARRIVE.TRANS64.RED RZ, [UR5], R0 ;  /* 0x00000000ffff79a7 */ /* 0x0003e20008000405 */
[----:B------:R-:W-:Y:S01]  /*fb40*/  SHF.L.U32 R5, R4, R11, RZ ;  /* 0x0000000b04057219 */ /* 0x000fe200000006ff */
[----:B------:R1:W-:Y:S04]  /*fb50*/  STS [UR4+0x3b0], R7 ;  /* 0x0003b007ff007988 */ /* 0x0003e80008000804 */
[----:B------:R1:W-:Y:S04]  /*fb60*/  STAS [R2.64], R11 ;  /* 0x0000000b02007dbd */ /* 0x0003e8000c0008ff */
[----:B------:R1:W-:Y:S04]  /*fb70*/  ATOMS.OR RZ, [UR6+0x14], R6 ;  /* 0x00001406ffff798c */ /* 0x0003e8000b000006 */
[----:B------:R1:W-:Y:S04]  /*fb80*/  ATOMS.OR RZ, [UR6+0x18], R5 ;  /* 0x00001805ffff798c */ /* 0x0003e8000b000006 */
[----:B------:R1:W-:Y:S02]  /*fb90*/  ATOMS.XOR RZ, [UR6+0x10], R4 ;  /* 0x00001004ffff798c */ /* 0x0003e4000b800006 */
.L_x_214:
[----:B------:R-:W-:Y:S05]  /*fba0*/  BSYNC B0 ;  /* 0x0000000000007941 */ /* 0x000fea0003800000 */
.L_x_213:
[----:B------:R-:W-:Y:S05]  /*fbb0*/  BRA.U UP0, `(.L_x_219) ;  /* 0x00000001006c7547 */ /* 0x000fea000b800000 */
[----:B------:R-:W-:-:S03]  /*fbc0*/  UMOV UR5, 0xffffffff ;  /* 0xffffffff00057882 */ /* 0x000fc60000000000 */
[----:B------:R-:W-:Y:S05]  /*fbd0*/  BRA.DIV UR5, `(.L_x_220) ;  /* 0x0000001e05b87947 */ /* 0x000fea000b800000 */
[----:B------:R-:W-:-:S13]  /*fbe0*/  ELECT P6, URZ, PT ;  /* 0x0000000000ff782f */ /* 0x000fda00038c0000 */
.L_x_304:
[----:B------:R-:W-:Y:S05]  /*fbf0*/  @!P6 BRA `(.L_x_219) ;  /* 0x00000000005ce947 */ /* 0x000fea0003800000 */
[----:B-1----:R-:W1:Y:S02]  /*fc00*/  LDS R3, [UR6+0x10] ;  /* 0x00001006ff037984 */ /* 0x002e640008000800 */
[----:B-1----:R-:W-:-:S04]  /*fc10*/  SHF.L.U32 R3, R3, 0x1f, RZ ;  /* 0x0000001f03037819 */ /* 0x002fc800000006ff */
[----:B------:R-:W1:Y:S02]  /*fc20*/  SYNCS.PHASECHK.TRANS64.TRYWAIT P0, [UR6+0x8], R3 ;  /* 0x00000803ff0075a7 */ /* 0x000e640008001106 */
[----:B-1----:R-:W-:Y:S05]  /*fc30*/  @P0 BRA `(.L_x_221) ;  /* 0x0000000000080947 */ /* 0x002fea0003800000 */
[----:B------:R-:W1:Y:S02]  /*fc40*/  SYNCS.PHASECHK.TRANS64.TRYWAIT P0, [UR6+0x8], R3 ;  /* 0x00000803ff0075a7 */ /* 0x000e640008001106 */
[----:B-1----:R-:W-:Y:S05]  /*fc50*/  @!P0 BRA `(.L_x_222) ;  /* 0x0000001c00b88947 */ /* 0x002fea0003800000 */
.L_x_221:
[----:B-----5:R-:W2:Y:S01]  /*fc60*/  LDS R5, [UR4+0x3b0] ;  /* 0x0003b004ff057984 */ /* 0x020ea20008000800 */
[----:B-1----:R-:W-:Y:S02]  /*fc70*/  HFMA2 R0, -RZ, RZ, 0, 5.9604644775390625e-08 ;  /* 0x00000001ff007431 */ /* 0x002fe400000001ff */
[----:B------:R-:W-:Y:S01]  /*fc80*/  IMAD.MOV.U32 R2, RZ, RZ, 0xffff ;  /* 0x0000ffffff027424 */ /* 0x000fe200078e00ff */
[----:B------:R-:W-:Y:S01]  /*fc90*/  UPRMT UR5, UR43, 0x654, UR7 ;  /* 0x000006542b057896 */ /* 0x000fe20008000007 */
[----:B--2---:R-:W-:-:S03]  /*fca0*/  IMAD.SHL.U32 R3, R5, 0x20, RZ ;  /* 0x0000002005037824 */ /* 0x004fc600078e00ff */
[-C--:B------:R-:W-:Y:S02]  /*fcb0*/  SHF.L.U32 R2, R2, R5.reuse, RZ ;  /* 0x0000000502027219 */ /* 0x080fe400000006ff */
[----:B------:R-:W-:Y:S01]  /*fcc0*/  SHF.L.U32 R5, R0, R5, RZ ;  /* 0x0000000500057219 */ /* 0x000fe200000006ff */
[----:B------:R2:W-:Y:S04]  /*fcd0*/  STS [UR4+0x3b0], R3 ;  /* 0x0003b003ff007988 */ /* 0x0005e80008000804 */
[----:B------:R2:W-:Y:S04]  /*fce0*/  ATOMS.OR RZ, [UR6+0x14], R2 ;  /* 0x00001402ffff798c */ /* 0x0005e8000b000006 */
[----:B------:R2:W-:Y:S01]  /*fcf0*/  ATOMS.OR RZ, [UR6+0x18], R5 ;  /* 0x00001805ffff798c */ /* 0x0005e2000b000006 */
[----:B------:R-:W-:Y:S03]  /*fd00*/  SYNCS.ARRIVE.TRANS64.RED.A1T0 RZ, [UR5], RZ ;  /* 0x000000ffffff79a7 */ /* 0x000fe60008100405 */
[----:B------:R2:W-:Y:S01]  /*fd10*/  ATOMS.XOR RZ, [UR6+0x10], R0 ;  /* 0x00001000ffff798c */ /* 0x0005e2000b800006 */
[----:B------:R-:W-:Y:S05]  /*fd20*/  BRA `(.L_x_219) ;  /* 0x0000000000107947 */ /* 0x000fea0003800000 */
.L_x_212:
[----:B------:R-:W-:Y:S02]  /*fd30*/  MOV R0, 0xffffffff ;  /* 0xffffffff00007802 */ /* 0x000fe40000000f00 */
[----:B------:R-:W-:-:S03]  /*fd40*/  MOV R2, 0xfd70 ;  /* 0x0000fd7000027802 */ /* 0x000fc60000000f00 */
[----:B------:R1:W-:Y:S04]  /*fd50*/  STS [UR4+0x3b0], R0 ;  /* 0x0003b000ff007988 */ /* 0x0003e80008000804 */
[----:B-1--45:R-:W-:Y:S05]  /*fd60*/  CALL.REL.NOINC `($__internal_1_$__cuda_sm10x_tcgen05_guardrail_trap_phase_invalid_during_alloc) ;  /* 0x0000002000407944 */ /* 0x032fea0003c00000 */
.L_x_219:
[----:B------:R-:W-:Y:S05]  /*fd70*/  WARPSYNC.ALL ;  /* 0x0000000000007948 */ /* 0x000fea0003800000 */
[----:B------:R-:W3:Y:S01]  /*fd80*/  S2UR UR5, SR_CgaCtaId ;  /* 0x00000000000579c3 */ /* 0x000ee20000008800 */
[----:B------:R-:W-:Y:S01]  /*fd90*/  UMOV UR4, 0x400 ;  /* 0x0000040000047882 */ /* 0x000fe20000000000 */
[----:B------:R-:W-:-:S06]  /*fda0*/  NOP ;  /* 0x0000000000007918 */ /* 0x000fcc0000000000 */
[----:B------:R-:W-:Y:S06]  /*fdb0*/  BAR.ARV 0x6, 0xa0 ;  /* 0x0182800000007b1d */ /* 0x000fec0000002000 */
[----:B---3--:R-:W-:-:S04]  /*fdc0*/  ULEA UR4, UR5, UR4, 0x18 ;  /* 0x0000000405047291 */ /* 0x008fc8000f8ec0ff */
[----:B------:R-:W-:Y:S02]  /*fdd0*/  UIADD3 UR12, UPT, UPT, UR4, 0x5400, URZ ;  /* 0x00005400040c7890 */ /* 0x000fe4000fffe0ff */
[----:B------:R-:W-:Y:S02]  /*fde0*/  UIADD3 UR13, UPT, UPT, UR4, 0x1d400, URZ ;  /* 0x0001d400040d7890 */ /* 0x000fe4000fffe0ff */
[----:B------:R-:W-:Y:S01]  /*fdf0*/  USHF.R.U32.HI UR12, URZ, 0x4, UR12 ;  /* 0x00000004ff0c7899 */ /* 0x000fe2000801160c */
[----:B-12---:R-:W1:Y:S01]  /*fe00*/  LDS R0, [UR4+0x3b0] ;  /* 0x0003b004ff007984 */ /* 0x006e620008000800 */
[----:B------:R-:W-:Y:S02]  /*fe10*/  USHF.R.U32.HI UR13, URZ, 0x4, UR13 ;  /* 0x00000004ff0d7899 */ /* 0x000fe4000801160d */
[----:B------:R-:W-:Y:S02]  /*fe20*/  ULOP3.LUT UR12, UR12, 0x3fff, URZ, 0xc0, !UPT ;  /* 0x00003fff0c0c7892 */ /* 0x000fe4000f8ec0ff */
[----:B------:R-:W-:-:S02]  /*fe30*/  ULOP3.LUT UR13, UR13, 0x3fff, URZ, 0xc0, !UPT ;  /* 0x00003fff0d0d7892 */ /* 0x000fc4000f8ec0ff */
[----:B------:R-:W-:Y:S02]  /*fe40*/  ULOP3.LUT UR12, UR12, 0x10000, URZ, 0xfc, !UPT ;  /* 0x000100000c0c7892 */ /* 0x000fe4000f8efcff */
[----:B------:R-:W-:Y:S01]  /*fe50*/  ULOP3.LUT UR13, UR13, 0x10000, URZ, 0xfc, !UPT ;  /* 0x000100000d0d7892 */ /* 0x000fe2000f8efcff */
[----:B-1----:R-:W-:Y:S01]  /*fe60*/  R2UR UR20, R0 ;  /* 0x00000000001472ca */ /* 0x002fe200000e0000 */
[----:B----45:R-:W1:-:S00]  /*fe70*/  USETMAXREG.DEALLOC.CTAPOOL 0x88 ;  /* 0x00000088000079c8 */ /* 0x030e4000080e0500 */
[----:B-1----:R-:W-:Y:S01]  /*fe80*/  HFMA2 R2, -RZ, RZ, 0, 0 ;  /* 0x00000000ff027431 */ /* 0x002fe200000001ff */
[----:B------:R-:W-:Y:S01]  /*fe90*/  MOV R0, RZ ;  /* 0x000000ff00007202 */ /* 0x000fe20000000f00 */
[----:B------:R-:W-:Y:S01]  /*fea0*/  UMOV UR19, 0x1 ;  /* 0x0000000100137882 */ /* 0x000fe20000000000 */
[----:B------:R-:W-:Y:S01]  /*feb0*/  UMOV UR18, URZ ;  /* 0x000000ff00127c82 */ /* 0x000fe20008000000 */
[----:B------:R-:W-:Y:S01]  /*fec0*/  UMOV UR17, URZ ;  /* 0x000000ff00117c82 */ /* 0x000fe20008000000 */
[----:B------:R-:W-:Y:S01]  /*fed0*/  UMOV UR16, URZ ;  /* 0x000000ff00107c82 */ /* 0x000fe20008000000 */
[----:B------:R-:W-:-:S06]  /*fee0*/  UMOV UR15, URZ ;  /* 0x000000ff000f7c82 */ /* 0x000fcc0008000000 */
.L_x_233:
[----:B------:R-:W1:Y:S02]  /*fef0*/  LDC.64 R4, c[0x0][0x390] ;  /* 0x0000e400ff047b82 */ /* 0x000e640000000a00 */
[----:B-12---:R-:W-:-:S05]  /*ff00*/  IMAD.WIDE R4, R23, 0xc, R4 ;  /* 0x0000000c17047825 */ /* 0x006fca00078e0204 */
[----:B------:R-:W2:Y:S02]  /*ff10*/  LDG.E R3, desc[UR50][R4.64+0x8] ;  /* 0x0000083204037981 */ /* 0x000ea4000c1e1900 */
[----:B--2---:R-:W-:-:S13]  /*ff20*/  R2UR UR11, R3 ;  /* 0x00000000030b72ca */ /* 0x004fda00000e0000 */
[----:B------:R-:W-:Y:S02]  /*ff30*/  UISETP.GE.AND UP0, UPT, UR11, 0x1, UPT ;  /* 0x000000010b00788c */ /* 0x000fe4000bf06270 */
[----:B------:R-:W-:Y:S02]  /*ff40*/  UIADD3 UR6, UPT, UPT, UR11, 0x3f, URZ ;  /* 0x0000003f0b067890 */ /* 0x000fe4000fffe0ff */
[----:B------:R-:W-:Y:S02]  /*ff50*/  UISETP.NE.OR UP0, UPT, UR44, URZ, !UP0 ;  /* 0x000000ff2c00728c */ /* 0x000fe4000c705670 */
[----:B------:R-:W-:-:S04]  /*ff60*/  USHF.R.S32.HI UR14, URZ, 0x1f, UR6 ;  /* 0x0000001fff0e7899 */ /* 0x000fc80008011406 */
[----:B------:R-:W-:-:S03]  /*ff70*/  ULEA.HI UR14, UR14, UR6, URZ, 0x6 ;  /* 0x000000060e0e7291 */ /* 0x000fc6000f8f30ff */
[----:B------:R-:W-:Y:S09]  /*ff80*/  BRA.U UP0, `(.L_x_223) ;  /* 0x0000000500507547 */ /* 0x000ff2000b800000 */
[----:B------:R-:W-:Y:S01]  /*ff90*/  ULEA UR6, UR16, UR4, 0x3 ;  /* 0x0000000410067291 */ /* 0x000fe2000f8e18ff */
[----:B------:R-:W-:Y:S01]  /*ffa0*/  SHF.L.U32 R3, R0, 0x1f, RZ ;  /* 0x0000001f00037819 */ /* 0x000fe200000006ff */
[----:B------:R-:W-:Y:S02]  /*ffb0*/  UISETP.NE.AND UP0, UPT, UR37, URZ, UPT ;  /* 0x000000ff2500728c */ /* 0x000fe4000bf05270 */
[----:B------:R-:W-:Y:S02]  /*ffc0*/  USHF.R.S32.HI UR14, URZ, 0x6, UR14 ;  /* 0x00000006ff0e7899 */ /* 0x000fe4000801140e */
[----:B------:R-:W-:Y:S02]  /*ffd0*/  UISETP.NE.AND UP0, UPT, UR21, 0x4, !UP0 ;  /* 0x000000041500788c */ /* 0x000fe4000c705270 */
[----:B------:R-:W-:Y:S01]  /*ffe0*/  ULEA UR10, UR18, UR20, 0x6 ;  /* 0x00000014120a7291 */ /* 0x000fe2000f8e30ff */
[----:B------:R1:W2:Y:S06]  /*fff0*/  SYNCS.PHASECHK.TRANS64.TRYWAIT P1, [UR6], R3 ;  /* 0x00000003ff0075a7 */ /* 0x0002ac0008021106 */
[----:B------:R-:W-:Y:S05]  /*10000*/  BRA.U UP0, `(.L_x_224) ;  /* 0x0000000100047547 */ /* 0x000fea000b800000 */
[----:B------:R-:W-:Y:S05]  /*10010*/  BPT.TRAP 0x1 ;  /* 0x000000040000795c */ /* 0x000fea0000300000 */
.L_x_224:
[----:B------:R-:W-:Y:S01]  /*10020*/  ULEA UR9, UR18, UR4, 0x3 ;  /* 0x0000000412097291 */ /* 0x000fe2000f8e18ff */
[----:B------:R-:W-:-:S04]  /*10030*/  MOV R4, UR19 ;  /* 0x0000001300047c02 */ /* 0x000fc80008000f00 */
[----:B------:R-:W-:-:S04]  /*10040*/  SHF.L.U32 R4, R4, 0x1f, RZ ;  /* 0x0000001f04047819 */ /* 0x000fc800000006ff */
[----:B------:R-:W3:Y:S02]  /*10050*/  SYNCS.PHASECHK.TRANS64.TRYWAIT P0, [UR9+0x1b0], R4 ;  /* 0x0001b004ff0075a7 */ /* 0x000ee40008001109 */
[----:B---3--:R-:W-:Y:S05]  /*10060*/  @!P0 BRA `(.L_x_225) ;  /* 0x0000001800cc8947 */ /* 0x008fea0003800000 */
.L_x_306:
[----:B-1----:R-:W-:Y:S01]  /*10070*/  LOP3.LUT R3, R9, 0xffff, RZ, 0xc0, !PT ;  /* 0x0000ffff09037812 */ /* 0x002fe200078ec0ff */
[----:B------:R-:W-:Y:S01]  /*10080*/  UISETP.LT.AND UP1, UPT, UR14, 0x1, UPT ;  /* 0x000000010e00788c */ /* 0x000fe2000bf21270 */
[----:B--2---:R-:W-:Y:S01]  /*10090*/  PLOP3.LUT P0, PT, P1, PT, PT, 0x80, 0x8 ;  /* 0x000000000008781c */ /* 0x004fe20000f0f070 */
[----:B------:R-:W-:Y:S01]  /*100a0*/  UPLOP3.LUT UP3, UPT, UPT, UPT, UPT, 0x40, 0x4 ;  /* 0x000000000004789c */ /* 0x000fe20003f6e870 */
[----:B------:R-:W-:Y:S01]  /*100b0*/  R2UR UR7, R3 ;  /* 0x00000000030772ca */ /* 0x000fe200000e0000 */
[----:B------:R-:W-:Y:S01]  /*100c0*/  USEL UR8, UR14, 0x1, UP1 ;  /* 0x000000010e087887 */ /* 0x000fe20008800000 */
[----:B------:R-:W-:Y:S01]  /*100d0*/  UMOV UR42, UR16 ;  /* 0x00000010002a7c82 */ /* 0x000fe20008000000 */
[----:B------:R-:W-:Y:S02]  /*100e0*/  UMOV UR28, 0x0 ;  /* 0x00000000001c7882 */ /* 0x000fe40000000000 */
[----:B------:R-:W-:Y:S01]  /*100f0*/  UIADD3 UR8, UPT, UPT, -UR8, UR15, UR14 ;  /* 0x0000000f08087290 */ /* 0x000fe2000fffe10e */
[----:B------:R-:W-:Y:S01]  /*10100*/  UMOV UR29, 0x8200010 ;  /* 0x08200010001d7882 */ /* 0x000fe20000000000 */
[----:B------:R-:W-:-:S02]  /*10110*/  UMOV UR26, 0x0 ;  /* 0x00000000001a7882 */ /* 0x000fc40000000000 */
[----:B------:R-:W-:Y:S01]  /*10120*/  UIADD3 UR8, UPT, UPT, UR8, 0x1, URZ ;  /* 0x0000000108087890 */ /* 0x000fe2000fffe0ff */
[----:B------:R-:W-:Y:S01]  /*10130*/  UMOV UR27, 0x8200010 ;  /* 0x08200010001b7882 */ /* 0x000fe20000000000 */
[----:B------:R-:W-:Y:S01]  /*10140*/  UMOV UR24, 0x0 ;  /* 0x0000000000187882 */ /* 0x000fe20000000000 */
[----:B------:R-:W-:Y:S01]  /*10150*/  UMOV UR25, 0x8200010 ;  /* 0x0820001000197882 */ /* 0x000fe20000000000 */
[----:B------:R-:W-:Y:S01]  /*10160*/  UMOV UR22, 0x0 ;  /* 0x0000000000167882 */ /* 0x000fe20000000000 */
[----:B------:R-:W-:-:S07]  /*10170*/  UMOV UR23, 0x8200010 ;  /* 0x0820001000177882 */ /* 0x000fce0000000000 */
.L_x_228:
[----:B-1----:R-:W-:Y:S01]  /*10180*/  ULEA UR6, UR42, UR4, 0x3 ;  /* 0x000000042a067291 */ /* 0x002fe2000f8e18ff */
[----:B--2---:R-:W-:Y:S11]  /*10190*/  @P0 BRA `(.L_x_226) ;  /* 0x00000000000c0947 */ /* 0x004ff60003800000 */
[----:B------:R-:W-:Y:S04]  /*101a0*/  SHF.L.U32 R4, R0, 0x1f, RZ ;  /* 0x0000001f00047819 */ /* 0x000fe800000006ff */
[----:B------:R-:W1:Y:S02]  /*101b0*/  SYNCS.PHASECHK.TRANS64.TRYWAIT P0, [UR6], R4 ;  /* 0x00000004ff0075a7 */ /* 0x000e640008001106 */
[----:B-1----:R-:W-:Y:S05]  /*101c0*/  @!P0 BRA `(.L_x_227) ;  /* 0x00000018008c8947 */ /* 0x002fea0003800000 */
.L_x_226:
[----:B------:R-:W-:Y:S01]  /*101d0*/  UISETP.NE.AND UP1, UPT, UR14, 0x1, UPT ;  /* 0x000000010e00788c */ /* 0x000fe2000bf25270 */
[----:B------:R-:W-:Y:S01]  /*101e0*/  PLOP3.LUT P0, PT, PT, PT, PT, 0x80, 0x8 ;  /* 0x000000000008781c */ /* 0x000fe20003f0f070 */
[----:B------:R-:W-:Y:S02]  /*101f0*/  UIADD3 UR16, UPT, UPT, UR42, 0x1, URZ ;  /* 0x000000012a107890 */ /* 0x000fe4000fffe0ff */
[----:B------:R-:W-:Y:S02]  /*10200*/  ULEA UR32, UR42, UR13, 0x9 ;  /* 0x0000000d2a207291 */ /* 0x000fe4000f8e48ff */
[----:B------:R-:W-:Y:S01]  /*10210*/  UISETP.NE.AND UP2, UPT, UR16, 0xc, UPT ;  /* 0x0000000c1000788c */ /* 0x000fe2000bf45270 */
[----:B------:R-:W-:Y:S01]  /*10220*/  PLOP3.LUT P1, PT, PT, PT, UP1, 0x80, 0x8 ;  /* 0x000000000008781c */ /* 0x000fe20003f2f018 */
[----:B------:R-:W-:Y:S02]  /*10230*/  UIADD3 UR52, UPT, UPT, UR32, 0x2, URZ ;  /* 0x0000000220347890 */ /* 0x000fe4000fffe0ff */
[----:B------:R-:W-:Y:S02]  /*10240*/  USEL UR31, URZ, 0x1, UP2 ;  /* 0x00000001ff1f7887 */ /* 0x000fe40009000000 */
[----:B------:R-:W-:Y:S02]  /*10250*/  USEL UR16, UR16, URZ, UP2 ;  /* 0x000000ff10107287 */ /* 0x000fe40009000000 */
[----:B------:R-:W-:Y:S02]  /*10260*/  UIADD3 UR46, UPT, UPT, UR32, 0x4, URZ ;  /* 0x00000004202e7890 */ /* 0x000fe4000fffe0ff */
[----:B------:R-:W-:Y:S01]  /*10270*/  @UP1 ULEA UR30, UR16, UR4, 0x3 ;  /* 0x00000004101e1291 */ /* 0x000fe2000f8e18ff */
[----:B------:R-:W-:Y:S01]  /*10280*/  LOP3.LUT R0, R0, UR31, RZ, 0x3c, !PT ;  /* 0x0000001f00007c12 */ /* 0x000fe2000f8e3cff */
[----:B------:R-:W-:Y:S02]  /*10290*/  UIADD3 UR38, UPT, UPT, UR32, 0x6, URZ ;  /* 0x0000000620267890 */ /* 0x000fe4000fffe0ff */
[----:B------:R-:W-:Y:S01]  /*102a0*/  UIADD3 UR6, UPT, UPT, UR6, 0x60, URZ ;  /* 0x0000006006067890 */ /* 0x000fe2000fffe0ff */
[----:B-1----:R-:W-:Y:S01]  /*102b0*/  @P1 SHF.L.U32 R3, R0, 0x1f, RZ ;  /* 0x0000001f00031819 */ /* 0x002fe200000006ff */
[----:B------:R-:W-:Y:S02]  /*102c0*/  UIADD3 UR15, UPT, UPT, UR15, 0x1, URZ ;  /* 0x000000010f0f7890 */ /* 0x000fe4000fffe0ff */
[----:B------:R-:W-:Y:S01]  /*102d0*/  UIADD3 UR14, UPT, UPT, UR14, -0x1, URZ ;  /* 0xffffffff0e0e7890 */ /* 0x000fe2000fffe0ff */
[----:B------:R1:W2:Y:S01]  /*102e0*/  @P1 SYNCS.PHASECHK.TRANS64.TRYWAIT P0, [UR30], R3 ;  /* 0x00000003ff0015a7 */ /* 0x0002a2000800111e */
[----:B------:R-:W-:Y:S02]  /*102f0*/  ULEA UR30, UR42, UR12, 0x9 ;  /* 0x0000000c2a1e7291 */ /* 0x000fe4000f8e48ff */
[----:B------:R-:W-:Y:S02]  /*10300*/  UISETP.NE.AND UP1, UPT, UR15, UR8, UPT ;  /* 0x000000080f00728c */ /* 0x000fe4000bf25270 */
[----:B------:R-:W-:Y:S02]  /*10310*/  UIADD3 UR48, UPT, UPT, UR30, 0x2, URZ ;  /* 0x000000021e307890 */ /* 0x000fe4000fffe0ff */
[----:B------:R-:W-:Y:S02]  /*10320*/  UIADD3 UR40, UPT, UPT, UR30, 0x4, URZ ;  /* 0x000000041e287890 */ /* 0x000fe4000fffe0ff */
[----:B------:R-:W-:Y:S01]  /*10330*/  UIADD3 UR34, UPT, UPT, UR30, 0x6, URZ ;  /* 0x000000061e227890 */ /* 0x000fe2000fffe0ff */
[----:B------:R-:W-:Y:S01]  /*10340*/  UMOV UR33, 0x40004040 ;  /* 0x4000404000217882 */ /* 0x000fe20000000000 */
[----:B------:R-:W-:Y:S01]  /*10350*/  UMOV UR31, 0x40004040 ;  /* 0x40004040001f7882 */ /* 0x000fe20000000000 */
[----:B------:R-:W-:Y:S01]  /*10360*/  UMOV UR53, 0x40004040 ;  /* 0x4000404000357882 */ /* 0x000fe20000000000 */
[----:B------:R1:W-:Y:S01]  /*10370*/  UTCHMMA.2CTA gdesc[UR30], gdesc[UR32], tmem[UR10], tmem[UR28], idesc[UR29], UP3 ;  /* 0x00ff1c201e0075ea */ /* 0x0003e20009a0000a */
[----:B------:R-:W-:Y:S01]  /*10380*/  UPLOP3.LUT UP3, UPT, UPT, UPT, UPT, 0x80, 0x8 ;  /* 0x000000000008789c */ /* 0x000fe20003f6f070 */
[----:B------:R-:W-:Y:S01]  /*10390*/  UMOV UR49, 0x40004040 ;  /* 0x4000404000317882 */ /* 0x000fe20000000000 */
[----:B------:R-:W-:Y:S01]  /*103a0*/  UMOV UR47, 0x40004040 ;  /* 0x40004040002f7882 */ /* 0x000fe20000000000 */
[----:B------:R1:W-:Y:S01]  /*103b0*/  UTCHMMA.2CTA gdesc[UR48], gdesc[UR52], tmem[UR10], tmem[UR26], idesc[UR27], UPT ;  /* 0x00ff1a34300075ea */ /* 0x0003e2000ba0000a */
[----:B------:R-:W-:Y:S01]  /*103c0*/  UMOV UR41, 0x40004040 ;  /* 0x4000404000297882 */ /* 0x000fe20000000000 */
[----:B------:R-:W-:Y:S01]  /*103d0*/  UMOV UR39, 0x40004040 ;  /* 0x4000404000277882 */ /* 0x000fe20000000000 */
[----:B------:R-:W-:Y:S01]  /*103e0*/  UMOV UR35, 0x40004040 ;  /* 0x4000404000237882 */ /* 0x000fe20000000000 */
[----:B------:R1:W-:Y:S01]  /*103f0*/  UTCHMMA.2CTA gdesc[UR40], gdesc[UR46], tmem[UR10], tmem[UR24], idesc[UR25], UPT ;  /* 0x00ff182e280075ea */ /* 0x0003e2000ba0000a */
[----:B------:R1:W-:Y:S01]  /*10400*/  UTCHMMA.2CTA gdesc[UR34], gdesc[UR38], tmem[UR10], tmem[UR22], idesc[UR23], UPT ;  /* 0x00ff1626220075ea */ /* 0x0003e2000ba0000a */
[----:B------:R1:W-:Y:S01]  /*10410*/  UTCBAR.2CTA.MULTICAST [UR6], URZ, UR7 ;  /* 0x000000ff060073e9 */ /* 0x0003e20008200807 */
[----:B------:R-:W-:Y:S01]  /*10420*/  UMOV UR42, UR16 ;  /* 0x00000010002a7c82 */ /* 0x000fe20008000000 */
[----:B------:R-:W-:Y:S05]  /*10430*/  BRA.U UP1, `(.L_x_228) ;  /* 0xfffffffd01507547 */ /* 0x000fea000b83ffff */
[----:B------:R-:W-:Y:S05]  /*10440*/  BRA.U UP0, `(.L_x_229) ;  /* 0x0000000100047547 */ /* 0x000fea000b800000 */
[----:B-1----:R-:W-:Y:S05]  /*10450*/  BPT.TRAP 0x1 ;  /* 0x000000040000795c */ /* 0x002fea0000300000 */
.L_x_229:
[----:B--2---:R-:W-:Y:S01]  /*10460*/  ELECT P0, URZ, PT ;  /* 0x0000000000ff782f */ /* 0x004fe20003800000 */
[----:B------:R-:W-:Y:S01]  /*10470*/  UIADD3 UR9, UPT, UPT, UR9, 0x190, URZ ;  /* 0x0000019009097890 */ /* 0x000fe2000fffe0ff */
[----:B------:R-:W-:-:S11]  /*10480*/  UMOV UR15, UR8 ;  /* 0x00000008000f7c82 */ /* 0x000fd60008000000 */
[----:B-1----:R-:W-:-:S04]  /*10490*/  @P0 LOP3.LUT R3, R8, 0xffff, RZ, 0xc0, !PT ;  /* 0x0000ffff08030812 */ /* 0x002fc800078ec0ff */
[----:B------:R-:W-:-:S13]  /*104a0*/  @P0 R2UR UR6, R3 ;  /* 0x00000000030602ca */ /* 0x000fda00000e0000 */
[----:B------:R1:W-:Y:S01]  /*104b0*/  UTCBAR.2CTA.MULTICAST [UR9], URZ, UR6 ;  /* 0x000000ff090073e9 */ /* 0x0003e20008200806 */
[----:B------:R-:W-:Y:S01]  /*104c0*/  NOP ;  /* 0x0000000000007918 */ /* 0x000fe20000000000 */
.L_x_223:
[----:B------:R-:W-:-:S11]  /*104d0*/  UISETP.GE.AND UP0, UPT, UR11, 0x1, UPT ;  /* 0x000000010b00788c */ /* 0x000fd6000bf06270 */
[----:B------:R-:W-:-:S04]  /*104e0*/  @UP0 UIADD3 UR7, UPT, UPT, UR18, 0x1, URZ ;  /* 0x0000000112070890 */ /* 0x000fc8000fffe0ff */
[----:B------:R-:W-:-:S04]  /*104f0*/  @UP0 UISETP.NE.AND UP1, UPT, UR7, 0x4, UPT ;  /* 0x000000040700088c */ /* 0x000fc8000bf25270 */
[----:B-1----:R-:W-:Y:S02]  /*10500*/  @UP0 USEL UR6, URZ, 0x1, UP1 ;  /* 0x00000001ff060887 */ /* 0x002fe40008800000 */
[----:B------:R-:W-:Y:S02]  /*10510*/  @UP0 USEL UR18, UR7, URZ, UP1 ;  /* 0x000000ff07120287 */ /* 0x000fe40008800000 */
[----:B------:R-:W-:Y:S02]  /*10520*/  @UP0 ULOP3.LUT UR19, UR19, UR6, URZ, 0x3c, !UPT ;  /* 0x0000000613130292 */ /* 0x000fe4000f8e3cff */
[----:B------:R-:W-:-:S09]  /*10530*/  UISETP.NE.AND UP0, UPT, UR37, 0x8, UPT ;  /* 0x000000082500788c */ /* 0x000fd2000bf05270 */
[----:B------:R-:W-:Y:S05]  /*10540*/  BRA.U UP0, `(.L_x_230) ;  /* 0x0000000100047547 */ /* 0x000fea000b800000 */
[----:B------:R-:W-:Y:S05]  /*10550*/  BPT.TRAP 0x1 ;  /* 0x000000040000795c */ /* 0x000fea0000300000 */
.L_x_230:
[----:B------:R-:W-:Y:S01]  /*10560*/  ULEA UR6, UR17, UR4, 0x3 ;  /* 0x0000000411067291 */ /* 0x000fe2000f8e18ff */
[----:B------:R-:W-:-:S08]  /*10570*/  SHF.L.U32 R4, R2, 0x1f, RZ ;  /* 0x0000001f02047819 */ /* 0x000fd000000006ff */
[----:B------:R-:W1:Y:S02]  /*10580*/  SYNCS.PHASECHK.TRANS64.TRYWAIT P0, [UR6+0x1f0], R4 ;  /* 0x0001f004ff0075a7 */ /* 0x000e640008001106 */
[----:B-1----:R-:W-:Y:S05]  /*10590*/  @!P0 BRA `(.L_x_231) ;  /* 0x0000001400b08947 */ /* 0x002fea0003800000 */
.L_x_309:
[----:B------:R-:W-:-:S09]  /*105a0*/  UIMAD UR7, UR17, 0x14, UR36 ;  /* 0x00000014110778a4 */ /* 0x000fd2000f8e0224 */
[----:B------:R-:W2:Y:S04]  /*105b0*/  LDS R23, [UR7+0x8] ;  /* 0x00000807ff177984 */ /* 0x000ea80008000800 */
[----:B-1----:R-:W1:Y:S01]  /*105c0*/  LDS R3, [UR7+0xc] ;  /* 0x00000c07ff037984 */ /* 0x002e620008000800 */
[----:B------:R-:W-:Y:S01]  /*105d0*/  @!PT LDS RZ, [RZ] ;  /* 0x00000000fffff984 */ /* 0x000fe20000000800 */
[----:B------:R-:W-:Y:S01]  /*105e0*/  @!PT LDS RZ, [RZ] ;  /* 0x00000000fffff984 */ /* 0x000fe20000000800 */
[----:B------:R-:W-:Y:S01]  /*105f0*/  @!PT LDS RZ, [RZ] ;  /* 0x00000000fffff984 */ /* 0x000fe20000000800 */
[----:B------:R-:W-:Y:S01]  /*10600*/  @!PT LDS RZ, [RZ] ;  /* 0x00000000fffff984 */ /* 0x000fe20000000800 */
[----:B------:R3:W-:Y:S06]  /*10610*/  MEMBAR.ALL.CTA ;  /* 0x0000000000007992 */ /* 0x0007ec0000008000 */
[----:B---3--:R-:W3:Y:S01]  /*10620*/  FENCE.VIEW.ASYNC.S ;  /* 0x00000000000073c6 */ /* 0x008ee20000000000 */
[----:B------:R-:W-:Y:S05]  /*10630*/  BRA.U UP0, `(.L_x_232) ;  /* 0x0000000100047547 */ /* 0x000fea000b800000 */
[----:B------:R-:W-:Y:S05]  /*10640*/  BPT.TRAP 0x1 ;  /* 0x000000040000795c */ /* 0x000fea0000300000 */
.L_x_232:
[----:B------:R-:W-:Y:S01]  /*10650*/  UIADD3 UR6, UPT, UPT, UR6, 0x230, URZ ;  /* 0x0000023006067890 */ /* 0x000fe2000fffe0ff */
[----:B-1----:R-:W-:Y:S01]  /*10660*/  ISETP.NE.AND P0, PT, R3, RZ, PT ;  /* 0x000000ff0300720c */ /* 0x002fe20003f05270 */
[----:B------:R-:W-:Y:S02]  /*10670*/  UIADD3 UR17, UPT, UPT, UR17, 0x1, URZ ;  /* 0x0000000111117890 */ /* 0x000fe4000fffe0ff */
[----:B------:R-:W-:Y:S02]  /*10680*/  UPRMT UR6, UR5, 0x654, UR6 ;  /* 0x0000065405067896 */ /* 0x000fe40008000006 */
[----:B------:R-:W-:-:S04]  /*10690*/  UISETP.NE.AND UP0, UPT, UR17, 0x8, UPT ;  /* 0x000000081100788c */ /* 0x000fc8000bf05270 */
[----:B------:R-:W-:-:S03]  /*106a0*/  USEL UR17, UR17, URZ, UP0 ;  /* 0x000000ff11117287 */ /* 0x000fc60008000000 */
[----:B---3--:R-:W-:Y:S01]  /*106b0*/  SYNCS.ARRIVE.TRANS64.RED.A1T0 RZ, [UR6], RZ ;  /* 0x000000ffffff79a7 */ /* 0x008fe20008100406 */
[----:B------:R-:W-:-:S06]  /*106c0*/  USEL UR6, URZ, 0x1, UP0 ;  /* 0x00000001ff067887 */ /* 0x000fcc0008000000 */
[----:B------:R-:W-:Y:S01]  /*106d0*/  LOP3.LUT R2, R2, UR6, RZ, 0x3c, !PT ;  /* 0x0000000602027c12 */ /* 0x000fe2000f8e3cff */
[----:B------:R-:W-:Y:S06]  /*106e0*/  @P0 BRA `(.L_x_233) ;  /* 0xfffffff800000947 */ /* 0x000fec000383ffff */
[----:B------:R-:W1:Y:S01]  /*106f0*/  S2UR UR5, SR_CgaCtaId ;  /* 0x00000000000579c3 */ /* 0x000e620000008800 */
[----:B------:R-:W-:Y:S01]  /*10700*/  ELECT P0, URZ, PT ;  /* 0x0000000000ff782f */ /* 0x000fe20003800000 */
[----:B------:R-:W-:Y:S01]  /*10710*/  HFMA2 R0, -RZ, RZ, 0, 5.9604644775390625e-08 ;  /* 0x00000001ff007431 */ /* 0x000fe200000001ff */
[----:B------:R-:W-:-:S05]  /*10720*/  UMOV UR6, 0x40 ;  /* 0x0000004000067882 */ /* 0x000fca0000000000 */
[----:B------:R-:W-:Y:S01]  /*10730*/  UVIRTCOUNT.DEALLOC.SMPOOL 0x80 ;  /* 0x000000800000784c */ /* 0x000fe20000000000 */
[----:B------:R-:W-:Y:S02]  /*10740*/  UISETP.NE.AND UP2, UPT, UR44, URZ, UPT ;  /* 0x000000ff2c00728c */ /* 0x000fe4000bf45270 */
[----:B-1----:R-:W-:-:S09]  /*10750*/  ULEA UR5, UR5, UR6, 0x18 ;  /* 0x0000000605057291 */ /* 0x002fd2000f8ec0ff */
[----:B------:R1:W-:Y:S01]  /*10760*/  @P0 STS.U8 [UR5+0x1c], R0 ;  /* 0x00001c00ff000988 */ /* 0x0003e20008000005 */
[----:B------:R-:W-:Y:S05]  /*10770*/  BRA.U UP2, `(.L_x_234) ;  /* 0x0000000102d47547 */ /* 0x000fea000b800000 */
[----:B------:R-:W-:-:S04]  /*10780*/  UISETP.NE.AND UP0, UPT, UR37, URZ, UPT ;  /* 0x000000ff2500728c */ /* 0x000fc8000bf05270 */
[----:B------:R-:W-:-:S09]  /*10790*/  UISETP.NE.AND UP0, UPT, UR21, 0x4, !UP0 ;  /* 0x000000041500788c */ /* 0x000fd2000c705270 */
[----:B------:R-:W-:Y:S05]  /*107a0*/  BRA.U UP0, `(.L_x_235) ;  /* 0x0000000100047547 */ /* 0x000fea000b800000 */
[----:B------:R-:W-:Y:S05]  /*107b0*/  BPT.TRAP 0x1 ;  /* 0x000000040000795c */ /* 0x000fea0000300000 */
.L_x_235:
[----:B------:R-:W-:Y:S01]  /*107c0*/  ULEA UR6, UR18, UR4, 0x3 ;  /* 0x0000000412067291 */ /* 0x000fe2000f8e18ff */
[----:B------:R-:W-:Y:S01]  /*107d0*/  MOV R3, UR19 ;  /* 0x0000001300037c02 */ /* 0x000fe20008000f00 */
[----:B------:R-:W-:-:S03]  /*107e0*/  UIADD3 UR18, UPT, UPT, UR18, 0x1, URZ ;  /* 0x0000000112127890 */ /* 0x000fc6000fffe0ff */
[----:B------:R-:W-:-:S04]  /*107f0*/  SHF.L.U32 R3, R3, 0x1f, RZ ;  /* 0x0000001f03037819 */ /* 0x000fc800000006ff */
[----:B------:R-:W3:Y:S02]  /*10800*/  SYNCS.PHASECHK.TRANS64.TRYWAIT P0, [UR6+0x1b0], R3 ;  /* 0x0001b003ff0075a7 */ /* 0x000ee40008001106 */
[----:B---3--:R-:W-:Y:S05]  /*10810*/  @!P0 BRA `(.L_x_236) ;  /* 0x0000001400288947 */ /* 0x008fea0003800000 */
.L_x_311:
[----:B------:R-:W-:Y:S05]  /*10820*/  BRA.U UP0, `(.L_x_237) ;  /* 0x0000000100047547 */ /* 0x000fea000b800000 */
[----:B------:R-:W-:Y:S05]  /*10830*/  BPT.TRAP 0x1 ;  /* 0x000000040000795c */ /* 0x000fea0000300000 */
.L_x_237:
[----:B------:R-:W-:-:S04]  /*10840*/  UISETP.NE.AND UP1, UPT, UR18, 0x4, UPT ;  /* 0x000000041200788c */ /* 0x000fc8000bf25270 */
[----:B------:R-:W-:Y:S02]  /*10850*/  USEL UR8, URZ, 0x1, UP1 ;  /* 0x00000001ff087887 */ /* 0x000fe40008800000 */
[----:B------:R-:W-:Y:S02]  /*10860*/  USEL UR6, UR18, URZ, UP1 ;  /* 0x000000ff12067287 */ /* 0x000fe40008800000 */
[----:B------:R-:W-:Y:S02]  /*10870*/  ULOP3.LUT UR8, UR19, UR8, URZ, 0x3c, !UPT ;  /* 0x0000000813087292 */ /* 0x000fe4000f8e3cff */
[----:B------:R-:W-:Y:S02]  /*10880*/  ULEA UR7, UR6, UR4, 0x3 ;  /* 0x0000000406077291 */ /* 0x000fe4000f8e18ff */
[----:B------:R-:W-:Y:S02]  /*10890*/  UIADD3 UR6, UPT, UPT, UR6, 0x1, URZ ;  /* 0x0000000106067890 */ /* 0x000fe4000fffe0ff */
[----:B-1----:R-:W-:-:S04]  /*108a0*/  MOV R3, UR8 ;  /* 0x0000000800037c02 */ /* 0x002fc80008000f00 */
[----:B------:R-:W-:-:S04]  /*108b0*/  SHF.L.U32 R3, R3, 0x1f, RZ ;  /* 0x0000001f03037819 */ /* 0x000fc800000006ff */
[----:B------:R-:W1:Y:S02]  /*108c0*/  SYNCS.PHASECHK.TRANS64.TRYWAIT P0, [UR7+0x1b0], R3 ;  /* 0x0001b003ff0075a7 */ /* 0x000e640008001107 */
[----:B-1----:R-:W-:Y:S05]  /*108d0*/  @!P0 BRA `(.L_x_238) ;  /* 0x0000001400108947 */ /* 0x002fea0003800000 */
.L_x_313:
[----:B------:R-:W-:Y:S05]  /*108e0*/  BRA.U UP0, `(.L_x_239) ;  /* 0x0000000100047547 */ /* 0x000fea000b800000 */
[----:B------:R-:W-:Y:S05]  /*108f0*/  BPT.TRAP 0x1 ;  /* 0x000000040000795c */ /* 0x000fea0000300000 */
.L_x_239:
        /* <DEDUP_REMOVED lines=10> */
.L_x_315:
[----:B------:R-:W-:Y:S05]  /*109a0*/  BRA.U UP0, `(.L_x_241) ;  /* 0x0000000100047547 */ /* 0x000fea000b800000 */
[----:B------:R-:W-:Y:S05]  /*109b0*/  BPT.TRAP 0x1 ;  /* 0x000000040000795c */ /* 0x000fea0000300000 */
.L_x_241:
[----:B------:R-:W-:-:S04]  /*109c0*/  UISETP.NE.AND UP0, UPT, UR6, 0x4, UPT ;  /* 0x000000040600788c */ /* 0x000fc8000bf05270 */
[----:B------:R-:W-:Y:S02]  /*109d0*/  USEL UR7, URZ, 0x1, UP0 ;  /* 0x00000001ff077887 */ /* 0x000fe40008000000 */
[----:B------:R-:W-:Y:S02]  /*109e0*/  USEL UR6, UR6, URZ, UP0 ;  /* 0x000000ff06067287 */ /* 0x000fe40008000000 */
[----:B------:R-:W-:Y:S02]  /*109f0*/  ULOP3.LUT UR7, UR8, UR7, URZ, 0x3c, !UPT ;  /* 0x0000000708077292 */ /* 0x000fe4000f8e3cff */
[----:B------:R-:W-:-:S04]  /*10a00*/  ULEA UR6, UR6, UR4, 0x3 ;  /* 0x0000000406067291 */ /* 0x000fc8000f8e18ff */
[----:B------:R-:W-:Y:S02]  /*10a10*/  IMAD.U32 R2, RZ, RZ, UR7 ;  /* 0x00000007ff027e24 */ /* 0x000fe4000f8e00ff */
[----:B-1----:R-:W-:-:S03]  /*10a20*/  MOV R0, UR6 ;  /* 0x0000000600007c02 */ /* 0x002fc60008000f00 */
[----:B------:R-:W-:-:S04]  /*10a30*/  SHF.L.U32 R3, R2, 0x1f, RZ ;  /* 0x0000001f02037819 */ /* 0x000fc800000006ff */
[----:B------:R1:W3:Y:S03]  /*10a40*/  SYNCS.PHASECHK.TRANS64.TRYWAIT P0, [R0+URZ+0x1b0], R3 ;  /* 0x0001b003000075a7 */ /* 0x0002e600080011ff */
[----:B---3--:R-:W-:Y:S05]  /*10a50*/  @!P0 NANOSLEEP.SYNCS 0x989680 ;  /* 0x009896800000895d */ /* 0x008fea0003900000 */
[----:B------:R-:W3:Y:S02]  /*10a60*/  @!P0 SYNCS.PHASECHK.TRANS64 P0, [R0+URZ+0x1b0], R3 ;  /* 0x0001b003000085a7 */ /* 0x000ee400080010ff */
[----:B---3--:R-:W-:Y:S05]  /*10a70*/  @P0 BRA `(.L_x_242) ;  /* 0x0000000000200947 */ /* 0x008fea0003800000 */
.L_x_243:
[----:B---3--:R3:W4:Y:S02]  /*10a80*/  SYNCS.PHASECHK.TRANS64.TRYWAIT P0, [R0+URZ+0x1b0], R3 ;  /* 0x0001b003000075a7 */ /* 0x00872400080011ff */
[----:B----4-:R-:W-:Y:S05]  /*10a90*/  @!P0 NANOSLEEP.SYNCS 0x989680 ;  /* 0x009896800000895d */ /* 0x010fea0003900000 */
[----:B------:R-:W4:Y:S02]  /*10aa0*/  @!P0 SYNCS.PHASECHK.TRANS64 P0, [R0+URZ+0x1b0], R3 ;  /* 0x0001b003000085a7 */ /* 0x000f2400080010ff */
[----:B----4-:R-:W-:Y:S05]  /*10ab0*/  @!P0 BRA `(.L_x_243) ;  /* 0xfffffffc00f08947 */ /* 0x010fea000383ffff */
[----:B------:R-:W-:Y:S05]  /*10ac0*/  BRA `(.L_x_242) ;  /* 0x00000000000c7947 */ /* 0x000fea0003800000 */
.L_x_234:
[----:B------:R-:W-:-:S04]  /*10ad0*/  UIADD3 UR6, UPT, UPT, UR4, 0x1e0, URZ ;  /* 0x000001e004067890 */ /* 0x000fc8000fffe0ff */
[----:B------:R-:W-:-:S09]  /*10ae0*/  UPRMT UR6, UR43, 0x654, UR6 ;  /* 0x000006542b067896 */ /* 0x000fd20008000006 */
[----:B------:R-:W-:Y:S03]  /*10af0*/  SYNCS.ARRIVE.TRANS64.RED.A1T0 RZ, [UR6], RZ ;  /* 0x000000ffffff79a7 */ /* 0x000fe60008100406 */
.L_x_242:
[----:B-1-3--:R-:W-:Y:S01]  /*10b00*/  SHF.L.U32 R3, RZ, 0x1f, RZ ;  /* 0x0000001fff037819 */ /* 0x00afe200000006ff */
[----:B------:R-:W-:Y:S01]  /*10b10*/  UIADD3 UR6, UPT, UPT, UR4, 0x1e0, URZ ;  /* 0x000001e004067890 */ /* 0x000fe2000fffe0ff */
[----:B------:R-:W-:Y:S02]  /*10b20*/  PLOP3.LUT P0, PT, PT, PT, UP2, 0x80, 0x8 ;  /* 0x000000000008781c */ /* 0x000fe40003f0f028 */
[----:B------:R-:W1:Y:S02]  /*10b30*/  SYNCS.PHASECHK.TRANS64.TRYWAIT P1, [UR4+0x1e0], R3 ;  /* 0x0001e003ff0075a7 */ /* 0x000e640008021104 */
[----:B-1----:R-:W-:Y:S09]  /*10b40*/  @!P1 BRA `(.L_x_244) ;  /* 0x0000001000a49947 */ /* 0x002ff20003800000 */
.L_x_317:
[----:B------:R-:W-:Y:S01]  /*10b50*/  @!UP2 UPRMT UR6, UR43, 0x654, UR6 ;  /* 0x000006542b06a896 */ /* 0x000fe20008000006 */
[----:B------:R-:W-:Y:S01]  /*10b60*/  UMOV UR8, 0xffff ;  /* 0x0000ffff00087882 */ /* 0x000fe20000000000 */
[----:B------:R-:W-:-:S07]  /*10b70*/  UMOV UR4, 0x1 ;  /* 0x0000000100047882 */ /* 0x000fce0000000000 */
[----:B------:R-:W-:Y:S01]  /*10b80*/  @!P0 SYNCS.ARRIVE.TRANS64.RED.A1T0 RZ, [UR6], RZ ;  /* 0x000000ffffff89a7 */ /* 0x000fe20008100406 */
[----:B------:R-:W-:Y:S01]  /*10b90*/  NOP ;  /* 0x0000000000007918 */ /* 0x000fe20000000000 */
[----:B-1----:R-:W1:Y:S01]  /*10ba0*/  LDS R0, [UR5+0x14] ;  /* 0x00001405ff007984 */ /* 0x002e620008000800 */
[----:B------:R-:W-:-:S04]  /*10bb0*/  ULOP3.LUT UR6, UR20, 0xffff, URZ, 0xc0, !UPT ;  /* 0x0000ffff14067892 */ /* 0x000fc8000f8ec0ff */
[----:B------:R-:W-:-:S04]  /*10bc0*/  USHF.R.U32.HI UR6, URZ, 0x5, UR6 ;  /* 0x00000005ff067899 */ /* 0x000fc80008011606 */
[----:B------:R-:W-:Y:S02]  /*10bd0*/  USHF.L.U32 UR8, UR8, UR6, URZ ;  /* 0x0000000608087299 */ /* 0x000fe400080006ff */
[----:B------:R-:W-:-:S04]  /*10be0*/  USHF.L.U32 UR4, UR4, UR6, URZ ;  /* 0x0000000604047299 */ /* 0x000fc800080006ff */
[----:B-1----:R-:W-:-:S04]  /*10bf0*/  LOP3.LUT R0, R0, UR8, RZ, 0xc0, !PT ;  /* 0x0000000800007c12 */ /* 0x002fc8000f8ec0ff */
[----:B------:R-:W-:-:S13]  /*10c00*/  ISETP.NE.AND P0, PT, R0, UR8, PT ;  /* 0x0000000800007c0c */ /* 0x000fda000bf05270 */
[----:B------:R-:W-:Y:S05]  /*10c10*/  @P0 BRA `(.L_x_245) ;  /* 0x0000000000580947 */ /* 0x000fea0003800000 */
[----:B------:R-:W1:Y:S02]  /*10c20*/  LDS R0, [UR5+0x18] ;  /* 0x00001805ff007984 */ /* 0x000e640008000800 */
[----:B-1----:R-:W-:-:S04]  /*10c30*/  LOP3.LUT R0, R0, UR4, RZ, 0xc0, !PT ;  /* 0x0000000400007c12 */ /* 0x002fc8000f8ec0ff */
[----:B------:R-:W-:-:S13]  /*10c40*/  ISETP.NE.AND P0, PT, R0, UR4, PT ;  /* 0x0000000400007c0c */ /* 0x000fda000bf05270 */
[----:B------:R-:W-:Y:S05]  /*10c50*/  @P0 BRA `(.L_x_246) ;  /* 0x00000000003c0947 */ /* 0x000fea0003800000 */
[----:B------:R-:W1:Y:S01]  /*10c60*/  S2R R2, SR_LANEID ;  /* 0x0000000000027919 */ /* 0x000e620000000000 */
[----:B------:R-:W-:Y:S01]  /*10c70*/  ULOP3.LUT UR8, URZ, UR8, URZ, 0x33, !UPT ;  /* 0x00000008ff087292 */ /* 0x000fe2000f8e33ff */
[----:B------:R-:W-:Y:S01]  /*10c80*/  LOP3.LUT R4, RZ, UR4, RZ, 0x33, !PT ;  /* 0x00000004ff047c12 */ /* 0x000fe2000f8e33ff */
[----:B------:R-:W-:Y:S02]  /*10c90*/  VOTEU.ANY UR7, UPT, PT ;  /* 0x0000000000077886 */ /* 0x000fe400038e0100 */
[----:B------:R-:W-:Y:S01]  /*10ca0*/  UFLO.U32 UR7, UR7 ;  /* 0x00000007000772bd */ /* 0x000fe200080e0000 */
[----:B------:R-:W3:Y:S01]  /*10cb0*/  REDUX UR4, R4 ;  /* 0x00000000040473c4 */ /* 0x000ee20000000000 */
[----:B------:R-:W-:-:S06]  /*10cc0*/  IMAD.U32 R0, RZ, RZ, UR8 ;  /* 0x00000008ff007e24 */ /* 0x000fcc000f8e00ff */
[----:B------:R4:W-:Y:S01]  /*10cd0*/  UTCATOMSWS.AND URZ, UR8 ;  /* 0x0000000800ff79e3 */ /* 0x0009e20008000000 */
[----:B------:R-:W5:Y:S01]  /*10ce0*/  REDUX UR6, R0 ;  /* 0x00000000000673c4 */ /* 0x000f620000000000 */
[----:B-1----:R-:W-:Y:S01]  /*10cf0*/  ISETP.EQ.U32.AND P0, PT, R2, UR7, PT ;  /* 0x0000000702007c0c */ /* 0x002fe2000bf02070 */
[----:B---3--:R-:W-:Y:S01]  /*10d00*/  IMAD.U32 R2, RZ, RZ, UR4 ;  /* 0x00000004ff027e24 */ /* 0x008fe2000f8e00ff */
[----:B-----5:R-:W-:-:S11]  /*10d10*/  MOV R3, UR6 ;  /* 0x0000000600037c02 */ /* 0x020fd60008000f00 */
[----:B------:R4:W-:Y:S04]  /*10d20*/  @P0 ATOMS.AND RZ, [UR5+0x14], R3 ;  /* 0x00001403ffff098c */ /* 0x0009e8000a800005 */
[----:B------:R4:W-:Y:S01]  /*10d30*/  @P0 ATOMS.AND RZ, [UR5+0x18], R2 ;  /* 0x00001802ffff098c */ /* 0x0009e2000a800005 */
[----:B------:R-:W-:Y:S05]  /*10d40*/  BRA `(.L_x_247) ;  /* 0x0000000000147947 */ /* 0x000fea0003800000 */
.L_x_246:
[----:B------:R-:W-:Y:S02]  /*10d50*/  MOV R2, 0x10d70 ;  /* 0x00010d7000027802 */ /* 0x000fe40000000f00 */
[----:B--2---:R-:W-:Y:S05]  /*10d60*/  CALL.REL.NOINC `($__internal_0_$__cuda_sm10x_tcgen05_guardrail_trap_col_being_dealloced_not_returned_by_alloc) ;  /* 0x0000001000347944 */ /* 0x004fea0003c00000 */
[----:B------:R-:W-:Y:S05]  /*10d70*/  BRA `(.L_x_247) ;  /* 0x0000000000087947 */ /* 0x000fea0003800000 */
.L_x_245:
[----:B------:R-:W-:Y:S02]  /*10d80*/  MOV R2, 0x10da0 ;  /* 0x00010da000027802 */ /* 0x000fe40000000f00 */
[----:B--2---:R-:W-:Y:S05]  /*10d90*/  CALL.REL.NOINC `($__internal_2_$__cuda_sm10x_tcgen05_guardrail_trap_unallocated_columns_being_dealloced) ;  /* 0x0000001000407944 */ /* 0x004fea0003c00000 */
.L_x_247:
[----:B------:R-:W-:Y:S01]  /*10da0*/  NOP ;  /* 0x0000000000007918 */ /* 0x000fe20000000000 */
[----:B----4-:R-:W-:Y:S05]  /*10db0*/  EXIT ;  /* 0x000000000000794d */ /* 0x010fea0003800000 */
.L_x_35:
[----:B------:R-:W-:-:S07]  /*10dc0*/  MOV R0, UR9 ;  /* 0x0000000900007c02 */ /* 0x000fce0008000f00 */
.L_x_248:
[----:B--2---:R2:W3:Y:S02]  /*10dd0*/  SYNCS.PHASECHK.TRANS64.TRYWAIT P0, [R0+URZ+0x60], R3 ;  /* 0x00006003000075a7 */ /* 0x0044e400080011ff */
[----:B---3--:R-:W-:Y:S05]  /*10de0*/  @!P0 NANOSLEEP.SYNCS 0x989680 ;  /* 0x009896800000895d */ /* 0x008fea0003900000 */
[----:B------:R-:W3:Y:S02]  /*10df0*/  @!P0 SYNCS.PHASECHK.TRANS64 P0, [R0+URZ+0x60], R3 ;  /* 0x00006003000085a7 */ /* 0x000ee400080010ff */
[----:B---3--:R-:W-:Y:S05]  /*10e00*/  @!P0 BRA `(.L_x_248) ;  /* 0xfffffffc00f08947 */ /* 0x008fea000383ffff */
[----:B------:R-:W-:Y:S05]  /*10e10*/  BRA `(.L_x_34) ;  /* 0xffffff3400a87947 */ /* 0x000fea000383ffff */
.L_x_42:
[----:B-1----:R-:W-:-:S07]  /*10e20*/  MOV R0, UR9 ;  /* 0x0000000900007c02 */ /* 0x002fce0008000f00 */
.L_x_249:
[----:B-1----:R1:W2:Y:S02]  /*10e30*/  SYNCS.PHASECHK.TRANS64.TRYWAIT P0, [R0+URZ+0x60], R3 ;  /* 0x00006003000075a7 */ /* 0x0022a400080011ff */
[----:B--2---:R-:W-:Y:S05]  /*10e40*/  @!P0 NANOSLEEP.SYNCS 0x989680 ;  /* 0x009896800000895d */ /* 0x004fea0003900000 */
[----:B------:R-:W2:Y:S02]  /*10e50*/  @!P0 SYNCS.PHASECHK.TRANS64 P0, [R0+URZ+0x60], R3 ;  /* 0x00006003000085a7 */ /* 0x000ea400080010ff */
[----:B--2---:R-:W-:Y:S05]  /*10e60*/  @!P0 BRA `(.L_x_249) ;  /* 0xfffffffc00f08947 */ /* 0x004fea000383ffff */
[----:B------:R-:W-:Y:S05]  /*10e70*/  BRA `(.L_x_41) ;  /* 0xffffff3800447947 */ /* 0x000fea000383ffff */
.L_x_48:
[----:B------:R-:W-:-:S07]  /*10e80*/  MOV R0, UR4 ;  /* 0x0000000400007c02 */ /* 0x000fce0008000f00 */
.L_x_250:
[----:B-1----:R1:W2:Y:S02]  /*10e90*/  SYNCS.PHASECHK.TRANS64.TRYWAIT P0, [R0+URZ+0x1f0], R3 ;  /* 0x0001f003000075a7 */ /* 0x0022a400080011ff */
[----:B--2---:R-:W-:Y:S05]  /*10ea0*/  @!P0 NANOSLEEP.SYNCS 0x989680 ;  /* 0x009896800000895d */ /* 0x004fea0003900000 */
[----:B------:R-:W2:Y:S02]  /*10eb0*/  @!P0 SYNCS.PHASECHK.TRANS64 P0, [R0+URZ+0x1f0], R3 ;  /* 0x0001f003000085a7 */ /* 0x000ea400080010ff */
[----:B--2---:R-:W-:Y:S05]  /*10ec0*/  @!P0 BRA `(.L_x_250) ;  /* 0xfffffffc00f08947 */ /* 0x004fea000383ffff */
[----:B------:R-:W-:Y:S05]  /*10ed0*/  BRA `(.L_x_251) ;  /* 0xffffff3800cc7947 */ /* 0x000fea000383ffff */
.L_x_51:
[----:B------:R-:W-:-:S07]  /*10ee0*/  MOV R0, UR4 ;  /* 0x0000000400007c02 */ /* 0x000fce0008000f00 */
.L_x_252:
[----:B-1----:R1:W2:Y:S02]  /*10ef0*/  SYNCS.PHASECHK.TRANS64.TRYWAIT P0, [R0+URZ], R3 ;  /* 0x00000003000075a7 */ /* 0x0022a400080011ff */
[----:B--2---:R-:W-:Y:S05]  /*10f00*/  @!P0 NANOSLEEP.SYNCS 0x989680 ;  /* 0x009896800000895d */ /* 0x004fea0003900000 */
[----:B------:R-:W2:Y:S02]  /*10f10*/  @!P0 SYNCS.PHASECHK.TRANS64 P0, [R0+URZ], R3 ;  /* 0x00000003000085a7 */ /* 0x000ea400080010ff */
[----:B--2---:R-:W-:Y:S05]  /*10f20*/  @!P0 BRA `(.L_x_252) ;  /* 0xfffffffc00f08947 */ /* 0x004fea000383ffff */
[----:B------:R-:W-:Y:S05]  /*10f30*/  BRA `(.L_x_253) ;  /* 0xffffff3c00347947 */ /* 0x000fea000383ffff */
.L_x_52:
[----:B------:R-:W-:-:S07]  /*10f40*/  MOV R0, UR4 ;  /* 0x0000000400007c02 */ /* 0x000fce0008000f00 */
.L_x_254:
[----:B-1----:R1:W2:Y:S02]  /*10f50*/  SYNCS.PHASECHK.TRANS64.TRYWAIT P0, [R0+URZ], R3 ;  /* 0x00000003000075a7 */ /* 0x0022a400080011ff */
[----:B--2---:R-:W-:Y:S05]  /*10f60*/  @!P0 NANOSLEEP.SYNCS 0x989680 ;  /* 0x009896800000895d */ /* 0x004fea0003900000 */
[----:B------:R-:W2:Y:S02]  /*10f70*/  @!P0 SYNCS.PHASECHK.TRANS64 P0, [R0+URZ], R3 ;  /* 0x00000003000085a7 */ /* 0x000ea400080010ff */
[----:B--2---:R-:W-:Y:S05]  /*10f80*/  @!P0 BRA `(.L_x_254) ;  /* 0xfffffffc00f08947 */ /* 0x004fea000383ffff */
[----:B------:R-:W-:Y:S05]  /*10f90*/  BRA `(.L_x_255) ;  /* 0xffffff3c00407947 */ /* 0x000fea000383ffff */
.L_x_53:
[----:B------:R-:W-:-:S07]  /*10fa0*/  MOV R0, UR4 ;  /* 0x0000000400007c02 */ /* 0x000fce0008000f00 */
.L_x_256:
[----:B-1----:R1:W2:Y:S02]  /*10fb0*/  SYNCS.PHASECHK.TRANS64.TRYWAIT P0, [R0+URZ], R3 ;  /* 0x00000003000075a7 */ /* 0x0022a400080011ff */
[----:B--2---:R-:W-:Y:S05]  /*10fc0*/  @!P0 NANOSLEEP.SYNCS 0x989680 ;  /* 0x009896800000895d */ /* 0x004fea0003900000 */
[----:B------:R-:W2:Y:S02]  /*10fd0*/  @!P0 SYNCS.PHASECHK.TRANS64 P0, [R0+URZ], R3 ;  /* 0x00000003000085a7 */ /* 0x000ea400080010ff */
[----:B--2---:R-:W-:Y:S05]  /*10fe0*/  @!P0 BRA `(.L_x_256) ;  /* 0xfffffffc00f08947 */ /* 0x004fea000383ffff */
[----:B------:R-:W-:Y:S05]  /*10ff0*/  BRA `(.L_x_257) ;  /* 0xffffff3c004c7947 */ /* 0x000fea000383ffff */
.L_x_54:
[----:B------:R-:W-:-:S07]  /*11000*/  MOV R0, UR4 ;  /* 0x0000000400007c02 */ /* 0x000fce0008000f00 */
.L_x_258:
[----:B-1----:R1:W2:Y:S02]  /*11010*/  SYNCS.PHASECHK.TRANS64.TRYWAIT P0, [R0+URZ], R3 ;  /* 0x00000003000075a7 */ /* 0x0022a400080011ff */
[----:B--2---:R-:W-:Y:S05]  /*11020*/  @!P0 NANOSLEEP.SYNCS 0x989680 ;  /* 0x009896800000895d */ /* 0x004fea0003900000 */
[----:B------:R-:W2:Y:S02]  /*11030*/  @!P0 SYNCS.PHASECHK.TRANS64 P0, [R0+URZ], R3 ;  /* 0x00000003000085a7 */ /* 0x000ea400080010ff */
[----:B--2---:R-:W-:Y:S05]  /*11040*/  @!P0 BRA `(.L_x_258) ;  /* 0xfffffffc00f08947 */ /* 0x004fea000383ffff */
[----:B------:R-:W-:Y:S05]  /*11050*/  BRA `(.L_x_259) ;  /* 0xffffff3c00587947 */ /* 0x000fea000383ffff */
.L_x_55:
[----:B------:R-:W-:-:S07]  /*11060*/  MOV R0, UR4 ;  /* 0x0000000400007c02 */ /* 0x000fce0008000f00 */
.L_x_260:
[----:B-1----:R1:W2:Y:S02]  /*11070*/  SYNCS.PHASECHK.TRANS64.TRYWAIT P0, [R0+URZ], R3 ;  /* 0x00000003000075a7 */ /* 0x0022a400080011ff */
[----:B--2---:R-:W-:Y:S05]  /*11080*/  @!P0 NANOSLEEP.SYNCS 0x989680 ;  /* 0x009896800000895d */ /* 0x004fea0003900000 */
[----:B------:R-:W2:Y:S02]  /*11090*/  @!P0 SYNCS.PHASECHK.TRANS64 P0, [R0+URZ], R3 ;  /* 0x00000003000085a7 */ /* 0x000ea400080010ff */
[----:B--2---:R-:W-:Y:S05]  /*110a0*/  @!P0 BRA `(.L_x_260) ;  /* 0xfffffffc00f08947 */ /* 0x004fea000383ffff */
[----:B------:R-:W-:Y:S05]  /*110b0*/  BRA `(.L_x_261) ;  /* 0xffffff3c00647947 */ /* 0x000fea000383ffff */
.L_x_56:
[----:B------:R-:W-:-:S07]  /*110c0*/  MOV R0, UR4 ;  /* 0x0000000400007c02 */ /* 0x000fce0008000f00 */
.L_x_262:
[----:B-1----:R1:W2:Y:S02]  /*110d0*/  SYNCS.PHASECHK.TRANS64.TRYWAIT P0, [R0+URZ], R3 ;  /* 0x00000003000075a7 */ /* 0x0022a400080011ff */
[----:B--2---:R-:W-:Y:S05]  /*110e0*/  @!P0 NANOSLEEP.SYNCS 0x989680 ;  /* 0x009896800000895d */ /* 0x004fea0003900000 */
[----:B------:R-:W2:Y:S02]  /*110f0*/  @!P0 SYNCS.PHASECHK.TRANS64 P0, [R0+URZ], R3 ;  /* 0x00000003000085a7 */ /* 0x000ea400080010ff */
[----:B--2---:R-:W-:Y:S05]  /*11100*/  @!P0 BRA `(.L_x_262) ;  /* 0xfffffffc00f08947 */ /* 0x004fea000383ffff */
[----:B------:R-:W-:Y:S05]  /*11110*/  BRA `(.L_x_263) ;  /* 0xffffff3c00707947 */ /* 0x000fea000383ffff */
.L_x_57:
[----:B------:R-:W-:-:S07]  /*11120*/  MOV R0, UR4 ;  /* 0x0000000400007c02 */ /* 0x000fce0008000f00 */
.L_x_264:
[----:B-1----:R1:W2:Y:S02]  /*11130*/  SYNCS.PHASECHK.TRANS64.TRYWAIT P0, [R0+URZ], R3 ;  /* 0x00000003000075a7 */ /* 0x0022a400080011ff */
[----:B--2---:R-:W-:Y:S05]  /*11140*/  @!P0 NANOSLEEP.SYNCS 0x989680 ;  /* 0x009896800000895d */ /* 0x004fea0003900000 */
[----:B------:R-:W2:Y:S02]  /*11150*/  @!P0 SYNCS.PHASECHK.TRANS64 P0, [R0+URZ], R3 ;  /* 0x00000003000085a7 */ /* 0x000ea400080010ff */
[----:B--2---:R-:W-:Y:S05]  /*11160*/  @!P0 BRA `(.L_x_264) ;  /* 0xfffffffc00f08947 */ /* 0x004fea000383ffff */
[----:B------:R-:W-:Y:S05]  /*11170*/  BRA `(.L_x_265) ;  /* 0xffffff3c007c7947 */ /* 0x000fea000383ffff */
.L_x_58:
[----:B------:R-:W-:-:S07]  /*11180*/  MOV R0, UR4 ;  /* 0x0000000400007c02 */ /* 0x000fce0008000f00 */
.L_x_266:
[----:B-1----:R1:W2:Y:S02]  /*11190*/  SYNCS.PHASECHK.TRANS64.TRYWAIT P0, [R0+URZ], R3 ;  /* 0x00000003000075a7 */ /* 0x0022a400080011ff */
[----:B--2---:R-:W-:Y:S05]  /*111a0*/  @!P0 NANOSLEEP.SYNCS 0x989680 ;  /* 0x009896800000895d */ /* 0x004fea0003900000 */
[----:B------:R-:W2:Y:S02]  /*111b0*/  @!P0 SYNCS.PHASECHK.TRANS64 P0, [R0+URZ], R3 ;  /* 0x00000003000085a7 */ /* 0x000ea400080010ff */
[----:B--2---:R-:W-:Y:S05]  /*111c0*/  @!P0 BRA `(.L_x_266) ;  /* 0xfffffffc00f08947 */ /* 0x004fea000383ffff */
[----:B------:R-:W-:Y:S05]  /*111d0*/  BRA `(.L_x_267) ;  /* 0xffffff3c00887947 */ /* 0x000fea000383ffff */
.L_x_59:
[----:B------:R-:W-:-:S07]  /*111e0*/  MOV R0, UR4 ;  /* 0x0000000400007c02 */ /* 0x000fce0008000f00 */
.L_x_268:
[----:B-1----:R1:W2:Y:S02]  /*111f0*/  SYNCS.PHASECHK.TRANS64.TRYWAIT P0, [R0+URZ], R3 ;  /* 0x00000003000075a7 */ /* 0x0022a400080011ff */
[----:B--2---:R-:W-:Y:S05]  /*11200*/  @!P0 NANOSLEEP.SYNCS 0x989680 ;  /* 0x009896800000895d */ /* 0x004fea0003900000 */
[----:B------:R-:W2:Y:S02]  /*11210*/  @!P0 SYNCS.PHASECHK.TRANS64 P0, [R0+URZ], R3 ;  /* 0x00000003000085a7 */ /* 0x000ea400080010ff */
[----:B--2---:R-:W-:Y:S05]  /*11220*/  @!P0 BRA `(.L_x_268) ;  /* 0xfffffffc00f08947 */ /* 0x004fea000383ffff */
[----:B------:R-:W-:Y:S05]  /*11230*/  BRA `(.L_x_269) ;  /* 0xffffff3c00947947 */ /* 0x000fea000383ffff */
.L_x_60:
[----:B------:R-:W-:-:S07]  /*11240*/  MOV R0, UR4 ;  /* 0x0000000400007c02 */ /* 0x000fce0008000f00 */
.L_x_270:
[----:B-1----:R1:W2:Y:S02]  /*11250*/  SYNCS.PHASECHK.TRANS64.TRYWAIT P0, [R0+URZ], R3 ;  /* 0x00000003000075a7 */ /* 0x0022a400080011ff */
[----:B--2---:R-:W-:Y:S05]  /*11260*/  @!P0 NANOSLEEP.SYNCS 0x989680 ;  /* 0x009896800000895d */ /* 0x004fea0003900000 */
[----:B------:R-:W2:Y:S02]  /*11270*/  @!P0 SYNCS.PHASECHK.TRANS64 P0, [R0+URZ], R3 ;  /* 0x00000003000085a7 */ /* 0x000ea400080010ff */
[----:B--2---:R-:W-:Y:S05]  /*11280*/  @!P0 BRA `(.L_x_270) ;  /* 0xfffffffc00f08947 */ /* 0x004fea000383ffff */
[----:B------:R-:W-:Y:S05]  /*11290*/  BRA `(.L_x_271) ;  /* 0xffffff3c00a07947 */ /* 0x000fea000383ffff */
.L_x_61:
[----:B------:R-:W-:-:S07]  /*112a0*/  MOV R0, UR4 ;  /* 0x0000000400007c02 */ /* 0x000fce0008000f00 */
.L_x_272:
[----:B-1----:R1:W2:Y:S02]  /*112b0*/  SYNCS.PHASECHK.TRANS64.TRYWAIT P0, [R0+URZ], R3 ;  /* 0x00000003000075a7 */ /* 0x0022a400080011ff */
[----:B--2---:R-:W-:Y:S05]  /*112c0*/  @!P0 NANOSLEEP.SYNCS 0x989680 ;  /* 0x009896800000895d */ /* 0x004fea0003900000 */
[----:B------:R-:W2:Y:S02]  /*112d0*/  @!P0 SYNCS.PHASECHK.TRANS64 P0, [R0+URZ], R3 ;  /* 0x00000003000085a7 */ /* 0x000ea400080010ff */
[----:B--2---:R-:W-:Y:S05]  /*112e0*/  @!P0 BRA `(.L_x_272) ;  /* 0xfffffffc00f08947 */ /* 0x004fea000383ffff */
[----:B------:R-:W-:Y:S05]  /*112f0*/  BRA `(.L_x_273) ;  /* 0xffffff3c00ac7947 */ /* 0x000fea000383ffff */
.L_x_76:
[----:B------:R-:W-:-:S07]  /*11300*/  MOV R20, UR4 ;  /* 0x0000000400147c02 */ /* 0x000fce0008000f00 */
.L_x_274:
[----:B-1----:R1:W2:Y:S02]  /*11310*/  SYNCS.PHASECHK.TRANS64.TRYWAIT P0, [R20+URZ+0x150], R15 ;  /* 0x0001500f140075a7 */ /* 0x0022a400080011ff */
[----:B--2---:R-:W-:Y:S05]  /*11320*/  @!P0 NANOSLEEP.SYNCS 0x989680 ;  /* 0x009896800000895d */ /* 0x004fea0003900000 */
[----:B------:R-:W2:Y:S02]  /*11330*/  @!P0 SYNCS.PHASECHK.TRANS64 P0, [R20+URZ+0x150], R15 ;  /* 0x0001500f140085a7 */ /* 0x000ea400080010ff */
[----:B--2---:R-:W-:Y:S05]  /*11340*/  @!P0 BRA `(.L_x_274) ;  /* 0xfffffffc00f08947 */ /* 0x004fea000383ffff */
[----:B------:R-:W-:Y:S05]  /*11350*/  BRA `(.L_x_275) ;  /* 0xffffff5800a07947 */ /* 0x000fea000383ffff */
.L_x_92:
[----:B------:R-:W-:-:S07]  /*11360*/  MOV R11, UR4 ;  /* 0x00000004000b7c02 */ /* 0x000fce0008000f00 */
.L_x_276:
[----:B-1----:R1:W2:Y:S02]  /*11370*/  SYNCS.PHASECHK.TRANS64.TRYWAIT P0, [R11+URZ+0x150], R2 ;  /* 0x000150020b0075a7 */ /* 0x0022a400080011ff */
[----:B--2---:R-:W-:Y:S05]  /*11380*/  @!P0 NANOSLEEP.SYNCS 0x989680 ;  /* 0x009896800000895d */ /* 0x004fea0003900000 */
[----:B------:R-:W2:Y:S02]  /*11390*/  @!P0 SYNCS.PHASECHK.TRANS64 P0, [R11+URZ+0x150], R2 ;  /* 0x000150020b0085a7 */ /* 0x000ea400080010ff */
[----:B--2---:R-:W-:Y:S05]  /*113a0*/  @!P0 BRA `(.L_x_276) ;  /* 0xfffffffc00f08947 */ /* 0x004fea000383ffff */
[----:B------:R-:W-:Y:S05]  /*113b0*/  BRA `(.L_x_277) ;  /* 0xffffff7400907947 */ /* 0x000fea000383ffff */
.L_x_101:
[----:B--2---:R2:W4:Y:S02]  /*113c0*/  SYNCS.PHASECHK.TRANS64.TRYWAIT P0, [R15+URZ+0x108], R6 ;  /* 0x000108060f0075a7 */ /* 0x00452400080011ff */
[----:B----4-:R-:W-:Y:S05]  /*113d0*/  @!P0 NANOSLEEP.SYNCS 0x989680 ;  /* 0x009896800000895d */ /* 0x010fea0003900000 */
[----:B------:R-:W4:Y:S02]  /*113e0*/  @!P0 SYNCS.PHASECHK.TRANS64 P0, [R15+URZ+0x108], R6 ;  /* 0x000108060f0085a7 */ /* 0x000f2400080010ff */
[----:B----4-:R-:W-:Y:S05]  /*113f0*/  @!P0 BRA `(.L_x_101) ;  /* 0xfffffffc00f08947 */ /* 0x010fea000383ffff */
[----:B------:R-:W-:Y:S05]  /*11400*/  BRA `(.L_x_98) ;  /* 0xffffff7c00a47947 */ /* 0x000fea000383ffff */
.L_x_105:
[----:B------:R-:W-:Y:S07]  /*11410*/  MOV R0, UR24 ;  /* 0x0000001800007c02 */ /* 0x000fee0008000f00 */
.L_x_278:
[----:B------:R1:W1:Y:S02]  /*11420*/  SYNCS.PHASECHK.TRANS64.TRYWAIT P0, [R0+URZ+0xe0], R5 ;  /* 0x0000e005000075a7 */ /* 0x00026400080011ff */
[----:B-1----:R-:W-:Y:S05]  /*11430*/  @!P0 NANOSLEEP.SYNCS 0x989680 ;  /* 0x009896800000895d */ /* 0x002fea0003900000 */
[----:B------:R-:W1:Y:S02]  /*11440*/  @!P0 SYNCS.PHASECHK.TRANS64 P0, [R0+URZ+0xe0], R5 ;  /* 0x0000e005000085a7 */ /* 0x000e6400080010ff */
[----:B-1----:R-:W-:Y:S05]  /*11450*/  @!P0 BRA `(.L_x_278) ;  /* 0xfffffffc00f08947 */ /* 0x002fea000383ffff */
[----:B------:R-:W-:Y:S05]  /*11460*/  BRA `(.L_x_279) ;  /* 0xffffff8000287947 */ /* 0x000fea000383ffff */
.L_x_111:
[----:B------:R-:W-:Y:S07]  /*11470*/  MOV R0, UR24 ;  /* 0x0000001800007c02 */ /* 0x000fee0008000f00 */
.L_x_280:
[----:B-1----:R1:W4:Y:S02]  /*11480*/  SYNCS.PHASECHK.TRANS64.TRYWAIT P0, [R0+URZ+0xe8], R5 ;  /* 0x0000e805000075a7 */ /* 0x00232400080011ff */
[----:B----4-:R-:W-:Y:S05]  /*11490*/  @!P0 NANOSLEEP.SYNCS 0x989680 ;  /* 0x009896800000895d */ /* 0x010fea0003900000 */
[----:B------:R-:W4:Y:S02]  /*114a0*/  @!P0 SYNCS.PHASECHK.TRANS64 P0, [R0+URZ+0xe8], R5 ;  /* 0x0000e805000085a7 */ /* 0x000f2400080010ff */
[----:B----4-:R-:W-:Y:S05]  /*114b0*/  @!P0 BRA `(.L_x_280) ;  /* 0xfffffffc00f08947 */ /* 0x010fea000383ffff */
[----:B------:R-:W-:Y:S05]  /*114c0*/  BRA `(.L_x_281) ;  /* 0xffffff8000807947 */ /* 0x000fea000383ffff */
.L_x_117:
[----:B-1--4-:R-:W-:Y:S07]  /*114d0*/  MOV R0, UR24 ;  /* 0x0000001800007c02 */ /* 0x012fee0008000f00 */
.L_x_282:
[----:B-1----:R1:W4:Y:S02]  /*114e0*/  SYNCS.PHASECHK.TRANS64.TRYWAIT P0, [R0+URZ+0xf0], R5 ;  /* 0x0000f005000075a7 */ /* 0x00232400080011ff */
[----:B----4-:R-:W-:Y:S05]  /*114f0*/  @!P0 NANOSLEEP.SYNCS 0x989680 ;  /* 0x009896800000895d */ /* 0x010fea0003900000 */
[----:B------:R-:W4:Y:S02]  /*11500*/  @!P0 SYNCS.PHASECHK.TRANS64 P0, [R0+URZ+0xf0], R5 ;  /* 0x0000f005000085a7 */ /* 0x000f2400080010ff */
[----:B----4-:R-:W-:Y:S05]  /*11510*/  @!P0 BRA `(.L_x_282) ;  /* 0xfffffffc00f08947 */ /* 0x010fea000383ffff */
[----:B------:R-:W-:Y:S05]  /*11520*/  BRA `(.L_x_283) ;  /* 0xffffff8000d87947 */ /* 0x000fea000383ffff */
.L_x_123:
[----:B-1--4-:R-:W-:Y:S07]  /*11530*/  MOV R0, UR24 ;  /* 0x0000001800007c02 */ /* 0x012fee0008000f00 */
.L_x_284:
[----:B-1----:R1:W4:Y:S02]  /*11540*/  SYNCS.PHASECHK.TRANS64.TRYWAIT P0, [R0+URZ+0xf8], R5 ;  /* 0x0000f805000075a7 */ /* 0x00232400080011ff */
[----:B----4-:R-:W-:Y:S05]  /*11550*/  @!P0 NANOSLEEP.SYNCS 0x989680 ;  /* 0x009896800000895d */ /* 0x010fea0003900000 */
[----:B------:R-:W4:Y:S02]  /*11560*/  @!P0 SYNCS.PHASECHK.TRANS64 P0, [R0+URZ+0xf8], R5 ;  /* 0x0000f805000085a7 */ /* 0x000f2400080010ff */
[----:B----4-:R-:W-:Y:S05]  /*11570*/  @!P0 BRA `(.L_x_284) ;  /* 0xfffffffc00f08947 */ /* 0x010fea000383ffff */
[----:B------:R-:W-:Y:S05]  /*11580*/  BRA `(.L_x_285) ;  /* 0xffffff8400307947 */ /* 0x000fea000383ffff */
.L_x_129:
[----:B----4-:R-:W-:Y:S07]  /*11590*/  MOV R0, UR8 ;  /* 0x0000000800007c02 */ /* 0x010fee0008000f00 */
.L_x_286:
[----:B-1----:R1:W4:Y:S02]  /*115a0*/  SYNCS.PHASECHK.TRANS64.TRYWAIT P0, [R0+URZ+0x1f0], R5 ;  /* 0x0001f005000075a7 */ /* 0x00232400080011ff */
[----:B----4-:R-:W-:Y:S05]  /*115b0*/  @!P0 NANOSLEEP.SYNCS 0x989680 ;  /* 0x009896800000895d */ /* 0x010fea0003900000 */
[----:B------:R-:W4:Y:S02]  /*115c0*/  @!P0 SYNCS.PHASECHK.TRANS64 P0, [R0+URZ+0x1f0], R5 ;  /* 0x0001f005000085a7 */ /* 0x000f2400080010ff */
[----:B----4-:R-:W-:Y:S05]  /*115d0*/  @!P0 BRA `(.L_x_286) ;  /* 0xfffffffc00f08947 */ /* 0x010fea000383ffff */
[----:B------:R-:W-:Y:S05]  /*115e0*/  BRA `(.L_x_287) ;  /* 0xffffff8400987947 */ /* 0x000fea000383ffff */
.L_x_133:
[----:B------:R-:W-:-:S07]  /*115f0*/  MOV R0, UR24 ;  /* 0x0000001800007c02 */ /* 0x000fce0008000f00 */
.L_x_288:
[----:B-1----:R1:W2:Y:S02]  /*11600*/  SYNCS.PHASECHK.TRANS64.TRYWAIT P0, [R0+URZ+0xe0], R3 ;  /* 0x0000e003000075a7 */ /* 0x0022a400080011ff */
[----:B--2---:R-:W-:Y:S05]  /*11610*/  @!P0 NANOSLEEP.SYNCS 0x989680 ;  /* 0x009896800000895d */ /* 0x004fea0003900000 */
[----:B------:R-:W2:Y:S02]  /*11620*/  @!P0 SYNCS.PHASECHK.TRANS64 P0, [R0+URZ+0xe0], R3 ;  /* 0x0000e003000085a7 */ /* 0x000ea400080010ff */
[----:B--2---:R-:W-:Y:S05]  /*11630*/  @!P0 BRA `(.L_x_288) ;  /* 0xfffffffc00f08947 */ /* 0x004fea000383ffff */
[----:B------:R-:W-:Y:S05]  /*11640*/  BRA `(.L_x_289) ;  /* 0xffffff8800047947 */ /* 0x000fea000383ffff */
.L_x_135:
[----:B-1----:R-:W-:-:S07]  /*11650*/  MOV R0, UR24 ;  /* 0x0000001800007c02 */ /* 0x002fce0008000f00 */
.L_x_290:
[----:B-1----:R1:W2:Y:S02]  /*11660*/  SYNCS.PHASECHK.TRANS64.TRYWAIT P0, [R0+URZ+0xe8], R3 ;  /* 0x0000e803000075a7 */ /* 0x0022a400080011ff */
[----:B--2---:R-:W-:Y:S05]  /*11670*/  @!P0 NANOSLEEP.SYNCS 0x989680 ;  /* 0x009896800000895d */ /* 0x004fea0003900000 */
[----:B------:R-:W2:Y:S02]  /*11680*/  @!P0 SYNCS.PHASECHK.TRANS64 P0, [R0+URZ+0xe8], R3 ;  /* 0x0000e803000085a7 */ /* 0x000ea400080010ff */
[----:B--2---:R-:W-:Y:S05]  /*11690*/  @!P0 BRA `(.L_x_290) ;  /* 0xfffffffc00f08947 */ /* 0x004fea000383ffff */
[----:B------:R-:W-:Y:S05]  /*116a0*/  BRA `(.L_x_291) ;  /* 0xffffff8400fc7947 */ /* 0x000fea000383ffff */
.L_x_137:
[----:B-1----:R-:W-:-:S07]  /*116b0*/  MOV R0, UR24 ;  /* 0x0000001800007c02 */ /* 0x002fce0008000f00 */
.L_x_292:
[----:B-1----:R1:W2:Y:S02]  /*116c0*/  SYNCS.PHASECHK.TRANS64.TRYWAIT P0, [R0+URZ+0xf0], R3 ;  /* 0x0000f003000075a7 */ /* 0x0022a400080011ff */
[----:B--2---:R-:W-:Y:S05]  /*116d0*/  @!P0 NANOSLEEP.SYNCS 0x989680 ;  /* 0x009896800000895d */ /* 0x004fea0003900000 */
[----:B------:R-:W2:Y:S02]  /*116e0*/  @!P0 SYNCS.PHASECHK.TRANS64 P0, [R0+URZ+0xf0], R3 ;  /* 0x0000f003000085a7 */ /* 0x000ea400080010ff */
[----:B--2---:R-:W-:Y:S05]  /*116f0*/  @!P0 BRA `(.L_x_292) ;  /* 0xfffffffc00f08947 */ /* 0x004fea000383ffff */
[----:B------:R-:W-:Y:S05]  /*11700*/  BRA `(.L_x_293) ;  /* 0xffffff8400f47947 */ /* 0x000fea000383ffff */
.L_x_146:
[----:B------:R-:W-:Y:S07]  /*11710*/  MOV R0, UR6 ;  /* 0x0000000600007c02 */ /* 0x000fee0008000f00 */
.L_x_294:
[----:B---3--:R3:W1:Y:S02]  /*11720*/  SYNCS.PHASECHK.TRANS64.TRYWAIT P0, [R0+URZ+0x1f0], R3 ;  /* 0x0001f003000075a7 */ /* 0x00866400080011ff */
[----:B-1----:R-:W-:Y:S05]  /*11730*/  @!P0 NANOSLEEP.SYNCS 0x989680 ;  /* 0x009896800000895d */ /* 0x002fea0003900000 */
[----:B------:R-:W1:Y:S02]  /*11740*/  @!P0 SYNCS.PHASECHK.TRANS64 P0, [R0+URZ+0x1f0], R3 ;  /* 0x0001f003000085a7 */ /* 0x000e6400080010ff */
[----:B-1----:R-:W-:Y:S05]  /*11750*/  @!P0 BRA `(.L_x_294) ;  /* 0xfffffffc00f08947 */ /* 0x002fea000383ffff */
[----:B------:R-:W-:Y:S05]  /*11760*/  BRA `(.L_x_295) ;  /* 0xffffff9000a07947 */ /* 0x000fea000383ffff */
.L_x_155:
[----:B------:R-:W-:Y:S07]  /*11770*/  MOV R15, 0xffffffff ;  /* 0xffffffff000f7802 */ /* 0x000fee0000000f00 */
[----:B-12-45:R-:W-:Y:S05]  /*11780*/  WARPSYNC.COLLECTIVE R15, `(.L_x_296) ;  /* 0x000000000f0c7348 */ /* 0x036fea0003c00000 */
[----:B------:R-:W-:Y:S02]  /*11790*/  ELECT P6, UR79, PT ;  /* 0x00000000004f782f */ /* 0x000fe400038c0000 */
[----:B------:R-:W-:Y:S01]  /*117a0*/  MOV R14, UR79 ;  /* 0x0000004f000e7c02 */ /* 0x000fe20008000f00 */
[----:B-12-45:R-:W-:Y:S10]  /*117b0*/  ENDCOLLECTIVE ;  /* 0x000000000000791b */ /* 0x036ff40003800000 */
.L_x_296:
[----:B------:R-:W-:Y:S05]  /*117c0*/  BRA `(.L_x_297) ;  /* 0xffffff9400b07947 */ /* 0x000fea000383ffff */
.L_x_160:
[----:B--2---:R-:W-:Y:S04]  /*117d0*/  MOV R5, UR43 ;  /* 0x0000002b00057c02 */ /* 0x004fe80008000f00 */
[----:B------:R2:W1:Y:S03]  /*117e0*/  SYNCS.PHASECHK.TRANS64.TRYWAIT P0, [R5+URZ+0xc0], R0 ;  /* 0x0000c000050075a7 */ /* 0x00046600080011ff */
[----:B-1----:R-:W-:Y:S05]  /*117f0*/  @!P0 NANOSLEEP.SYNCS 0x989680 ;  /* 0x009896800000895d */ /* 0x002fea0003900000 */
[----:B------:R-:W1:Y:S02]  /*11800*/  @!P0 SYNCS.PHASECHK.TRANS64 P0, [R5+URZ+0xc0], R0 ;  /* 0x0000c000050085a7 */ /* 0x000e6400080010ff */
[----:B-1----:R-:W-:Y:S05]  /*11810*/  @!P0 BRA `(.L_x_160) ;  /* 0xfffffffc00ec8947 */ /* 0x002fea000383ffff */
[----:B------:R-:W-:Y:S05]  /*11820*/  BRA `(.L_x_159) ;  /* 0xffffff9800587947 */ /* 0x000fea000383ffff */
.L_x_164:
[----:B------:R1:W1:Y:S02]  /*11830*/  SYNCS.PHASECHK.TRANS64.TRYWAIT P1, [R68+URZ+0x190], R3 ;  /* 0x00019003440075a7 */ /* 0x00026400080211ff */
[----:B-1----:R-:W-:Y:S05]  /*11840*/  @!P1 NANOSLEEP.SYNCS 0x989680 ;  /* 0x009896800000995d */ /* 0x002fea0003900000 */
[----:B------:R-:W1:Y:S02]  /*11850*/  @!P1 SYNCS.PHASECHK.TRANS64 P1, [R68+URZ+0x190], R3 ;  /* 0x00019003440095a7 */ /* 0x000e6400080210ff */
[----:B-1----:R-:W-:Y:S05]  /*11860*/  @!P1 BRA `(.L_x_164) ;  /* 0xfffffffc00f09947 */ /* 0x002fea000383ffff */
[----:B------:R-:W-:Y:S05]  /*11870*/  BRA `(.L_x_163) ;  /* 0xffffff9800b87947 */ /* 0x000fea000383ffff */
.L_x_171:
[----:B--2---:R-:W-:Y:S04]  /*11880*/  MOV R0, UR43 ;  /* 0x0000002b00007c02 */ /* 0x004fe80008000f00 */
[----:B------:R2:W4:Y:S03]  /*11890*/  SYNCS.PHASECHK.TRANS64.TRYWAIT P1, [R0+URZ+0xc8], R3 ;  /* 0x0000c803000075a7 */ /* 0x00052600080211ff */
[----:B----4-:R-:W-:Y:S05]  /*118a0*/  @!P1 NANOSLEEP.SYNCS 0x989680 ;  /* 0x009896800000995d */ /* 0x010fea0003900000 */
[----:B------:R-:W4:Y:S02]  /*118b0*/  @!P1 SYNCS.PHASECHK.TRANS64 P1, [R0+URZ+0xc8], R3 ;  /* 0x0000c803000095a7 */ /* 0x000f2400080210ff */
[----:B----4-:R-:W-:Y:S05]  /*118c0*/  @!P1 BRA `(.L_x_171) ;  /* 0xfffffffc00ec9947 */ /* 0x010fea000383ffff */
[----:B------:R-:W-:Y:S05]  /*118d0*/  BRA `(.L_x_170) ;  /* 0xffffffa000e07947 */ /* 0x000fea000383ffff */
.L_x_179:
[----:B--2---:R-:W-:Y:S04]  /*118e0*/  MOV R0, UR43 ;  /* 0x0000002b00007c02 */ /* 0x004fe80008000f00 */
[----:B------:R2:W1:Y:S03]  /*118f0*/  SYNCS.PHASECHK.TRANS64.TRYWAIT P1, [R0+URZ+0xd0], R3 ;  /* 0x0000d003000075a7 */ /* 0x00046600080211ff */
[----:B-1----:R-:W-:Y:S05]  /*11900*/  @!P1 NANOSLEEP.SYNCS 0x989680 ;  /* 0x009896800000995d */ /* 0x002fea0003900000 */
[----:B------:R-:W1:Y:S02]  /*11910*/  @!P1 SYNCS.PHASECHK.TRANS64 P1, [R0+URZ+0xd0], R3 ;  /* 0x0000d003000095a7 */ /* 0x000e6400080210ff */
[----:B-1----:R-:W-:Y:S05]  /*11920*/  @!P1 BRA `(.L_x_179) ;  /* 0xfffffffc00ec9947 */ /* 0x002fea000383ffff */
[----:B------:R-:W-:Y:S05]  /*11930*/  BRA `(.L_x_178) ;  /* 0xffffffac00387947 */ /* 0x000fea000383ffff */
.L_x_187:
[----:B--2---:R-:W-:Y:S04]  /*11940*/  MOV R0, UR43 ;  /* 0x0000002b00007c02 */ /* 0x004fe80008000f00 */
[----:B------:R2:W1:Y:S03]  /*11950*/  SYNCS.PHASECHK.TRANS64.TRYWAIT P1, [R0+URZ+0xd8], R3 ;  /* 0x0000d803000075a7 */ /* 0x00046600080211ff */
[----:B-1----:R-:W-:Y:S05]  /*11960*/  @!P1 NANOSLEEP.SYNCS 0x989680 ;  /* 0x009896800000995d */ /* 0x002fea0003900000 */
[----:B------:R-:W1:Y:S02]  /*11970*/  @!P1 SYNCS.PHASECHK.TRANS64 P1, [R0+URZ+0xd8], R3 ;  /* 0x0000d803000095a7 */ /* 0x000e6400080210ff */
[----:B-1----:R-:W-:Y:S05]  /*11980*/  @!P1 BRA `(.L_x_187) ;  /* 0xfffffffc00ec9947 */ /* 0x002fea000383ffff */
[----:B------:R-:W-:Y:S05]  /*11990*/  BRA `(.L_x_186) ;  /* 0xffffffb400a07947 */ /* 0x000fea000383ffff */
.L_x_199:
[----:B------:R-:W-:Y:S07]  /*119a0*/  MOV R4, UR24 ;  /* 0x0000001800047c02 */ /* 0x000fee0008000f00 */
.L_x_298:
[----:B--2---:R2:W4:Y:S02]  /*119b0*/  SYNCS.PHASECHK.TRANS64.TRYWAIT P0, [R4+URZ+0x110], R5 ;  /* 0x00011005040075a7 */ /* 0x00452400080011ff */
[----:B----4-:R-:W-:Y:S05]  /*119c0*/  @!P0 NANOSLEEP.SYNCS 0x989680 ;  /* 0x009896800000895d */ /* 0x010fea0003900000 */
[----:B------:R-:W4:Y:S02]  /*119d0*/  @!P0 SYNCS.PHASECHK.TRANS64 P0, [R4+URZ+0x110], R5 ;  /* 0x00011005040085a7 */ /* 0x000f2400080010ff */
[----:B----4-:R-:W-:Y:S05]  /*119e0*/  @!P0 BRA `(.L_x_298) ;  /* 0xfffffffc00f08947 */ /* 0x010fea000383ffff */
[----:B------:R-:W-:Y:S05]  /*119f0*/  BRA `(.L_x_299) ;  /* 0xffffffc800ac7947 */ /* 0x000fea000383ffff */
.L_x_202:
[----:B------:R-:W-:Y:S07]  /*11a00*/  MOV R4, UR24 ;  /* 0x0000001800047c02 */ /* 0x000fee0008000f00 */
.L_x_300:
[----:B-1----:R1:W2:Y:S02]  /*11a10*/  SYNCS.PHASECHK.TRANS64.TRYWAIT P1, [R4+URZ+0x230], R5 ;  /* 0x00023005040075a7 */ /* 0x0022a400080211ff */
[----:B--2---:R-:W-:Y:S05]  /*11a20*/  @!P1 NANOSLEEP.SYNCS 0x989680 ;  /* 0x009896800000995d */ /* 0x004fea0003900000 */
[----:B------:R-:W2:Y:S02]  /*11a30*/  @!P1 SYNCS.PHASECHK.TRANS64 P1, [R4+URZ+0x230], R5 ;  /* 0x00023005040095a7 */ /* 0x000ea400080210ff */
[----:B--2---:R-:W-:Y:S05]  /*11a40*/  @!P1 BRA `(.L_x_300) ;  /* 0xfffffffc00f09947 */ /* 0x004fea000383ffff */
[----:B------:R-:W-:Y:S05]  /*11a50*/  BRA `(.L_x_301) ;  /* 0xffffffcc00087947 */ /* 0x000fea000383ffff */
.L_x_218:
[----:B-1----:R-:W-:-:S04]  /*11a60*/  MOV R0, UR6 ;  /* 0x0000000600007c02 */ /* 0x002fc80008000f00 */
[----:B------:R1:W2:Y:S03]  /*11a70*/  SYNCS.PHASECHK.TRANS64.TRYWAIT P0, [R0+URZ+0x8], R5 ;  /* 0x00000805000075a7 */ /* 0x0002a600080011ff */
[----:B--2---:R-:W-:Y:S05]  /*11a80*/  @!P0 NANOSLEEP.SYNCS 0x989680 ;  /* 0x009896800000895d */ /* 0x004fea0003900000 */
[----:B------:R-:W2:Y:S02]  /*11a90*/  @!P0 SYNCS.PHASECHK.TRANS64 P0, [R0+URZ+0x8], R5 ;  /* 0x00000805000085a7 */ /* 0x000ea400080010ff */
[----:B--2---:R-:W-:Y:S05]  /*11aa0*/  @!P0 BRA `(.L_x_218) ;  /* 0xfffffffc00ec8947 */ /* 0x004fea000383ffff */
[----:B------:R-:W-:Y:S05]  /*11ab0*/  BRA `(.L_x_217) ;  /* 0xffffffdc00fc7947 */ /* 0x000fea000383ffff */
.L_x_220:
[----:B------:R-:W-:Y:S01]  /*11ac0*/  BSSY B0, `(.L_x_302) ;  /* 0x0000006000007945 */ /* 0x000fe20003800000 */
[----:B------:R-:W-:-:S07]  /*11ad0*/  MOV R15, 0xffffffff ;  /* 0xffffffff000f7802 */ /* 0x000fce0000000f00 */
[----:B-1--45:R-:W-:Y:S05]  /*11ae0*/  WARPSYNC.COLLECTIVE R15, `(.L_x_303) ;  /* 0x000000000f0c7348 */ /* 0x032fea0003c00000 */
[----:B------:R-:W-:Y:S02]  /*11af0*/  ELECT P6, UR79, PT ;  /* 0x00000000004f782f */ /* 0x000fe400038c0000 */
[----:B------:R-:W-:Y:S01]  /*11b00*/  MOV R14, UR79 ;  /* 0x0000004f000e7c02 */ /* 0x000fe20008000f00 */
[----:B-1--45:R-:W-:Y:S10]  /*11b10*/  ENDCOLLECTIVE ;  /* 0x000000000000791b */ /* 0x032ff40003800000 */
.L_x_303:
[----:B------:R-:W-:Y:S05]  /*11b20*/  BSYNC B0 ;  /* 0x0000000000007941 */ /* 0x000fea0003800000 */
.L_x_302:
[----:B------:R-:W-:Y:S05]  /*11b30*/  BRA `(.L_x_304) ;  /* 0xffffffe0002c7947 */ /* 0x000fea000383ffff */
.L_x_222:
[----:B-1----:R-:W-:-:S04]  /*11b40*/  MOV R0, UR6 ;  /* 0x0000000600007c02 */ /* 0x002fc80008000f00 */
[----:B------:R1:W2:Y:S03]  /*11b50*/  SYNCS.PHASECHK.TRANS64.TRYWAIT P0, [R0+URZ+0x8], R3 ;  /* 0x00000803000075a7 */ /* 0x0002a600080011ff */
[----:B--2---:R-:W-:Y:S05]  /*11b60*/  @!P0 NANOSLEEP.SYNCS 0x989680 ;  /* 0x009896800000895d */ /* 0x004fea0003900000 */
[----:B------:R-:W2:Y:S02]  /*11b70*/  @!P0 SYNCS.PHASECHK.TRANS64 P0, [R0+URZ+0x8], R3 ;  /* 0x00000803000085a7 */ /* 0x000ea400080010ff */
[----:B--2---:R-:W-:Y:S05]  /*11b80*/  @!P0 BRA `(.L_x_222) ;  /* 0xfffffffc00ec8947 */ /* 0x004fea000383ffff */
[----:B------:R-:W-:Y:S05]  /*11b90*/  BRA `(.L_x_221) ;  /* 0xffffffe000307947 */ /* 0x000fea000383ffff */
.L_x_225:
[----:B-1----:R-:W-:-:S07]  /*11ba0*/  MOV R3, UR9 ;  /* 0x0000000900037c02 */ /* 0x002fce0008000f00 */
.L_x_305:
[----:B-1----:R1:W3:Y:S02]  /*11bb0*/  SYNCS.PHASECHK.TRANS64.TRYWAIT P0, [R3+URZ+0x1b0], R4 ;  /* 0x0001b004030075a7 */ /* 0x0022e400080011ff */
[----:B---3--:R-:W-:Y:S05]  /*11bc0*/  @!P0 NANOSLEEP.SYNCS 0x989680 ;  /* 0x009896800000895d */ /* 0x008fea0003900000 */
[----:B------:R-:W3:Y:S02]  /*11bd0*/  @!P0 SYNCS.PHASECHK.TRANS64 P0, [R3+URZ+0x1b0], R4 ;  /* 0x0001b004030085a7 */ /* 0x000ee400080010ff */
[----:B---3--:R-:W-:Y:S05]  /*11be0*/  @!P0 BRA `(.L_x_305) ;  /* 0xfffffffc00f08947 */ /* 0x008fea000383ffff */
[----:B------:R-:W-:Y:S05]  /*11bf0*/  BRA `(.L_x_306) ;  /* 0xffffffe4001c7947 */ /* 0x000fea000383ffff */
.L_x_227:
[----:B------:R-:W-:Y:S07]  /*11c00*/  MOV R3, UR6 ;  /* 0x0000000600037c02 */ /* 0x000fee0008000f00 */
.L_x_307:
[----:B-1----:R1:W2:Y:S02]  /*11c10*/  SYNCS.PHASECHK.TRANS64.TRYWAIT P0, [R3+URZ], R4 ;  /* 0x00000004030075a7 */ /* 0x0022a400080011ff */
[----:B--2---:R-:W-:Y:S05]  /*11c20*/  @!P0 NANOSLEEP.SYNCS 0x989680 ;  /* 0x009896800000895d */ /* 0x004fea0003900000 */
[----:B------:R-:W2:Y:S02]  /*11c30*/  @!P0 SYNCS.PHASECHK.TRANS64 P0, [R3+URZ], R4 ;  /* 0x00000004030085a7 */ /* 0x000ea400080010ff */
[----:B--2---:R-:W-:Y:S05]  /*11c40*/  @!P0 BRA `(.L_x_307) ;  /* 0xfffffffc00f08947 */ /* 0x004fea000383ffff */
[----:B------:R-:W-:Y:S05]  /*11c50*/  BRA `(.L_x_226) ;  /* 0xffffffe4005c7947 */ /* 0x000fea000383ffff */
.L_x_231:
[----:B------:R-:W-:-:S07]  /*11c60*/  MOV R3, UR6 ;  /* 0x0000000600037c02 */ /* 0x000fce0008000f00 */
.L_x_308:
[----:B-1----:R1:W2:Y:S02]  /*11c70*/  SYNCS.PHASECHK.TRANS64.TRYWAIT P0, [R3+URZ+0x1f0], R4 ;  /* 0x0001f004030075a7 */ /* 0x0022a400080011ff */
[----:B--2---:R-:W-:Y:S05]  /*11c80*/  @!P0 NANOSLEEP.SYNCS 0x989680 ;  /* 0x009896800000895d */ /* 0x004fea0003900000 */
[----:B------:R-:W2:Y:S02]  /*11c90*/  @!P0 SYNCS.PHASECHK.TRANS64 P0, [R3+URZ+0x1f0], R4 ;  /* 0x0001f004030085a7 */ /* 0x000ea400080010ff */
[----:B--2---:R-:W-:Y:S05]  /*11ca0*/  @!P0 BRA `(.L_x_308) ;  /* 0xfffffffc00f08947 */ /* 0x004fea000383ffff */
[----:B------:R-:W-:Y:S05]  /*11cb0*/  BRA `(.L_x_309) ;  /* 0xffffffe800387947 */ /* 0x000fea000383ffff */
.L_x_236:
[----:B-1----:R-:W-:-:S07]  /*11cc0*/  MOV R0, UR6 ;  /* 0x0000000600007c02 */ /* 0x002fce0008000f00 */
.L_x_310:
[----:B-1----:R1:W3:Y:S02]  /*11cd0*/  SYNCS.PHASECHK.TRANS64.TRYWAIT P0, [R0+URZ+0x1b0], R3 ;  /* 0x0001b003000075a7 */ /* 0x0022e400080011ff */
[----:B---3--:R-:W-:Y:S05]  /*11ce0*/  @!P0 NANOSLEEP.SYNCS 0x989680 ;  /* 0x009896800000895d */ /* 0x008fea0003900000 */
[----:B------:R-:W3:Y:S02]  /*11cf0*/  @!P0 SYNCS.PHASECHK.TRANS64 P0, [R0+URZ+0x1b0], R3 ;  /* 0x0001b003000085a7 */ /* 0x000ee400080010ff */
[----:B---3--:R-:W-:Y:S05]  /*11d00*/  @!P0 BRA `(.L_x_310) ;  /* 0xfffffffc00f08947 */ /* 0x008fea000383ffff */
[----:B------:R-:W-:Y:S05]  /*11d10*/  BRA `(.L_x_311) ;  /* 0xffffffe800c07947 */ /* 0x000fea000383ffff */
.L_x_238:
[----:B------:R-:W-:-:S07]  /*11d20*/  MOV R0, UR7 ;  /* 0x0000000700007c02 */ /* 0x000fce0008000f00 */
.L_x_312:
[----:B-1----:R1:W3:Y:S02]  /*11d30*/  SYNCS.PHASECHK.TRANS64.TRYWAIT P0, [R0+URZ+0x1b0], R3 ;  /* 0x0001b003000075a7 */ /* 0x0022e400080011ff */
[----:B---3--:R-:W-:Y:S05]  /*11d40*/  @!P0 NANOSLEEP.SYNCS 0x989680 ;  /* 0x009896800000895d */ /* 0x008fea0003900000 */
[----:B------:R-:W3:Y:S02]  /*11d50*/  @!P0 SYNCS.PHASECHK.TRANS64 P0, [R0+URZ+0x1b0], R3 ;  /* 0x0001b003000085a7 */ /* 0x000ee400080010ff */
[----:B---3--:R-:W-:Y:S05]  /*11d60*/  @!P0 BRA `(.L_x_312) ;  /* 0xfffffffc00f08947 */ /* 0x008fea000383ffff */
[----:B------:R-:W-:Y:S05]  /*11d70*/  BRA `(.L_x_313) ;  /* 0xffffffe800d87947 */ /* 0x000fea000383ffff */
.L_x_240:
[----:B------:R-:W-:-:S07]  /*11d80*/  MOV R0, UR7 ;  /* 0x0000000700007c02 */ /* 0x000fce0008000f00 */
.L_x_314:
[----:B-1----:R1:W3:Y:S02]  /*11d90*/  SYNCS.PHASECHK.TRANS64.TRYWAIT P0, [R0+URZ+0x1b0], R3 ;  /* 0x0001b003000075a7 */ /* 0x0022e400080011ff */
[----:B---3--:R-:W-:Y:S05]  /*11da0*/  @!P0 NANOSLEEP.SYNCS 0x989680 ;  /* 0x009896800000895d */ /* 0x008fea0003900000 */
[----:B------:R-:W3:Y:S02]  /*11db0*/  @!P0 SYNCS.PHASECHK.TRANS64 P0, [R0+URZ+0x1b0], R3 ;  /* 0x0001b003000085a7 */ /* 0x000ee400080010ff */
[----:B---3--:R-:W-:Y:S05]  /*11dc0*/  @!P0 BRA `(.L_x_314) ;  /* 0xfffffffc00f08947 */ /* 0x008fea000383ffff */
[----:B------:R-:W-:Y:S05]  /*11dd0*/  BRA `(.L_x_315) ;  /* 0xffffffe800f07947 */ /* 0x000fea000383ffff */
.L_x_244:
[----:B------:R-:W-:-:S07]  /*11de0*/  MOV R0, UR4 ;  /* 0x0000000400007c02 */ /* 0x000fce0008000f00 */
.L_x_316:
[----:B-1----:R1:W3:Y:S02]  /*11df0*/  SYNCS.PHASECHK.TRANS64.TRYWAIT P1, [R0+URZ+0x1e0], R3 ;  /* 0x0001e003000075a7 */ /* 0x0022e400080211ff */
[----:B---3--:R-:W-:Y:S05]  /*11e00*/  @!P1 NANOSLEEP.SYNCS 0x989680 ;  /* 0x009896800000995d */ /* 0x008fea0003900000 */
[----:B------:R-:W3:Y:S02]  /*11e10*/  @!P1 SYNCS.PHASECHK.TRANS64 P1, [R0+URZ+0x1e0], R3 ;  /* 0x0001e003000095a7 */ /* 0x000ee400080210ff */
[----:B---3--:R-:W-:Y:S05]  /*11e20*/  @!P1 BRA `(.L_x_316) ;  /* 0xfffffffc00f09947 */ /* 0x008fea000383ffff */
[----:B------:R-:W-:Y:S05]  /*11e30*/  BRA `(.L_x_317) ;  /* 0xffffffec00447947 */ /* 0x000fea000383ffff */
        .weak           $__internal_0_$__cuda_sm10x_tcgen05_guardrail_trap_col_being_dealloced_not_returned_by_alloc
        .type           $__internal_0_$__cuda_sm10x_tcgen05_guardrail_trap_col_being_dealloced_not_returned_by_alloc,@function
        .size           $__internal_0_$__cuda_sm10x_tcgen05_guardrail_trap_col_being_dealloced_not_returned_by_alloc,($__internal_1_$__cuda_sm10x_tcgen05_guardrail_trap_phase_invalid_during_alloc - $__internal_0_$__cuda_sm10x_tcgen05_guardrail_trap_col_being_dealloced_not_returned_by_alloc)
$__internal_0_$__cuda_sm10x_tcgen05_guardrail_trap_col_being_dealloced_not_returned_by_alloc:
[----:B------:R-:W-:Y:S05]  /*11e40*/  BPT.TRAP 0x1 ;  /* 0x000000040000795c */ /* 0x000fea0000300000 */
[----:B------:R-:W-:-:S04]  /*11e50*/  HFMA2 R3, -RZ, RZ, 0, 0 ;  /* 0x00000000ff037431 */ /* 0x000fc800000001ff */
[----:B------:R-:W-:Y:S05]  /*11e60*/  RET.REL.NODEC R2 `(_ZN7cutlass13device_kernelINS_4gemm6kernel13GemmUniversalINS1_17GroupProblemShapeIN4cute5tupleIJiiiEEEEENS1_10collective13CollectiveMmaINS1_40MainloopSm100ArrayTmaUmmaWarpSpecializedILi12ELi8ELi4ENS6_IJNS5_1CILi2EEENSC_ILi1EEESE_EEEEENS6_IJNSC_ILi128EEESH_NSC_ILi64EEEEEENS_6half_tEPNS6_IJlSE_NSC_ILi0EEEEEESK_SN_NS5_8TiledMMAINS5_8MMA_AtomIJNS5_26SM100_MMA_F16BF16_2x1SM_SSISK_SK_fLi128ELi128ELNS5_4UMMA5MajorE0ELSS_0ELNSR_7ScaleInE0ELST_0EEEEEENS5_6LayoutINS6_IJSE_SE_SE_EEENS6_IJSL_SL_SL_EEEEENS6_IJNS5_10UnderscoreES10_S10_EEEEENS5_18SM100_TMA_2SM_LOADENS5_14ComposedLayoutINS5_7SwizzleILi3ELi4ELi3EEENS5_18smem_ptr_flag_bitsILi16EEENSW_INS6_IJNSC_ILi8EEESI_EEENS6_IJSI_SE_EEEEEEEvNS5_8identityES13_S1D_vS1E_EENS_8epilogue10collective18CollectiveEpilogueINS1G_31Sm100PtrArrayTmaWarpSpecializedILi4ELi2ELi16ELb1ELb0EEEJNS6_IJSI_SH_SI_EEENS6_IJNSW_ISI_SE_EENSW_INS6_IJNSC_ILi16EEESD_EEENS6_IJSE_SI_EEEEEEEESK_PNS6_IJSE_lSL_EEESK_S1T_NS1G_6fusion15FusionCallbacksIS1K_NS1U_17LinearCombinationISK_fSK_fLNS_15FloatRoundStyleE2EEES1L_S1R_JEEENS5_5SM1004TMEM4LOAD26SM100_TMEM_LOAD_16dp256b2xENS5_13SM90_TMA_LOADENS14_IS16_S18_NSW_INS6_IJSI_S19_EEES1P_EEEENS5_17SM75_U16x8_LDSM_TENS5_14SM90_TMA_STOREES27_NS5_17SM90_U16x8_STSM_TENS5_39AutoVectorizingCopyWithAssumedAlignmentILi128EEEEEEvvEEEEvNT_6ParamsE) ;  /* 0xfffffee002647950 */ /* 0x000fea0003c3ffff */
        .weak           $__internal_1_$__cuda_sm10x_tcgen05_guardrail_trap_phase_invalid_during_alloc
        .type           $__internal_1_$__cuda_sm10x_tcgen05_guardrail_trap_phase_invalid_during_alloc,@function
        .size           $__internal_1_$__cuda_sm10x_tcgen05_guardrail_trap_phase_invalid_during_alloc,($__internal_2_$__cuda_sm10x_tcgen05_guardrail_trap_unallocated_columns_being_dealloced - $__internal_1_$__cuda_sm10x_tcgen05_guardrail_trap_phase_invalid_during_alloc)
$__internal_1_$__cuda_sm10x_tcgen05_guardrail_trap_phase_invalid_during_alloc:
[----:B------:R-:W-:Y:S05]  /*11e70*/  BPT.TRAP 0x1 ;  /* 0x000000040000795c */ /* 0x000fea0000300000 */
[----:B------:R-:W-:-:S04]  /*11e80*/  MOV R3, 0x0 ;  /* 0x0000000000037802 */ /* 0x000fc80000000f00 */
[----:B------:R-:W-:Y:S05]  /*11e90*/  RET.REL.NODEC R2 `(_ZN7cutlass13device_kernelINS_4gemm6kernel13GemmUniversalINS1_17GroupProblemShapeIN4cute5tupleIJiiiEEEEENS1_10collective13CollectiveMmaINS1_40MainloopSm100ArrayTmaUmmaWarpSpecializedILi12ELi8ELi4ENS6_IJNS5_1CILi2EEENSC_ILi1EEESE_EEEEENS6_IJNSC_ILi128EEESH_NSC_ILi64EEEEEENS_6half_tEPNS6_IJlSE_NSC_ILi0EEEEEESK_SN_NS5_8TiledMMAINS5_8MMA_AtomIJNS5_26SM100_MMA_F16BF16_2x1SM_SSISK_SK_fLi128ELi128ELNS5_4UMMA5MajorE0ELSS_0ELNSR_7ScaleInE0ELST_0EEEEEENS5_6LayoutINS6_IJSE_SE_SE_EEENS6_IJSL_SL_SL_EEEEENS6_IJNS5_10UnderscoreES10_S10_EEEEENS5_18SM100_TMA_2SM_LOADENS5_14ComposedLayoutINS5_7SwizzleILi3ELi4ELi3EEENS5_18smem_ptr_flag_bitsILi16EEENSW_INS6_IJNSC_ILi8EEESI_EEENS6_IJSI_SE_EEEEEEEvNS5_8identityES13_S1D_vS1E_EENS_8epilogue10collective18CollectiveEpilogueINS1G_31Sm100PtrArrayTmaWarpSpecializedILi4ELi2ELi16ELb1ELb0EEEJNS6_IJSI_SH_SI_EEENS6_IJNSW_ISI_SE_EENSW_INS6_IJNSC_ILi16EEESD_EEENS6_IJSE_SI_EEEEEEEESK_PNS6_IJSE_lSL_EEESK_S1T_NS1G_6fusion15FusionCallbacksIS1K_NS1U_17LinearCombinationISK_fSK_fLNS_15FloatRoundStyleE2EEES1L_S1R_JEEENS5_5SM1004TMEM4LOAD26SM100_TMEM_LOAD_16dp256b2xENS5_13SM90_TMA_LOADENS14_IS16_S18_NSW_INS6_IJSI_S19_EEES1P_EEEENS5_17SM75_U16x8_LDSM_TENS5_14SM90_TMA_STOREES27_NS5_17SM90_U16x8_STSM_TENS5_39AutoVectorizingCopyWithAssumedAlignmentILi128EEEEEEvvEEEEvNT_6ParamsE) ;  /* 0xfffffee002587950 */ /* 0x000fea0003c3ffff */
        .weak           $__internal_2_$__cuda_sm10x_tcgen05_guardrail_trap_unallocated_columns_being_dealloced
        .type           $__internal_2_$__cuda_sm10x_tcgen05_guardrail_trap_unallocated_columns_being_dealloced,@function
        .size           $__internal_2_$__cuda_sm10x_tcgen05_guardrail_trap_unallocated_columns_being_dealloced,($__internal_3_$__cuda_sm20_div_u64 - $__internal_2_$__cuda_sm10x_tcgen05_guardrail_trap_unallocated_columns_being_dealloced)
$__internal_2_$__cuda_sm10x_tcgen05_guardrail_trap_unallocated_columns_being_dealloced:
[----:B------:R-:W-:Y:S05]  /*11ea0*/  BPT.TRAP 0x1 ;  /* 0x000000040000795c */ /* 0x000fea0000300000 */
[----:B------:R-:W-:-:S04]  /*11eb0*/  HFMA2 R3, -RZ, RZ, 0, 0 ;  /* 0x00000000ff037431 */ /* 0x000fc800000001ff */
[----:B------:R-:W-:Y:S05]  /*11ec0*/  RET.REL.NODEC R2 `(_ZN7cutlass13device_kernelINS_4gemm6kernel13GemmUniversalINS1_17GroupProblemShapeIN4cute5tupleIJiiiEEEEENS1_10collective13CollectiveMmaINS1_40MainloopSm100ArrayTmaUmmaWarpSpecializedILi12ELi8ELi4ENS6_IJNS5_1CILi2EEENSC_ILi1EEESE_EEEEENS6_IJNSC_ILi128EEESH_NSC_ILi64EEEEEENS_6half_tEPNS6_IJlSE_NSC_ILi0EEEEEESK_SN_NS5_8TiledMMAINS5_8MMA_AtomIJNS5_26SM100_MMA_F16BF16_2x1SM_SSISK_SK_fLi128ELi128ELNS5_4UMMA5MajorE0ELSS_0ELNSR_7ScaleInE0ELST_0EEEEEENS5_6LayoutINS6_IJSE_SE_SE_EEENS6_IJSL_SL_SL_EEEEENS6_IJNS5_10UnderscoreES10_S10_EEEEENS5_18SM100_TMA_2SM_LOADENS5_14ComposedLayoutINS5_7SwizzleILi3ELi4ELi3EEENS5_18smem_ptr_flag_bitsILi16EEENSW_INS6_IJNSC_ILi8EEESI_EEENS6_IJSI_SE_EEEEEEEvNS5_8identityES13_S1D_vS1E_EENS_8epilogue10collective18CollectiveEpilogueINS1G_31Sm100PtrArrayTmaWarpSpecializedILi4ELi2ELi16ELb1ELb0EEEJNS6_IJSI_SH_SI_EEENS6_IJNSW_ISI_SE_EENSW_INS6_IJNSC_ILi16EEESD_EEENS6_IJSE_SI_EEEEEEEESK_PNS6_IJSE_lSL_EEESK_S1T_NS1G_6fusion15FusionCallbacksIS1K_NS1U_17LinearCombinationISK_fSK_fLNS_15FloatRoundStyleE2EEES1L_S1R_JEEENS5_5SM1004TMEM4LOAD26SM100_TMEM_LOAD_16dp256b2xENS5_13SM90_TMA_LOADENS14_IS16_S18_NSW_INS6_IJSI_S19_EEES1P_EEEENS5_17SM75_U16x8_LDSM_TENS5_14SM90_TMA_STOREES27_NS5_17SM90_U16x8_STSM_TENS5_39AutoVectorizingCopyWithAssumedAlignmentILi128EEEEEEvvEEEEvNT_6ParamsE) ;  /* 0xfffffee0024c7950 */ /* 0x000fea0003c3ffff */
        .weak           $__internal_3_$__cuda_sm20_div_u64
        .type           $__internal_3_$__cuda_sm20_div_u64,@function
        .size           $__internal_3_$__cuda_sm20_div_u64,(.L_x_74 - $__internal_3_$__cuda_sm20_div_u64)
$__internal_3_$__cuda_sm20_div_u64:
[----:B------:R-:W1:Y:S08]  /*11ed0*/  I2F.U64.RP R11, UR4 ;  /* 0x00000004000b7d12 */ /* 0x000e700008309000 */
[----:B-1----:R-:W1:Y:S02]  /*11ee0*/  MUFU.RCP R3, R11 ;  /* 0x0000000b00037308 */ /* 0x002e640000001000 */
[----:B-1----:R-:W-:-:S06]  /*11ef0*/  VIADD R3, R3, 0x1ffffffe ;  /* 0x1ffffffe03037836 */ /* 0x002fcc0000000000 */
[----:B------:R-:W1:Y:S02]  /*11f00*/  F2I.U64.TRUNC R18, R3 ;  /* 0x0000000300127311 */ /* 0x000e64000020d800 */
[----:B-1----:R-:W-:Y:S01]  /*11f10*/  R2UR UR12, R18 ;  /* 0x00000000120c72ca */ /* 0x002fe200000e0000 */
[----:B------:R-:W-:Y:S01]  /*11f20*/  IMAD.MOV.U32 R3, RZ, RZ, 0x0 ;  /* 0x00000000ff037424 */ /* 0x000fe200078e00ff */
[----:B------:R-:W-:-:S11]  /*11f30*/  R2UR UR13, R19 ;  /* 0x00000000130d72ca */ /* 0x000fd600000e0000 */
[----:B------:R-:W-:-:S04]  /*11f40*/  UIMAD.WIDE.U32 UR14, UR12, UR4, URZ ;  /* 0x000000040c0e72a5 */ /* 0x000fc8000f8e00ff */
[----:B------:R-:W-:Y:S02]  /*11f50*/  UIADD3 UR11, UP0, UPT, URZ, -UR14, URZ ;  /* 0x8000000eff0b7290 */ /* 0x000fe4000ff1e0ff */
[----:B------:R-:W-:Y:S02]  /*11f60*/  UIMAD UR10, UR12, UR5, UR15 ;  /* 0x000000050c0a72a4 */ /* 0x000fe4000f8e020f */
[----:B------:R-:W-:Y:S02]  /*11f70*/  UIMAD.WIDE.U32 UR14, UR12, UR11, URZ ;  /* 0x0000000b0c0e72a5 */ /* 0x000fe4000f8e00ff */
[----:B------:R-:W-:-:S04]  /*11f80*/  UIMAD UR10, UR13, UR4, UR10 ;  /* 0x000000040d0a72a4 */ /* 0x000fc8000f8e020a */
[----:B------:R-:W-:Y:S01]  /*11f90*/  UIADD3.X UR10, UPT, UPT, URZ, ~UR10, URZ, UP0, !UPT ;  /* 0x8000000aff0a7290 */ /* 0x000fe200087fe4ff */
[----:B------:R-:W-:Y:S01]  /*11fa0*/  UMOV UR14, UR15 ;  /* 0x0000000f000e7c82 */ /* 0x000fe20008000000 */
[----:B------:R-:W-:Y:S02]  /*11fb0*/  UMOV UR15, UR12 ;  /* 0x0000000c000f7c82 */ /* 0x000fe40008000000 */
[----:B------:R-:W-:Y:S02]  /*11fc0*/  UIMAD.WIDE.U32 UR18, UR13, UR10, URZ ;  /* 0x0000000a0d1272a5 */ /* 0x000fe4000f8e00ff */
[----:B------:R-:W-:Y:S02]  /*11fd0*/  UIMAD.WIDE.U32 UR14, UP2, UR12, UR10, UR14 ;  /* 0x0000000a0c0e72a5 */ /* 0x000fe4000f84000e */
[----:B------:R-:W-:Y:S02]  /*11fe0*/  UIMAD UR10, UR13, UR10, URZ ;  /* 0x0000000a0d0a72a4 */ /* 0x000fe4000f8e02ff */
[----:B------:R-:W-:-:S03]  /*11ff0*/  UIMAD.WIDE.U32 UR14, UP1, UR13, UR11, UR14 ;  /* 0x0000000b0d0e72a5 */ /* 0x000fc6000f82000e */
[----:B------:R-:W-:Y:S01]  /*12000*/  UMOV UR11, UR19 ;  /* 0x00000013000b7c82 */ /* 0x000fe20008000000 */
[----:B------:R-:W-:Y:S02]  /*12010*/  UIADD3 UR15, UP0, UPT, UR10, UR15, URZ ;  /* 0x0000000f0a0f7290 */ /* 0x000fe4000ff1e0ff */
[----:B------:R-:W-:Y:S02]  /*12020*/  UIADD3.X UR11, UPT, UPT, UR11, UR13, URZ, UP2, !UPT ;  /* 0x0000000d0b0b7290 */ /* 0x000fe400097fe4ff */
[----:B------:R-:W-:Y:S02]  /*12030*/  UIMAD.WIDE.U32 UR18, UR15, UR4, URZ ;  /* 0x000000040f1272a5 */ /* 0x000fe4000f8e00ff */
[----:B------:R-:W-:Y:S02]  /*12040*/  UIADD3.X UR12, UPT, UPT, URZ, URZ, UR11, UP0, UP1 ;  /* 0x000000ffff0c7290 */ /* 0x000fe400087e240b */
[----:B------:R-:W-:Y:S02]  /*12050*/  UIADD3 UR10, UP0, UPT, URZ, -UR18, URZ ;  /* 0x80000012ff0a7290 */ /* 0x000fe4000ff1e0ff */
[----:B------:R-:W-:-:S02]  /*12060*/  UIMAD UR11, UR15, UR5, UR19 ;  /* 0x000000050f0b72a4 */ /* 0x000fc4000f8e0213 */
[----:B------:R-:W-:Y:S02]  /*12070*/  UIMAD.WIDE.U32 UR18, UR15, UR10, URZ ;  /* 0x0000000a0f1272a5 */ /* 0x000fe4000f8e00ff */
[----:B------:R-:W-:-:S04]  /*12080*/  UIMAD UR11, UR12, UR4, UR11 ;  /* 0x000000040c0b72a4 */ /* 0x000fc8000f8e020b */
[----:B------:R-:W-:Y:S01]  /*12090*/  UIADD3.X UR11, UPT, UPT, URZ, ~UR11, URZ, UP0, !UPT ;  /* 0x8000000bff0b7290 */ /* 0x000fe200087fe4ff */
[----:B------:R-:W-:-:S03]  /*120a0*/  UMOV UR14, UR19 ;  /* 0x00000013000e7c82 */ /* 0x000fc60008000000 */
[----:B------:R-:W-:Y:S02]  /*120b0*/  UIMAD.WIDE.U32 UR18, UP2, UR15, UR11, UR14 ;  /* 0x0000000b0f1272a5 */ /* 0x000fe4000f84000e */
[----:B------:R-:W-:Y:S02]  /*120c0*/  UIMAD.WIDE.U32 UR14, UR12, UR11, URZ ;  /* 0x0000000b0c0e72a5 */ /* 0x000fe4000f8e00ff */
[----:B------:R-:W-:Y:S02]  /*120d0*/  UIMAD.WIDE.U32 UR18, UP1, UR12, UR10, UR18 ;  /* 0x0000000a0c1272a5 */ /* 0x000fe4000f820012 */
[----:B------:R-:W-:-:S05]  /*120e0*/  UIMAD UR10, UR12, UR11, URZ ;  /* 0x0000000b0c0a72a4 */ /* 0x000fca000f8e02ff */
[----:B------:R-:W-:Y:S02]  /*120f0*/  UMOV UR11, UR19 ;  /* 0x00000013000b7c82 */ /* 0x000fe40008000000 */
[----:B------:R-:W-:-:S03]  /*12100*/  UIADD3 UR10, UP0, UPT, UR10, UR11, URZ ;  /* 0x0000000b0a0a7290 */ /* 0x000fc6000ff1e0ff */
[----:B------:R-:W-:Y:S01]  /*12110*/  UMOV UR11, UR15 ;  /* 0x0000000f000b7c82 */ /* 0x000fe20008000000 */
[----:B------:R-:W-:Y:S02]  /*12120*/  UIMAD.WIDE.U32 UR18, UR10, UR6, URZ ;  /* 0x000000060a1272a5 */ /* 0x000fe4000f8e00ff */
[----:B------:R-:W-:-:S04]  /*12130*/  UIADD3.X UR11, UPT, UPT, UR11, UR12, URZ, UP2, !UPT ;  /* 0x0000000c0b0b7290 */ /* 0x000fc800097fe4ff */
[----:B------:R-:W-:Y:S01]  /*12140*/  UIADD3.X UR14, UPT, UPT, URZ, URZ, UR11, UP0, UP1 ;  /* 0x000000ffff0e7290 */ /* 0x000fe200087e240b */
[----:B------:R-:W-:Y:S01]  /*12150*/  UMOV UR18, UR19 ;  /* 0x0000001300127c82 */ /* 0x000fe20008000000 */
[----:B------:R-:W-:Y:S02]  /*12160*/  UMOV UR19, URZ ;  /* 0x000000ff00137c82 */ /* 0x000fe40008000000 */
[----:B------:R-:W-:Y:S02]  /*12170*/  UIMAD.WIDE.U32 UR12, UR14, UR9, URZ ;  /* 0x000000090e0c72a5 */ /* 0x000fe4000f8e00ff */
[----:B------:R-:W-:-:S04]  /*12180*/  UIMAD.WIDE.U32 UR10, UR10, UR9, UR18 ;  /* 0x000000090a0a72a5 */ /* 0x000fc8000f8e0012 */
[----:B------:R-:W-:Y:S02]  /*12190*/  UIMAD.WIDE.U32 UR10, UP1, UR14, UR6, UR10 ;  /* 0x000000060e0a72a5 */ /* 0x000fe4000f82000a */
[----:B------:R-:W-:-:S04]  /*121a0*/  UIMAD UR14, UR14, UR9, URZ ;  /* 0x000000090e0e72a4 */ /* 0x000fc8000f8e02ff */
[----:B------:R-:W-:-:S03]  /*121b0*/  UIADD3 UR14, UP0, UPT, UR14, UR11, URZ ;  /* 0x0000000b0e0e7290 */ /* 0x000fc6000ff1e0ff */
[----:B------:R-:W-:Y:S01]  /*121c0*/  UMOV UR11, UR13 ;  /* 0x0000000d000b7c82 */ /* 0x000fe20008000000 */
[----:B------:R-:W-:Y:S02]  /*121d0*/  UIMAD.WIDE.U32 UR18, UR14, UR4, URZ ;  /* 0x000000040e1272a5 */ /* 0x000fe4000f8e00ff */
[----:B------:R-:W-:Y:S02]  /*121e0*/  UIADD3.X UR11, UPT, UPT, UR11, URZ, URZ, UP1, !UPT ;  /* 0x000000ff0b0b7290 */ /* 0x000fe40008ffe4ff */
[----:B------:R-:W-:Y:S02]  /*121f0*/  UIADD3 UR13, UPT, UPT, UR14, 0x1, URZ ;  /* 0x000000010e0d7890 */ /* 0x000fe4000fffe0ff */
[----:B------:R-:W-:Y:S02]  /*12200*/  UIADD3.X UR12, UPT, UPT, URZ, UR11, URZ, UP0, !UPT ;  /* 0x0000000bff0c7290 */ /* 0x000fe400087fe4ff */
[----:B------:R-:W-:Y:S02]  /*12210*/  UIMAD UR11, UR14, UR5, UR19 ;  /* 0x000000050e0b72a4 */ /* 0x000fe4000f8e0213 */
[----:B------:R-:W-:-:S02]  /*12220*/  UIADD3 UR10, UP0, UPT, -UR18, UR6, URZ ;  /* 0x00000006120a7290 */ /* 0x000fc4000ff1e1ff */
[----:B------:R-:W-:Y:S02]  /*12230*/  UIMAD UR11, UR12, UR4, UR11 ;  /* 0x000000040c0b72a4 */ /* 0x000fe4000f8e020b */
[----:B------:R-:W-:Y:S02]  /*12240*/  UISETP.GE.U32.AND UP1, UPT, UR10, UR4, UPT ;  /* 0x000000040a00728c */ /* 0x000fe4000bf26070 */
[----:B------:R-:W-:Y:S02]  /*12250*/  UIADD3.X UR9, UPT, UPT, ~UR11, UR9, URZ, UP0, !UPT ;  /* 0x000000090b097290 */ /* 0x000fe400087fe5ff */
[----:B------:R-:W-:Y:S02]  /*12260*/  UIADD3 UR12, UP0, UPT, -UR4, UR10, URZ ;  /* 0x0000000a040c7290 */ /* 0x000fe4000ff1e1ff */
[----:B------:R-:W-:Y:S02]  /*12270*/  UISETP.GE.U32.AND.EX UP1, UPT, UR9, UR5, UPT, UP1 ;  /* 0x000000050900728c */ /* 0x000fe4000bf26110 */
[----:B------:R-:W-:-:S02]  /*12280*/  UIADD3.X UR11, UPT, UPT, ~UR5, UR9, URZ, UP0, !UPT ;  /* 0x00000009050b7290 */ /* 0x000fc400087fe5ff */
[----:B------:R-:W-:Y:S02]  /*12290*/  USEL UR12, UR12, UR10, UP1 ;  /* 0x0000000a0c0c7287 */ /* 0x000fe40008800000 */
[----:B------:R-:W-:Y:S02]  /*122a0*/  USEL UR11, UR11, UR9, UP1 ;  /* 0x000000090b0b7287 */ /* 0x000fe40008800000 */
[----:B------:R-:W-:Y:S02]  /*122b0*/  USEL UR13, UR13, UR14, UP1 ;  /* 0x0000000e0d0d7287 */ /* 0x000fe40008800000 */
[----:B------:R-:W-:Y:S02]  /*122c0*/  UISETP.GE.U32.AND UP1, UPT, UR12, UR4, UPT ;  /* 0x000000040c00728c */ /* 0x000fe4000bf26070 */
[----:B------:R-:W-:Y:S02]  /*122d0*/  UISETP.NE.U32.AND UP0, UPT, UR4, URZ, UPT ;  /* 0x000000ff0400728c */ /* 0x000fe4000bf05070 */
[----:B------:R-:W-:-:S02]  /*122e0*/  UIADD3 UR9, UPT, UPT, UR13, 0x1, URZ ;  /* 0x000000010d097890 */ /* 0x000fc4000fffe0ff */
[----:B------:R-:W-:Y:S02]  /*122f0*/  UISETP.GE.U32.AND.EX UP1, UPT, UR11, UR5, UPT, UP1 ;  /* 0x000000050b00728c */ /* 0x000fe4000bf26110 */
[----:B------:R-:W-:Y:S02]  /*12300*/  UISETP.NE.AND.EX UP0, UPT, UR5, URZ, UPT, UP0 ;  /* 0x000000ff0500728c */ /* 0x000fe4000bf05300 */
[----:B------:R-:W-:-:S04]  /*12310*/  USEL UR9, UR9, UR13, UP1 ;  /* 0x0000000d09097287 */ /* 0x000fc80008800000 */
[----:B------:R-:W-:Y:S01]  /*12320*/  USEL UR12, UR9, 0xffffffff, UP0 ;  /* 0xffffffff090c7887 */ /* 0x000fe20008000000 */
[----:B------:R-:W-:Y:S11]  /*12330*/  RET.REL.NODEC R2 `(_ZN7cutlass13device_kernelINS_4gemm6kernel13GemmUniversalINS1_17GroupProblemShapeIN4cute5tupleIJiiiEEEEENS1_10collective13CollectiveMmaINS1_40MainloopSm100ArrayTmaUmmaWarpSpecializedILi12ELi8ELi4ENS6_IJNS5_1CILi2EEENSC_ILi1EEESE_EEEEENS6_IJNSC_ILi128EEESH_NSC_ILi64EEEEEENS_6half_tEPNS6_IJlSE_NSC_ILi0EEEEEESK_SN_NS5_8TiledMMAINS5_8MMA_AtomIJNS5_26SM100_MMA_F16BF16_2x1SM_SSISK_SK_fLi128ELi128ELNS5_4UMMA5MajorE0ELSS_0ELNSR_7ScaleInE0ELST_0EEEEEENS5_6LayoutINS6_IJSE_SE_SE_EEENS6_IJSL_SL_SL_EEEEENS6_IJNS5_10UnderscoreES10_S10_EEEEENS5_18SM100_TMA_2SM_LOADENS5_14ComposedLayoutINS5_7SwizzleILi3ELi4ELi3EEENS5_18smem_ptr_flag_bitsILi16EEENSW_INS6_IJNSC_ILi8EEESI_EEENS6_IJSI_SE_EEEEEEEvNS5_8identityES13_S1D_vS1E_EENS_8epilogue10collective18CollectiveEpilogueINS1G_31Sm100PtrArrayTmaWarpSpecializedILi4ELi2ELi16ELb1ELb0EEEJNS6_IJSI_SH_SI_EEENS6_IJNSW_ISI_SE_EENSW_INS6_IJNSC_ILi16EEESD_EEENS6_IJSE_SI_EEEEEEEESK_PNS6_IJSE_lSL_EEESK_S1T_NS1G_6fusion15FusionCallbacksIS1K_NS1U_17LinearCombinationISK_fSK_fLNS_15FloatRoundStyleE2EEES1L_S1R_JEEENS5_5SM1004TMEM4LOAD26SM100_TMEM_LOAD_16dp256b2xENS5_13SM90_TMA_LOADENS14_IS16_S18_NSW_INS6_IJSI_S19_EEES1P_EEEENS5_17SM75_U16x8_LDSM_TENS5_14SM90_TMA_STOREES27_NS5_17SM90_U16x8_STSM_TENS5_39AutoVectorizingCopyWithAssumedAlignmentILi128EEEEEEvvEEEEvNT_6ParamsE) ;  /* 0xfffffedc02307950 */ /* 0x000ff60003c3ffff */
.L_x_74:
[----:B------:R-:W-:Y:S01]  /*12340*/  MOV R30, R18 ;  /* 0x00000012001e7202 */ /* 0x000fe20000000f00 */
[----:B------:R-:W-:-:S04]  /*12350*/  IMAD.MOV.U32 R31, RZ, RZ, R3 ;  /* 0x000000ffff1f7224 */ /* 0x000fc800078e0003 */
[----:B------:R-:W1:Y:S08]  /*12360*/  I2F.U64.RP R22, R30 ;  /* 0x0000001e00167312 */ /* 0x000e700000309000 */
[----:B-1----:R-:W1:Y:S02]  /*12370*/  MUFU.RCP R24, R22 ;  /* 0x0000001600187308 */ /* 0x002e640000001000 */
[----:B-1----:R-:W-:-:S06]  /*12380*/  IADD3 R24, PT, PT, R24, 0x1ffffffe, RZ ;  /* 0x1ffffffe18187810 */ /* 0x002fcc0007ffe0ff */
[----:B------:R-:W1:Y:S02]  /*12390*/  F2I.U64.TRUNC R24, R24 ;  /* 0x0000001800187311 */ /* 0x000e64000020d800 */
[----:B-1----:R-:W-:Y:S01]  /*123a0*/  IMAD.WIDE.U32 R20, R24, R18, RZ ;  /* 0x0000001218147225 */ /* 0x002fe200078e00ff */
[----:B------:R-:W-:-:S03]  /*123b0*/  MOV R29, R24 ;  /* 0x00000018001d7202 */ /* 0x000fc60000000f00 */
[----:B------:R-:W-:Y:S01]  /*123c0*/  IMAD R21, R24, R3, R21 ;  /* 0x0000000318157224 */ /* 0x000fe200078e0215 */
[----:B------:R-:W-:-:S03]  /*123d0*/  IADD3 R27, P0, PT, RZ, -R20, RZ ;  /* 0x80000014ff1b7210 */ /* 0x000fc60007f1e0ff */
[----:B------:R-:W-:Y:S02]  /*123e0*/  IMAD R20, R25, R18, R21 ;  /* 0x0000001219147224 */ /* 0x000fe400078e0215 */
[----:B------:R-:W-:-:S04]  /*123f0*/  IMAD.HI.U32 R28, R24, R27, RZ ;  /* 0x0000001b181c7227 */ /* 0x000fc800078e00ff */
[----:B------:R-:W-:-:S04]  /*12400*/  IMAD.X R20, RZ, RZ, ~R20, P0 ;  /* 0x000000ffff147224 */ /* 0x000fc800000e0e14 */
[----:B------:R-:W-:-:S04]  /*12410*/  IMAD.WIDE.U32 R28, P2, R24, R20, R28 ;  /* 0x00000014181c7225 */ /* 0x000fc8000784001c */
[C---:B------:R-:W-:Y:S02]  /*12420*/  IMAD R26, R25.reuse, R20, RZ ;  /* 0x00000014191a7224 */ /* 0x040fe400078e02ff */
[----:B------:R-:W-:-:S04]  /*12430*/  IMAD.HI.U32 R27, P1, R25, R27, R28 ;  /* 0x0000001b191b7227 */ /* 0x000fc8000782001c */
[----:B------:R-:W-:Y:S01]  /*12440*/  IMAD.HI.U32 R20, R25, R20, RZ ;  /* 0x0000001419147227 */ /* 0x000fe200078e00ff */
[----:B------:R-:W-:-:S03]  /*12450*/  IADD3 R27, P0, PT, R26, R27, RZ ;  /* 0x0000001b1a1b7210 */ /* 0x000fc60007f1e0ff */
[----:B------:R-:W-:Y:S02]  /*12460*/  IMAD.X R25, R20, 0x1, R25, P2 ;  /* 0x0000000114197824 */ /* 0x000fe400010e0619 */
[----:B------:R-:W-:-:S03]  /*12470*/  IMAD.WIDE.U32 R28, R27, R18, RZ ;  /* 0x000000121b1c7225 */ /* 0x000fc600078e00ff */
[----:B------:R-:W-:Y:S01]  /*12480*/  IADD3.X R25, PT, PT, RZ, RZ, R25, P0, P1 ;  /* 0x000000ffff197210 */ /* 0x000fe200007e2419 */
[----:B------:R-:W-:Y:S01]  /*12490*/  IMAD R20, R27, R3, R29 ;  /* 0x000000031b147224 */ /* 0x000fe200078e021d */
[----:B------:R-:W-:-:S03]  /*124a0*/  IADD3 R21, P0, PT, RZ, -R28, RZ ;  /* 0x8000001cff157210 */ /* 0x000fc60007f1e0ff */
[----:B------:R-:W-:Y:S02]  /*124b0*/  IMAD R20, R25, R18, R20 ;  /* 0x0000001219147224 */ /* 0x000fe400078e0214 */
[----:B------:R-:W-:-:S03]  /*124c0*/  IMAD.HI.U32 R26, R27, R21, RZ ;  /* 0x000000151b1a7227 */ /* 0x000fc600078e00ff */
[----:B------:R-:W-:-:S05]  /*124d0*/  IADD3.X R20, PT, PT, RZ, ~R20, RZ, P0, !PT ;  /* 0x80000014ff147210 */ /* 0x000fca00007fe4ff */
[----:B------:R-:W-:-:S04]  /*124e0*/  IMAD.WIDE.U32 R26, P2, R27, R20, R26 ;  /* 0x000000141b1a7225 */ /* 0x000fc8000784001a */
[C---:B------:R-:W-:Y:S02]  /*124f0*/  IMAD R22, R25.reuse, R20, RZ ;  /* 0x0000001419167224 */ /* 0x040fe400078e02ff */
[----:B------:R-:W-:-:S04]  /*12500*/  IMAD.HI.U32 R21, P1, R25, R21, R26 ;  /* 0x0000001519157227 */ /* 0x000fc8000782001a */
[----:B------:R-:W-:Y:S02]  /*12510*/  HFMA2 R27, -RZ, RZ, 0, 0 ;  /* 0x00000000ff1b7431 */ /* 0x000fe400000001ff */
[----:B------:R-:W-:Y:S01]  /*12520*/  IMAD.HI.U32 R20, R25, R20, RZ ;  /* 0x0000001419147227 */ /* 0x000fe200078e00ff */
[----:B------:R-:W-:-:S03]  /*12530*/  IADD3 R24, P0, PT, R22, R21, RZ ;  /* 0x0000001516187210 */ /* 0x000fc60007f1e0ff */
[----:B------:R-:W-:Y:S02]  /*12540*/  IMAD.X R20, R20, 0x1, R25, P2 ;  /* 0x0000000114147824 */ /* 0x000fe400010e0619 */
[----:B------:R-:W-:-:S03]  /*12550*/  IMAD.HI.U32 R26, R24, R19, RZ ;  /* 0x00000013181a7227 */ /* 0x000fc600078e00ff */
[----:B------:R-:W-:Y:S01]  /*12560*/  IADD3.X R22, PT, PT, RZ, RZ, R20, P0, P1 ;  /* 0x000000ffff167210 */ /* 0x000fe200007e2414 */
[----:B------:R-:W-:-:S04]  /*12570*/  IMAD.WIDE.U32 R24, R24, R15, R26 ;  /* 0x0000000f18187225 */ /* 0x000fc800078e001a */
[C---:B------:R-:W-:Y:S02]  /*12580*/  IMAD R20, R22.reuse, R15, RZ ;  /* 0x0000000f16147224 */ /* 0x040fe400078e02ff */
[----:B------:R-:W-:-:S04]  /*12590*/  IMAD.HI.U32 R25, P1, R22, R19, R24 ;  /* 0x0000001316197227 */ /* 0x000fc80007820018 */
[----:B------:R-:W-:Y:S01]  /*125a0*/  IMAD.HI.U32 R21, R22, R15, RZ ;  /* 0x0000000f16157227 */ /* 0x000fe200078e00ff */
[----:B------:R-:W-:-:S04]  /*125b0*/  IADD3 R20, P0, PT, R20, R25, RZ ;  /* 0x0000001914147210 */ /* 0x000fc80007f1e0ff */
[----:B------:R-:W-:Y:S01]  /*125c0*/  IADD3.X R21, PT, PT, R21, RZ, RZ, P1, !PT ;  /* 0x000000ff15157210 */ /* 0x000fe20000ffe4ff */
[----:B------:R-:W-:-:S04]  /*125d0*/  IMAD.WIDE.U32 R24, R20, R18, RZ ;  /* 0x0000001214187225 */ /* 0x000fc800078e00ff */
[----:B------:R-:W-:Y:S01]  /*125e0*/  IMAD.X R22, RZ, RZ, R21, P0 ;  /* 0x000000ffff167224 */ /* 0x000fe200000e0615 */
[----:B------:R-:W-:Y:S01]  /*125f0*/  IADD3 R19, P0, PT, -R24, R19, RZ ;  /* 0x0000001318137210 */ /* 0x000fe20007f1e1ff */
[----:B------:R-:W-:-:S03]  /*12600*/  IMAD R21, R20, R3, R25 ;  /* 0x0000000314157224 */ /* 0x000fc600078e0219 */
[-C--:B------:R-:W-:Y:S01]  /*12610*/  ISETP.GE.U32.AND P2, PT, R19, R18.reuse, PT ;  /* 0x000000121300720c */ /* 0x080fe20003f46070 */
[----:B------:R-:W-:Y:S01]  /*12620*/  IMAD R22, R22, R18, R21 ;  /* 0x0000001216167224 */ /* 0x000fe200078e0215 */
[----:B------:R-:W-:Y:S01]  /*12630*/  IADD3 R24, P1, PT, -R18, R19, RZ ;  /* 0x0000001312187210 */ /* 0x000fe20007f3e1ff */
[----:B------:R-:W-:-:S03]  /*12640*/  VIADD R21, R20, 0x1 ;  /* 0x0000000114157836 */ /* 0x000fc60000000000 */
[----:B------:R-:W-:-:S04]  /*12650*/  IADD3.X R22, PT, PT, ~R22, R15, RZ, P0, !PT ;  /* 0x0000000f16167210 */ /* 0x000fc800007fe5ff */
[----:B------:R-:W-:Y:S02]  /*12660*/  ISETP.GE.U32.AND.EX P0, PT, R22, R3, PT, P2 ;  /* 0x000000031600720c */ /* 0x000fe40003f06120 */
[-C--:B------:R-:W-:Y:S02]  /*12670*/  IADD3.X R15, PT, PT, ~R3, R22.reuse, RZ, P1, !PT ;  /* 0x00000016030f7210 */ /* 0x080fe40000ffe5ff */
[----:B------:R-:W-:Y:S02]  /*12680*/  SEL R19, R24, R19, P0 ;  /* 0x0000001318137207 */ /* 0x000fe40000000000 */
[----:B------:R-:W-:Y:S02]  /*12690*/  SEL R22, R15, R22, P0 ;  /* 0x000000160f167207 */ /* 0x000fe40000000000 */
[----:B------:R-:W-:Y:S02]  /*126a0*/  SEL R21, R21, R20, P0 ;  /* 0x0000001415157207 */ /* 0x000fe40000000000 */
[----:B------:R-:W-:-:S02]  /*126b0*/  ISETP.GE.U32.AND P1, PT, R19, R18, PT ;  /* 0x000000121300720c */ /* 0x000fc40003f26070 */
[----:B------:R-:W-:Y:S02]  /*126c0*/  ISETP.NE.U32.AND P0, PT, R18, RZ, PT ;  /* 0x000000ff1200720c */ /* 0x000fe40003f05070 */
[----:B------:R-:W-:Y:S02]  /*126d0*/  IADD3 R20, PT, PT, R21, 0x1, RZ ;  /* 0x0000000115147810 */ /* 0x000fe40007ffe0ff */
[----:B------:R-:W-:Y:S02]  /*126e0*/  ISETP.GE.U32.AND.EX P1, PT, R22, R3, PT, P1 ;  /* 0x000000031600720c */ /* 0x000fe40003f26110 */
[----:B------:R-:W-:Y:S02]  /*126f0*/  ISETP.NE.AND.EX P0, PT, R3, RZ, PT, P0 ;  /* 0x000000ff0300720c */ /* 0x000fe40003f05300 */
[----:B------:R-:W-:Y:S02]  /*12700*/  MOV R3, 0x0 ;  /* 0x0000000000037802 */ /* 0x000fe40000000f00 */
[----:B------:R-:W-:-:S04]  /*12710*/  SEL R20, R20, R21, P1 ;  /* 0x0000001514147207 */ /* 0x000fc80000800000 */
[----:B------:R-:W-:Y:S01]  /*12720*/  SEL R20, R20, 0xffffffff, P0 ;  /* 0xffffffff14147807 */ /* 0x000fe20000000000 */
[----:B------:R-:W-:Y:S06]  /*12730*/  RET.REL.NODEC R2 `(_ZN7cutlass13device_kernelINS_4gemm6kernel13GemmUniversalINS1_17GroupProblemShapeIN4cute5tupleIJiiiEEEEENS1_10collective13CollectiveMmaINS1_40MainloopSm100ArrayTmaUmmaWarpSpecializedILi12ELi8ELi4ENS6_IJNS5_1CILi2EEENSC_ILi1EEESE_EEEEENS6_IJNSC_ILi128EEESH_NSC_ILi64EEEEEENS_6half_tEPNS6_IJlSE_NSC_ILi0EEEEEESK_SN_NS5_8TiledMMAINS5_8MMA_AtomIJNS5_26SM100_MMA_F16BF16_2x1SM_SSISK_SK_fLi128ELi128ELNS5_4UMMA5MajorE0ELSS_0ELNSR_7ScaleInE0ELST_0EEEEEENS5_6LayoutINS6_IJSE_SE_SE_EEENS6_IJSL_SL_SL_EEEEENS6_IJNS5_10UnderscoreES10_S10_EEEEENS5_18SM100_TMA_2SM_LOADENS5_14ComposedLayoutINS5_7SwizzleILi3ELi4ELi3EEENS5_18smem_ptr_flag_bitsILi16EEENSW_INS6_IJNSC_ILi8EEESI_EEENS6_IJSI_SE_EEEEEEEvNS5_8identityES13_S1D_vS1E_EENS_8epilogue10collective18CollectiveEpilogueINS1G_31Sm100PtrArrayTmaWarpSpecializedILi4ELi2ELi16ELb1ELb0EEEJNS6_IJSI_SH_SI_EEENS6_IJNSW_ISI_SE_EENSW_INS6_IJNSC_ILi16EEESD_EEENS6_IJSE_SI_EEEEEEEESK_PNS6_IJSE_lSL_EEESK_S1T_NS1G_6fusion15FusionCallbacksIS1K_NS1U_17LinearCombinationISK_fSK_fLNS_15FloatRoundStyleE2EEES1L_S1R_JEEENS5_5SM1004TMEM4LOAD26SM100_TMEM_LOAD_16dp256b2xENS5_13SM90_TMA_LOADENS14_IS16_S18_NSW_INS6_IJSI_S19_EEES1P_EEEENS5_17SM75_U16x8_LDSM_TENS5_14SM90_TMA_STOREES27_NS5_17SM90_U16x8_STSM_TENS5_39AutoVectorizingCopyWithAssumedAlignmentILi128EEEEEEvvEEEEvNT_6ParamsE) ;  /* 0xfffffed802307950 */ /* 0x000fec0003c3ffff */
.L_x_318:
[----:B------:R-:W-:-:S00]  /*12740*/  BRA `(.L_x_318) ;  /* 0xfffffffc00fc7947 */ /* 0x000fc0000383ffff */
[----:B------:R-:W-:-:S00]  /*12750*/  NOP ;  /* 0x0000000000007918 */ /* 0x000fc00000000000 */
        /* <DEDUP_REMOVED lines=10> */
.L_x_330:


//--------------------- .nv.global.init           --------------------------
	.section	.nv.global.init,"aw",@progbits
.nv.global.init:
	.type		$str$26,@object
	.size		$str$26,($str$27 - $str$26)
$str$26:
        /*0000*/ 	.byte	0x28, 0x61, 0x64, 0x64, 0x72, 0x65, 0x73, 0x73, 0x20, 0x26, 0x20, 0x6d, 0x61, 0x73, 0x6b, 0x29
        /*0010*/ 	.byte	0x20, 0x3d, 0x3d, 0x20, 0x30, 0x00
	.type		$str$27,@object
	.size		$str$27,($str$25 - $str$27)
$str$27:
        /*0016*/ 	.byte	0x2f, 0x74, 0x6d, 0x70, 0x2f, 0x63, 0x75, 0x74, 0x6c, 0x61, 0x73, 0x73, 0x5f, 0x73, 0x77, 0x65
        /*0026*/ 	.byte	0x65, 0x70, 0x5f, 0x73, 0x72, 0x63, 0x2f, 0x69, 0x6e, 0x63, 0x6c, 0x75, 0x64, 0x65, 0x2f, 0x63
        /*0036*/ 	.byte	0x75, 0x74, 0x65, 0x2f, 0x70, 0x6f, 0x69, 0x6e, 0x74, 0x65, 0x72, 0x5f, 0x66, 0x6c, 0x61, 0x67
        /*0046*/ 	.byte	0x67, 0x65, 0x64, 0x2e, 0x68, 0x70, 0x70, 0x00
	.type		$str$25,@object
	.size		$str$25,($str$24 - $str$25)
$str$25:
        /*004e*/ 	.byte	0x2f, 0x74, 0x6d, 0x70, 0x2f, 0x63, 0x75, 0x74, 0x6c, 0x61, 0x73, 0x73, 0x5f, 0x73, 0x77, 0x65
        /*005e*/ 	.byte	0x65, 0x70, 0x5f, 0x73, 0x72, 0x63, 0x2f, 0x69, 0x6e, 0x63, 0x6c, 0x75, 0x64, 0x65, 0x2f, 0x63
        /*006e*/ 	.byte	0x75, 0x74, 0x65, 0x2f, 0x61, 0x74, 0x6f, 0x6d, 0x2f, 0x63, 0x6f, 0x70, 0x79, 0x5f, 0x74, 0x72
        /*007e*/ 	.byte	0x61, 0x69, 0x74, 0x73, 0x5f, 0x73, 0x6d, 0x31, 0x30, 0x30, 0x2e, 0x68, 0x70, 0x70, 0x00
	.type		$str$24,@object
	.size		$str$24,(__unnamed_1 - $str$24)
$str$24:
        /*008d*/ 	.byte	0x28, 0x28, 0x75, 0x69, 0x6e, 0x74, 0x33, 0x32, 0x5f, 0x74, 0x28, 0x74, 0x68, 0x72, 0x65, 0x61
        /*009d*/ 	.byte	0x64, 0x49, 0x64, 0x78, 0x2e, 0x78, 0x29, 0x20, 0x2f, 0x20, 0x33, 0x32, 0x29, 0x20, 0x25, 0x20
        /*00ad*/ 	.byte	0x34, 0x29, 0x20, 0x3d, 0x3d, 0x20, 0x28, 0x28, 0x28, 0x74, 0x6d, 0x65, 0x6d, 0x5f, 0x61, 0x64
        /*00bd*/ 	.byte	0x64, 0x72, 0x20, 0x3e, 0x3e, 0x20, 0x31, 0x36, 0x29, 0x20, 0x2f, 0x20, 0x33, 0x32, 0x29, 0x20
        /*00cd*/ 	.byte	0x25, 0x20, 0x34, 0x29, 0x00
	.type		__unnamed_1,@object
	.size		__unnamed_1,(__unnamed_2 - __unnamed_1)
__unnamed_1:
        /*00d2*/ 	.byte	0x61, 0x75, 0x74, 0x6f, 0x20, 0x63, 0x75, 0x74, 0x65, 0x3a, 0x3a, 0x61, 0x73, 0x5f, 0x70, 0x6f
        /* <DEDUP_REMOVED lines=24> */
        /*0262*/ 	.byte	0x3e, 0x3e, 0x3e, 0x5d, 0x00
	.type		__unnamed_2,@object
	.size		__unnamed_2,(.L_2 - __unnamed_2)
__unnamed_2:
        /* <DEDUP_REMOVED lines=42> */
        /*0507*/ 	.byte	0x3e, 0x5d, 0x00
.L_2:


//--------------------- .nv.shared._ZN7cutlass13device_kernelINS_4gemm6kernel13GemmUniversalINS1_17GroupProblemShapeIN4cute5tupleIJiiiEEEEENS1_10collective13CollectiveMmaINS1_40MainloopSm100ArrayTmaUmmaWarpSpecializedILi12ELi8ELi4ENS6_IJNS5_1CILi2EEENSC_ILi1EEESE_EEEEENS6_IJNSC_ILi128EEESH_NSC_ILi64EEEEEENS_6half_tEPNS6_IJlSE_NSC_ILi0EEEEEESK_SN_NS5_8TiledMMAINS5_8MMA_AtomIJNS5_26SM100_MMA_F16BF16_2x1SM_SSISK_SK_fLi128ELi128ELNS5_4UMMA5MajorE0ELSS_0ELNSR_7ScaleInE0ELST_0EEEEEENS5_6LayoutINS6_IJSE_SE_SE_EEENS6_IJSL_SL_SL_EEEEENS6_IJNS5_10UnderscoreES10_S10_EEEEENS5_18SM100_TMA_2SM_LOADENS5_14ComposedLayoutINS5_7SwizzleILi3ELi4ELi3EEENS5_18smem_ptr_flag_bitsILi16EEENSW_INS6_IJNSC_ILi8EEESI_EEENS6_IJSI_SE_EEEEEEEvNS5_8identityES13_S1D_vS1E_EENS_8epilogue10collective18CollectiveEpilogueINS1G_31Sm100PtrArrayTmaWarpSpecializedILi4ELi2ELi16ELb1ELb0EEEJNS6_IJSI_SH_SI_EEENS6_IJNSW_ISI_SE_EENSW_INS6_IJNSC_ILi16EEESD_EEENS6_IJSE_SI_EEEEEEEESK_PNS6_IJSE_lSL_EEESK_S1T_NS1G_6fusion15FusionCallbacksIS1K_NS1U_17LinearCombinationISK_fSK_fLNS_15FloatRoundStyleE2EEES1L_S1R_JEEENS5_5SM1004TMEM4LOAD26SM100_TMEM_LOAD_16dp256b2xENS5_13SM90_TMA_LOADENS14_IS16_S18_NSW_INS6_IJSI_S19_EEES1P_EEEENS5_17SM75_U16x8_LDSM_TENS5_14SM90_TMA_STOREES27_NS5_17SM90_U16x8_STSM_TENS5_39AutoVectorizingCopyWithAssumedAlignmentILi128EEEEEEvvEEEEvNT_6ParamsE --------------------------
	.section	.nv.shared._ZN7cutlass13device_kernelINS_4gemm6kernel13GemmUniversalINS1_17GroupProblemShapeIN4cute5tupleIJiiiEEEEENS1_10collective13CollectiveMmaINS1_40MainloopSm100ArrayTmaUmmaWarpSpecializedILi12ELi8ELi4ENS6_IJNS5_1CILi2EEENSC_ILi1EEESE_EEEEENS6_IJNSC_ILi128EEESH_NSC_ILi64EEEEEENS_6half_tEPNS6_IJlSE_NSC_ILi0EEEEEESK_SN_NS5_8TiledMMAINS5_8MMA_AtomIJNS5_26SM100_MMA_F16BF16_2x1SM_SSISK_SK_fLi128ELi128ELNS5_4UMMA5MajorE0ELSS_0ELNSR_7ScaleInE0ELST_0EEEEEENS5_6LayoutINS6_IJSE_SE_SE_EEENS6_IJSL_SL_SL_EEEEENS6_IJNS5_10UnderscoreES10_S10_EEEEENS5_18SM100_TMA_2SM_LOADENS5_14ComposedLayoutINS5_7SwizzleILi3ELi4ELi3EEENS5_18smem_ptr_flag_bitsILi16EEENSW_INS6_IJNSC_ILi8EEESI_EEENS6_IJSI_SE_EEEEEEEvNS5_8identityES13_S1D_vS1E_EENS_8epilogue10collective18CollectiveEpilogueINS1G_31Sm100PtrArrayTmaWarpSpecializedILi4ELi2ELi16ELb1ELb0EEEJNS6_IJSI_SH_SI_EEENS6_IJNSW_ISI_SE_EENSW_INS6_IJNSC_ILi16EEESD_EEENS6_IJSE_SI_EEEEEEEESK_PNS6_IJSE_lSL_EEESK_S1T_NS1G_6fusion15FusionCallbacksIS1K_NS1U_17LinearCombinationISK_fSK_fLNS_15FloatRoundStyleE2EEES1L_S1R_JEEENS5_5SM1004TMEM4LOAD26SM100_TMEM_LOAD_16dp256b2xENS5_13SM90_TMA_LOADENS14_IS16_S18_NSW_INS6_IJSI_S19_EEES1P_EEEENS5_17SM75_U16x8_LDSM_TENS5_14SM90_TMA_STOREES27_NS5_17SM90_U16x8_STSM_TENS5_39AutoVectorizingCopyWithAssumedAlignmentILi128EEEEEEvvEEEEvNT_6ParamsE,"aw",@nobits
	.sectionflags	@""
	.align	16
	.zero		1024


//--------------------- .nv.shared.reserved.0     --------------------------
	.section	.nv.shared.reserved.0,"aw",@nobits
	.weak		__nv_reservedSMEM_offset_0_alias
	.size		__nv_reservedSMEM_offset_0_alias, 0, 64
	.other		__nv_reservedSMEM_offset_0_alias,@"STO_CUDA_RESERVED_SHARED STV_DEFAULT"
__nv_reservedSMEM_offset_0_alias:
	.zero		0
.nv.shared.reserved.0:
	.zero		64
	.weak		__nv_reservedSMEM_tcgen05_partition
	.type		__nv_reservedSMEM_tcgen05_partition,@object
	.size		__nv_reservedSMEM_tcgen05_partition,(.L_0 - __nv_reservedSMEM_tcgen05_partition)
__nv_reservedSMEM_tcgen05_partition:
	.zero		32
.L_0:


//--------------------- .nv.global                --------------------------
	.section	.nv.global,"aw",@nobits
.nv.global:
	.type		_ZN39_INTERNAL_96631b34_4_k_cu_a53b8e95_27824cute1_E,@object
	.size		_ZN39_INTERNAL_96631b34_4_k_cu_a53b8e95_27824cute1_E,(_ZN39_INTERNAL_96631b34_4_k_cu_a53b8e95_27824cuda3std3__45__cpo6cbeginE - _ZN39_INTERNAL_96631b34_4_k_cu_a53b8e95_27824cute1_E)
_ZN39_INTERNAL_96631b34_4_k_cu_a53b8e95_27824cute1_E:
	.zero		1
	.type		_ZN39_INTERNAL_96631b34_4_k_cu_a53b8e95_27824cuda3std3__45__cpo6cbeginE,@object
	.size		_ZN39_INTERNAL_96631b34_4_k_cu_a53b8e95_27824cuda3std3__45__cpo6cbeginE,(_ZN39_INTERNAL_96631b34_4_k_cu_a53b8e95_27824cuda3std3__48in_placeE - _ZN39_INTERNAL_96631b34_4_k_cu_a53b8e95_27824cuda3std3__45__cpo6cbeginE)
_ZN39_INTERNAL_96631b34_4_k_cu_a53b8e95_27824cuda3std3__45__cpo6cbeginE:
	.zero		1
	.type		_ZN39_INTERNAL_96631b34_4_k_cu_a53b8e95_27824cuda3std3__48in_placeE,@object
	.size		_ZN39_INTERNAL_96631b34_4_k_cu_a53b8e95_27824cuda3std3__48in_placeE,(_ZN39_INTERNAL_96631b34_4_k_cu_a53b8e95_27824cuda3std6ranges3__45__cpo9iter_moveE - _ZN39_INTERNAL_96631b34_4_k_cu_a53b8e95_27824cuda3std3__48in_placeE)
_ZN39_INTERNAL_96631b34_4_k_cu_a53b8e95_27824cuda3std3__48in_placeE:
	.zero		1
	.type		_ZN39_INTERNAL_96631b34_4_k_cu_a53b8e95_27824cuda3std6ranges3__45__cpo9iter_moveE,@object
	.size		_ZN39_INTERNAL_96631b34_4_k_cu_a53b8e95_27824cuda3std6ranges3__45__cpo9iter_moveE,(_ZN39_INTERNAL_96631b34_4_k_cu_a53b8e95_27824cuda3std3__45__cpo5beginE - _ZN39_INTERNAL_96631b34_4_k_cu_a53b8e95_27824cuda3std6ranges3__45__cpo9iter_moveE)
_ZN39_INTERNAL_96631b34_4_k_cu_a53b8e95_27824cuda3std6ranges3__45__cpo9iter_moveE:
	.zero		1
	.type		_ZN39_INTERNAL_96631b34_4_k_cu_a53b8e95_27824cuda3std3__45__cpo5beginE,@object
	.size		_ZN39_INTERNAL_96631b34_4_k_cu_a53b8e95_27824cuda3std3__45__cpo5beginE,(_ZN39_INTERNAL_96631b34_4_k_cu_a53b8e95_27824cuda3std3__441_GLOBAL__N__96631b34_4_k_cu_a53b8e95_27826ignoreE - _ZN39_INTERNAL_96631b34_4_k_cu_a53b8e95_27824cuda3std3__45__cpo5beginE)
_ZN39_INTERNAL_96631b34_4_k_cu_a53b8e95_27824cuda3std3__45__cpo5beginE:
	.zero		1
	.type		_ZN39_INTERNAL_96631b34_4_k_cu_a53b8e95_27824cuda3std3__441_GLOBAL__N__96631b34_4_k_cu_a53b8e95_27826ignoreE,@object
	.size		_ZN39_INTERNAL_96631b34_4_k_cu_a53b8e95_27824cuda3std3__441_GLOBAL__N__96631b34_4_k_cu_a53b8e95_27826ignoreE,(_ZN39_INTERNAL_96631b34_4_k_cu_a53b8e95_27824cute7productE - _ZN39_INTERNAL_96631b34_4_k_cu_a53b8e95_27824cuda3std3__441_GLOBAL__N__96631b34_4_k_cu_a53b8e95_27826ignoreE)
_ZN39_INTERNAL_96631b34_4_k_cu_a53b8e95_27824cuda3std3__441_GLOBAL__N__96631b34_4_k_cu_a53b8e95_27826ignoreE:
	.zero		1
	.type		_ZN39_INTERNAL_96631b34_4_k_cu_a53b8e95_27824cute7productE,@object
	.size		_ZN39_INTERNAL_96631b34_4_k_cu_a53b8e95_27824cute7productE,(_ZN39_INTERNAL_96631b34_4_k_cu_a53b8e95_27824cuda3std3__45__cpo3endE - _ZN39_INTERNAL_96631b34_4_k_cu_a53b8e95_27824cute7productE)
_ZN39_INTERNAL_96631b34_4_k_cu_a53b8e95_27824cute7productE:
	.zero		1
	.type		_ZN39_INTERNAL_96631b34_4_k_cu_a53b8e95_27824cuda3std3__45__cpo3endE,@object
	.size		_ZN39_INTERNAL_96631b34_4_k_cu_a53b8e95_27824cuda3std3__45__cpo3endE,(_ZN39_INTERNAL_96631b34_4_k_cu_a53b8e95_27824cuda3std3__419piecewise_constructE - _ZN39_INTERNAL_96631b34_4_k_cu_a53b8e95_27824cuda3std3__45__cpo3endE)
_ZN39_INTERNAL_96631b34_4_k_cu_a53b8e95_27824cuda3std3__45__cpo3endE:
	.zero		1
	.type		_ZN39_INTERNAL_96631b34_4_k_cu_a53b8e95_27824cuda3std3__419piecewise_constructE,@object
	.size		_ZN39_INTERNAL_96631b34_4_k_cu_a53b8e95_27824cuda3std3__419piecewise_constructE,(_ZN39_INTERNAL_96631b34_4_k_cu_a53b8e95_27824cuda3std3__45__cpo4cendE - _ZN39_INTERNAL_96631b34_4_k_cu_a53b8e95_27824cuda3std3__419piecewise_constructE)
_ZN39_INTERNAL_96631b34_4_k_cu_a53b8e95_27824cuda3std3__419piecewise_constructE:
	.zero		1
	.type		_ZN39_INTERNAL_96631b34_4_k_cu_a53b8e95_27824cuda3std3__45__cpo4cendE,@object
	.size		_ZN39_INTERNAL_96631b34_4_k_cu_a53b8e95_27824cuda3std3__45__cpo4cendE,(_ZN39_INTERNAL_96631b34_4_k_cu_a53b8e95_27824cuda3std6ranges3__45__cpo4swapE - _ZN39_INTERNAL_96631b34_4_k_cu_a53b8e95_27824cuda3std3__45__cpo4cendE)
_ZN39_INTERNAL_96631b34_4_k_cu_a53b8e95_27824cuda3std3__45__cpo4cendE:
	.zero		1
	.type		_ZN39_INTERNAL_96631b34_4_k_cu_a53b8e95_27824cuda3std6ranges3__45__cpo4swapE,@object
	.size		_ZN39_INTERNAL_96631b34_4_k_cu_a53b8e95_27824cuda3std6ranges3__45__cpo4swapE,(.L_10 - _ZN39_INTERNAL_96631b34_4_k_cu_a53b8e95_27824cuda3std6ranges3__45__cpo4swapE)
_ZN39_INTERNAL_96631b34_4_k_cu_a53b8e95_27824cuda3std6ranges3__45__cpo4swapE:
	.zero		1
.L_10:


//--------------------- .nv.constant0._ZN7cutlass13device_kernelINS_4gemm6kernel13GemmUniversalINS1_17GroupProblemShapeIN4cute5tupleIJiiiEEEEENS1_10collective13CollectiveMmaINS1_40MainloopSm100ArrayTmaUmmaWarpSpecializedILi12ELi8ELi4ENS6_IJNS5_1CILi2EEENSC_ILi1EEESE_EEEEENS6_IJNSC_ILi128EEESH_NSC_ILi64EEEEEENS_6half_tEPNS6_IJlSE_NSC_ILi0EEEEEESK_SN_NS5_8TiledMMAINS5_8MMA_AtomIJNS5_26SM100_MMA_F16BF16_2x1SM_SSISK_SK_fLi128ELi128ELNS5_4UMMA5MajorE0ELSS_0ELNSR_7ScaleInE0ELST_0EEEEEENS5_6LayoutINS6_IJSE_SE_SE_EEENS6_IJSL_SL_SL_EEEEENS6_IJNS5_10UnderscoreES10_S10_EEEEENS5_18SM100_TMA_2SM_LOADENS5_14ComposedLayoutINS5_7SwizzleILi3ELi4ELi3EEENS5_18smem_ptr_flag_bitsILi16EEENSW_INS6_IJNSC_ILi8EEESI_EEENS6_IJSI_SE_EEEEEEEvNS5_8identityES13_S1D_vS1E_EENS_8epilogue10collective18CollectiveEpilogueINS1G_31Sm100PtrArrayTmaWarpSpecializedILi4ELi2ELi16ELb1ELb0EEEJNS6_IJSI_SH_SI_EEENS6_IJNSW_ISI_SE_EENSW_INS6_IJNSC_ILi16EEESD_EEENS6_IJSE_SI_EEEEEEEESK_PNS6_IJSE_lSL_EEESK_S1T_NS1G_6fusion15FusionCallbacksIS1K_NS1U_17LinearCombinationISK_fSK_fLNS_15FloatRoundStyleE2EEES1L_S1R_JEEENS5_5SM1004TMEM4LOAD26SM100_TMEM_LOAD_16dp256b2xENS5_13SM90_TMA_LOADENS14_IS16_S18_NSW_INS6_IJSI_S19_EEES1P_EEEENS5_17SM75_U16x8_LDSM_TENS5_14SM90_TMA_STOREES27_NS5_17SM90_U16x8_STSM_TENS5_39AutoVectorizingCopyWithAssumedAlignmentILi128EEEEEEvvEEEEvNT_6ParamsE --------------------------
	.section	.nv.constant0._ZN7cutlass13device_kernelINS_4gemm6kernel13GemmUniversalINS1_17GroupProblemShapeIN4cute5tupleIJiiiEEEEENS1_10collective13CollectiveMmaINS1_40MainloopSm100ArrayTmaUmmaWarpSpecializedILi12ELi8ELi4ENS6_IJNS5_1CILi2EEENSC_ILi1EEESE_EEEEENS6_IJNSC_ILi128EEESH_NSC_ILi64EEEEEENS_6half_tEPNS6_IJlSE_NSC_ILi0EEEEEESK_SN_NS5_8TiledMMAINS5_8MMA_AtomIJNS5_26SM100_MMA_F16BF16_2x1SM_SSISK_SK_fLi128ELi128ELNS5_4UMMA5MajorE0ELSS_0ELNSR_7ScaleInE0ELST_0EEEEEENS5_6LayoutINS6_IJSE_SE_SE_EEENS6_IJSL_SL_SL_EEEEENS6_IJNS5_10UnderscoreES10_S10_EEEEENS5_18SM100_TMA_2SM_LOADENS5_14ComposedLayoutINS5_7SwizzleILi3ELi4ELi3EEENS5_18smem_ptr_flag_bitsILi16EEENSW_INS6_IJNSC_ILi8EEESI_EEENS6_IJSI_SE_EEEEEEEvNS5_8identityES13_S1D_vS1E_EENS_8epilogue10collective18CollectiveEpilogueINS1G_31Sm100PtrArrayTmaWarpSpecializedILi4ELi2ELi16ELb1ELb0EEEJNS6_IJSI_SH_SI_EEENS6_IJNSW_ISI_SE_EENSW_INS6_IJNSC_ILi16EEESD_EEENS6_IJSE_SI_EEEEEEEESK_PNS6_IJSE_lSL_EEESK_S1T_NS1G_6fusion15FusionCallbacksIS1K_NS1U_17LinearCombinationISK_fSK_fLNS_15FloatRoundStyleE2EEES1L_S1R_JEEENS5_5SM1004TMEM4LOAD26SM100_TMEM_LOAD_16dp256b2xENS5_13SM90_TMA_LOADENS14_IS16_S18_NSW_INS6_IJSI_S19_EEES1P_EEEENS5_17SM75_U16x8_LDSM_TENS5_14SM90_TMA_STOREES27_NS5_17SM90_U16x8_STSM_TENS5_39AutoVectorizingCopyWithAssumedAlignmentILi128EEEEEEvvEEEEvNT_6ParamsE,"a",@progbits
	.sectionflags	@""
	.align	4
.nv.constant0._ZN7cutlass13device_kernelINS_4gemm6kernel13GemmUniversalINS1_17GroupProblemShapeIN4cute5tupleIJiiiEEEEENS1_10collective13CollectiveMmaINS1_40MainloopSm100ArrayTmaUmmaWarpSpecializedILi12ELi8ELi4ENS6_IJNS5_1CILi2EEENSC_ILi1EEESE_EEEEENS6_IJNSC_ILi128EEESH_NSC_ILi64EEEEEENS_6half_tEPNS6_IJlSE_NSC_ILi0EEEEEESK_SN_NS5_8TiledMMAINS5_8MMA_AtomIJNS5_26SM100_MMA_F16BF16_2x1SM_SSISK_SK_fLi128ELi128ELNS5_4UMMA5MajorE0ELSS_0ELNSR_7ScaleInE0ELST_0EEEEEENS5_6LayoutINS6_IJSE_SE_SE_EEENS6_IJSL_SL_SL_EEEEENS6_IJNS5_10UnderscoreES10_S10_EEEEENS5_18SM100_TMA_2SM_LOADENS5_14ComposedLayoutINS5_7SwizzleILi3ELi4ELi3EEENS5_18smem_ptr_flag_bitsILi16EEENSW_INS6_IJNSC_ILi8EEESI_EEENS6_IJSI_SE_EEEEEEEvNS5_8identityES13_S1D_vS1E_EENS_8epilogue10collective18CollectiveEpilogueINS1G_31Sm100PtrArrayTmaWarpSpecializedILi4ELi2ELi16ELb1ELb0EEEJNS6_IJSI_SH_SI_EEENS6_IJNSW_ISI_SE_EENSW_INS6_IJNSC_ILi16EEESD_EEENS6_IJSE_SI_EEEEEEEESK_PNS6_IJSE_lSL_EEESK_S1T_NS1G_6fusion15FusionCallbacksIS1K_NS1U_17LinearCombinationISK_fSK_fLNS_15FloatRoundStyleE2EEES1L_S1R_JEEENS5_5SM1004TMEM4LOAD26SM100_TMEM_LOAD_16dp256b2xENS5_13SM90_TMA_LOADENS14_IS16_S18_NSW_INS6_IJSI_S19_EEES1P_EEEENS5_17SM75_U16x8_LDSM_TENS5_14SM90_TMA_STOREES27_NS5_17SM90_U16x8_STSM_TENS5_39AutoVectorizingCopyWithAssumedAlignmentILi128EEEEEEvvEEEEvNT_6ParamsE:
	.zero		3200


//--------------------- SYMBOLS --------------------------

	.type		.nv.reservedSmem.offset0,@object
	.size		.nv.reservedSmem.offset0,0x4
	.type		.nv.reservedSmem.cap,@object
	.size		.nv.reservedSmem.cap,0x4
	.type		__assertfail,@function
